//
// Generated by NVIDIA NVVM Compiler
//
// Compiler Build ID: CL-36424714
// Cuda compilation tools, release 13.0, V13.0.88
// Based on NVVM 20.0.0
//

.version 9.0
.target sm_100
.address_size 64

	// .globl	_Z3subIiiEvPT_PKT0_S4_lll
.extern .func __assertfail
(
	.param .b64 __assertfail_param_0,
	.param .b64 __assertfail_param_1,
	.param .b32 __assertfail_param_2,
	.param .b64 __assertfail_param_3,
	.param .b64 __assertfail_param_4
)
;
.global .align 1 .b8 __unnamed_1[99] = {118, 111, 105, 100, 32, 115, 117, 98, 40, 84, 32, 42, 44, 32, 99, 111, 110, 115, 116, 32, 67, 32, 42, 44, 32, 99, 111, 110, 115, 116, 32, 67, 32, 42, 44, 32, 115, 105, 103, 110, 101, 100, 32, 108, 111, 110, 103, 44, 32, 115, 105, 103, 110, 101, 100, 32, 108, 111, 110, 103, 44, 32, 115, 105, 103, 110, 101, 100, 32, 108, 111, 110, 103, 41, 32, 91, 119, 105, 116, 104, 32, 84, 32, 61, 32, 105, 110, 116, 59, 32, 67, 32, 61, 32, 105, 110, 116, 93};
// _ZZN3cub18CUB_300001_SM_10006detail4scan16DeviceScanKernelINS2_10policy_hubIiiijN4cuda3std3__44plusIvEEE10Policy1000EN6thrust24THRUST_300001_SM_1000_NS6detail15normal_iteratorINSD_10device_ptrIiEEEESI_NS0_13ScanTileStateIiLb1EEES9_NS1_10InputValueIiPiEEjiLb0EiEEvT0_T1_T2_iT3_T4_T5_E12temp_storage has been demoted
// _ZZN3cub18CUB_300001_SM_10006detail4scan16DeviceScanKernelINS2_10policy_hubIiiimN4cuda3std3__44plusIvEEE10Policy1000EN6thrust24THRUST_300001_SM_1000_NS6detail15normal_iteratorINSD_10device_ptrIiEEEESI_NS0_13ScanTileStateIiLb1EEES9_NS1_10InputValueIiPiEEmiLb0EiEEvT0_T1_T2_iT3_T4_T5_E12temp_storage has been demoted
.global .align 1 .b8 _ZN30_INTERNAL_fbe4a547_4_k_cu_main4cuda3std3__45__cpo5beginE[1];
.global .align 1 .b8 _ZN30_INTERNAL_fbe4a547_4_k_cu_main4cuda3std3__45__cpo3endE[1];
.global .align 1 .b8 _ZN30_INTERNAL_fbe4a547_4_k_cu_main4cuda3std3__45__cpo6cbeginE[1];
.global .align 1 .b8 _ZN30_INTERNAL_fbe4a547_4_k_cu_main4cuda3std3__45__cpo4cendE[1];
.global .align 1 .b8 _ZN30_INTERNAL_fbe4a547_4_k_cu_main4cuda3std3__45__cpo6rbeginE[1];
.global .align 1 .b8 _ZN30_INTERNAL_fbe4a547_4_k_cu_main4cuda3std3__45__cpo4rendE[1];
.global .align 1 .b8 _ZN30_INTERNAL_fbe4a547_4_k_cu_main4cuda3std3__45__cpo7crbeginE[1];
.global .align 1 .b8 _ZN30_INTERNAL_fbe4a547_4_k_cu_main4cuda3std3__45__cpo5crendE[1];
.global .align 1 .b8 _ZN30_INTERNAL_fbe4a547_4_k_cu_main4cuda3std3__432_GLOBAL__N__fbe4a547_4_k_cu_main6ignoreE[1];
.global .align 1 .b8 _ZN30_INTERNAL_fbe4a547_4_k_cu_main4cuda3std3__419piecewise_constructE[1];
.global .align 1 .b8 _ZN30_INTERNAL_fbe4a547_4_k_cu_main4cuda3std3__48in_placeE[1];
.global .align 1 .b8 _ZN30_INTERNAL_fbe4a547_4_k_cu_main4cuda3std3__420unreachable_sentinelE[1];
.global .align 1 .b8 _ZN30_INTERNAL_fbe4a547_4_k_cu_main4cuda3std3__47nulloptE[1];
.global .align 1 .b8 _ZN30_INTERNAL_fbe4a547_4_k_cu_main4cuda3std3__48unexpectE[1];
.global .align 1 .b8 _ZN30_INTERNAL_fbe4a547_4_k_cu_main4cuda3std6ranges3__45__cpo4swapE[1];
.global .align 1 .b8 _ZN30_INTERNAL_fbe4a547_4_k_cu_main4cuda3std6ranges3__45__cpo9iter_moveE[1];
.global .align 1 .b8 _ZN30_INTERNAL_fbe4a547_4_k_cu_main4cuda3std6ranges3__45__cpo5beginE[1];
.global .align 1 .b8 _ZN30_INTERNAL_fbe4a547_4_k_cu_main4cuda3std6ranges3__45__cpo3endE[1];
.global .align 1 .b8 _ZN30_INTERNAL_fbe4a547_4_k_cu_main4cuda3std6ranges3__45__cpo6cbeginE[1];
.global .align 1 .b8 _ZN30_INTERNAL_fbe4a547_4_k_cu_main4cuda3std6ranges3__45__cpo4cendE[1];
.global .align 1 .b8 _ZN30_INTERNAL_fbe4a547_4_k_cu_main4cuda3std6ranges3__45__cpo7advanceE[1];
.global .align 1 .b8 _ZN30_INTERNAL_fbe4a547_4_k_cu_main4cuda3std6ranges3__45__cpo9iter_swapE[1];
.global .align 1 .b8 _ZN30_INTERNAL_fbe4a547_4_k_cu_main4cuda3std6ranges3__45__cpo4nextE[1];
.global .align 1 .b8 _ZN30_INTERNAL_fbe4a547_4_k_cu_main4cuda3std6ranges3__45__cpo4prevE[1];
.global .align 1 .b8 _ZN30_INTERNAL_fbe4a547_4_k_cu_main4cuda3std6ranges3__45__cpo4dataE[1];
.global .align 1 .b8 _ZN30_INTERNAL_fbe4a547_4_k_cu_main4cuda3std6ranges3__45__cpo5cdataE[1];
.global .align 1 .b8 _ZN30_INTERNAL_fbe4a547_4_k_cu_main4cuda3std6ranges3__45__cpo4sizeE[1];
.global .align 1 .b8 _ZN30_INTERNAL_fbe4a547_4_k_cu_main4cuda3std6ranges3__45__cpo5ssizeE[1];
.global .align 1 .b8 _ZN30_INTERNAL_fbe4a547_4_k_cu_main4cuda3std6ranges3__45__cpo8distanceE[1];
.global .align 1 .b8 _ZN30_INTERNAL_fbe4a547_4_k_cu_main6thrust24THRUST_300001_SM_1000_NS8cuda_cub3parE[1];
.global .align 1 .b8 _ZN30_INTERNAL_fbe4a547_4_k_cu_main6thrust24THRUST_300001_SM_1000_NS8cuda_cub10par_nosyncE[1];
.global .align 1 .b8 _ZN30_INTERNAL_fbe4a547_4_k_cu_main6thrust24THRUST_300001_SM_1000_NS6system6detail10sequential3seqE[1];
.global .align 1 .b8 _ZN30_INTERNAL_fbe4a547_4_k_cu_main6thrust24THRUST_300001_SM_1000_NS12placeholders2_1E[1];
.global .align 1 .b8 _ZN30_INTERNAL_fbe4a547_4_k_cu_main6thrust24THRUST_300001_SM_1000_NS12placeholders2_2E[1];
.global .align 1 .b8 _ZN30_INTERNAL_fbe4a547_4_k_cu_main6thrust24THRUST_300001_SM_1000_NS12placeholders2_3E[1];
.global .align 1 .b8 _ZN30_INTERNAL_fbe4a547_4_k_cu_main6thrust24THRUST_300001_SM_1000_NS12placeholders2_4E[1];
.global .align 1 .b8 _ZN30_INTERNAL_fbe4a547_4_k_cu_main6thrust24THRUST_300001_SM_1000_NS12placeholders2_5E[1];
.global .align 1 .b8 _ZN30_INTERNAL_fbe4a547_4_k_cu_main6thrust24THRUST_300001_SM_1000_NS12placeholders2_6E[1];
.global .align 1 .b8 _ZN30_INTERNAL_fbe4a547_4_k_cu_main6thrust24THRUST_300001_SM_1000_NS12placeholders2_7E[1];
.global .align 1 .b8 _ZN30_INTERNAL_fbe4a547_4_k_cu_main6thrust24THRUST_300001_SM_1000_NS12placeholders2_8E[1];
.global .align 1 .b8 _ZN30_INTERNAL_fbe4a547_4_k_cu_main6thrust24THRUST_300001_SM_1000_NS12placeholders2_9E[1];
.global .align 1 .b8 _ZN30_INTERNAL_fbe4a547_4_k_cu_main6thrust24THRUST_300001_SM_1000_NS12placeholders3_10E[1];
.global .align 1 .b8 _ZN30_INTERNAL_fbe4a547_4_k_cu_main6thrust24THRUST_300001_SM_1000_NS3seqE[1];
.global .align 1 .b8 $str[14] = {115, 116, 97, 114, 116, 32, 60, 61, 32, 115, 116, 111, 112};
.global .align 1 .b8 $str$1[27] = {47, 116, 109, 112, 47, 115, 97, 115, 115, 95, 99, 117, 95, 99, 55, 121, 99, 117, 112, 115, 57, 47, 107, 46, 99, 117};

.visible .entry _Z3subIiiEvPT_PKT0_S4_lll(
	.param .u64 .ptr .align 1 _Z3subIiiEvPT_PKT0_S4_lll_param_0,
	.param .u64 .ptr .align 1 _Z3subIiiEvPT_PKT0_S4_lll_param_1,
	.param .u64 .ptr .align 1 _Z3subIiiEvPT_PKT0_S4_lll_param_2,
	.param .u64 _Z3subIiiEvPT_PKT0_S4_lll_param_3,
	.param .u64 _Z3subIiiEvPT_PKT0_S4_lll_param_4,
	.param .u64 _Z3subIiiEvPT_PKT0_S4_lll_param_5
)
{
	.reg .pred 	%p<3>;
	.reg .b32 	%r<8>;
	.reg .b64 	%rd<25>;

	ld.param.u64 	%rd2, [_Z3subIiiEvPT_PKT0_S4_lll_param_0];
	ld.param.u64 	%rd3, [_Z3subIiiEvPT_PKT0_S4_lll_param_1];
	ld.param.u64 	%rd4, [_Z3subIiiEvPT_PKT0_S4_lll_param_2];
	ld.param.u64 	%rd5, [_Z3subIiiEvPT_PKT0_S4_lll_param_3];
	ld.param.u64 	%rd6, [_Z3subIiiEvPT_PKT0_S4_lll_param_4];
	ld.param.u64 	%rd7, [_Z3subIiiEvPT_PKT0_S4_lll_param_5];
	mov.u32 	%r3, %tid.x;
	mov.u32 	%r4, %ctaid.x;
	mov.u32 	%r5, %ntid.x;
	mad.lo.s32 	%r6, %r4, %r5, %r3;
	cvt.s64.s32 	%rd1, %r6;
	setp.le.s64 	%p1, %rd7, %rd1;
	@%p1 bra 	$L__BB0_4;
	cvta.to.global.u64 	%rd8, %rd3;
	cvta.to.global.u64 	%rd9, %rd4;
	add.s64 	%rd10, %rd5, %rd1;
	shl.b64 	%rd11, %rd10, 2;
	add.s64 	%rd12, %rd8, %rd11;
	ld.global.u32 	%r1, [%rd12];
	add.s64 	%rd13, %rd6, %rd1;
	shl.b64 	%rd14, %rd13, 2;
	add.s64 	%rd15, %rd9, %rd14;
	ld.global.u32 	%r2, [%rd15];
	setp.ge.s32 	%p2, %r2, %r1;
	@%p2 bra 	$L__BB0_3;
	mov.u64 	%rd16, $str;
	cvta.global.u64 	%rd17, %rd16;
	mov.u64 	%rd18, $str$1;
	cvta.global.u64 	%rd19, %rd18;
	mov.u64 	%rd20, __unnamed_1;
	cvta.global.u64 	%rd21, %rd20;
	{ // callseq 0, 0
	.param .b64 param0;
	st.param.b64 	[param0], %rd17;
	.param .b64 param1;
	st.param.b64 	[param1], %rd19;
	.param .b32 param2;
	st.param.b32 	[param2], 16;
	.param .b64 param3;
	st.param.b64 	[param3], %rd21;
	.param .b64 param4;
	st.param.b64 	[param4], 1;
	call.uni 
	__assertfail, 
	(
	param0, 
	param1, 
	param2, 
	param3, 
	param4
	);
	} // callseq 0
$L__BB0_3:
	sub.s32 	%r7, %r2, %r1;
	cvta.to.global.u64 	%rd22, %rd2;
	shl.b64 	%rd23, %rd1, 2;
	add.s64 	%rd24, %rd22, %rd23;
	st.global.u32 	[%rd24], %r7;
$L__BB0_4:
	ret;

}
	// .globl	_ZN3cub18CUB_300001_SM_10006detail11EmptyKernelIvEEvv
.visible .entry _ZN3cub18CUB_300001_SM_10006detail11EmptyKernelIvEEvv()
{


	ret;

}
	// .globl	_ZN3cub18CUB_300001_SM_10006detail8for_each13static_kernelINS2_12policy_hub_t12policy_500_tEmN6thrust24THRUST_300001_SM_1000_NS8cuda_cub20__uninitialized_fill7functorINS7_10device_ptrIiEEiEEEEvT0_T1_
.visible .entry _ZN3cub18CUB_300001_SM_10006detail8for_each13static_kernelINS2_12policy_hub_t12policy_500_tEmN6thrust24THRUST_300001_SM_1000_NS8cuda_cub20__uninitialized_fill7functorINS7_10device_ptrIiEEiEEEEvT0_T1_(
	.param .u64 _ZN3cub18CUB_300001_SM_10006detail8for_each13static_kernelINS2_12policy_hub_t12policy_500_tEmN6thrust24THRUST_300001_SM_1000_NS8cuda_cub20__uninitialized_fill7functorINS7_10device_ptrIiEEiEEEEvT0_T1__param_0,
	.param .align 8 .b8 _ZN3cub18CUB_300001_SM_10006detail8for_each13static_kernelINS2_12policy_hub_t12policy_500_tEmN6thrust24THRUST_300001_SM_1000_NS8cuda_cub20__uninitialized_fill7functorINS7_10device_ptrIiEEiEEEEvT0_T1__param_1[16]
)
.maxntid 256
{
	.reg .pred 	%p<4>;
	.reg .b16 	%rs<5>;
	.reg .b32 	%r<12>;
	.reg .b64 	%rd<16>;

	ld.param.u32 	%r3, [_ZN3cub18CUB_300001_SM_10006detail8for_each13static_kernelINS2_12policy_hub_t12policy_500_tEmN6thrust24THRUST_300001_SM_1000_NS8cuda_cub20__uninitialized_fill7functorINS7_10device_ptrIiEEiEEEEvT0_T1__param_1+8];
	ld.param.u64 	%rd4, [_ZN3cub18CUB_300001_SM_10006detail8for_each13static_kernelINS2_12policy_hub_t12policy_500_tEmN6thrust24THRUST_300001_SM_1000_NS8cuda_cub20__uninitialized_fill7functorINS7_10device_ptrIiEEiEEEEvT0_T1__param_1];
	ld.param.u64 	%rd5, [_ZN3cub18CUB_300001_SM_10006detail8for_each13static_kernelINS2_12policy_hub_t12policy_500_tEmN6thrust24THRUST_300001_SM_1000_NS8cuda_cub20__uninitialized_fill7functorINS7_10device_ptrIiEEiEEEEvT0_T1__param_0];
	mov.u32 	%r9, %ctaid.x;
	mul.wide.u32 	%rd1, %r9, 512;
	sub.s64 	%rd2, %rd5, %rd1;
	setp.lt.u64 	%p1, %rd2, 512;
	@%p1 bra 	$L__BB2_2;
	mov.u32 	%r11, %tid.x;
	cvta.to.global.u64 	%rd11, %rd4;
	cvt.u64.u32 	%rd12, %r11;
	add.s64 	%rd13, %rd1, %rd12;
	shl.b64 	%rd14, %rd13, 2;
	add.s64 	%rd15, %rd11, %rd14;
	st.global.u32 	[%rd15], %r3;
	st.global.u32 	[%rd15+1024], %r3;
	bra.uni 	$L__BB2_6;
$L__BB2_2:
	cvta.to.global.u64 	%rd6, %rd4;
	mov.u32 	%r2, %tid.x;
	cvt.u64.u32 	%rd7, %r2;
	setp.le.u64 	%p2, %rd2, %rd7;
	add.s64 	%rd8, %rd1, %rd7;
	shl.b64 	%rd9, %rd8, 2;
	add.s64 	%rd3, %rd6, %rd9;
	@%p2 bra 	$L__BB2_4;
	st.global.u32 	[%rd3], %r3;
$L__BB2_4:
	add.s32 	%r10, %r2, 256;
	cvt.u64.u32 	%rd10, %r10;
	setp.le.u64 	%p3, %rd2, %rd10;
	@%p3 bra 	$L__BB2_6;
	st.global.u32 	[%rd3+1024], %r3;
$L__BB2_6:
	ret;

}
	// .globl	_ZN3cub18CUB_300001_SM_10006detail4scan20DeviceScanInitKernelINS0_13ScanTileStateIiLb1EEEEEvT_i
.visible .entry _ZN3cub18CUB_300001_SM_10006detail4scan20DeviceScanInitKernelINS0_13ScanTileStateIiLb1EEEEEvT_i(
	.param .align 8 .b8 _ZN3cub18CUB_300001_SM_10006detail4scan20DeviceScanInitKernelINS0_13ScanTileStateIiLb1EEEEEvT_i_param_0[8],
	.param .u32 _ZN3cub18CUB_300001_SM_10006detail4scan20DeviceScanInitKernelINS0_13ScanTileStateIiLb1EEEEEvT_i_param_1
)
{
	.reg .pred 	%p<5>;
	.reg .b32 	%r<10>;
	.reg .b64 	%rd<7>;

	ld.param.u64 	%rd2, [_ZN3cub18CUB_300001_SM_10006detail4scan20DeviceScanInitKernelINS0_13ScanTileStateIiLb1EEEEEvT_i_param_0];
	ld.param.u32 	%r4, [_ZN3cub18CUB_300001_SM_10006detail4scan20DeviceScanInitKernelINS0_13ScanTileStateIiLb1EEEEEvT_i_param_1];
	cvta.to.global.u64 	%rd1, %rd2;
	mov.u32 	%r1, %ctaid.x;
	mov.u32 	%r5, %ntid.x;
	mov.u32 	%r2, %tid.x;
	mad.lo.s32 	%r3, %r1, %r5, %r2;
	setp.ge.s32 	%p1, %r3, %r4;
	@%p1 bra 	$L__BB3_2;
	mul.wide.s32 	%rd3, %r3, 8;
	add.s64 	%rd4, %rd1, %rd3;
	mov.b32 	%r6, 0;
	mov.b32 	%r7, 99;
	st.global.v2.u32 	[%rd4+256], {%r7, %r6};
$L__BB3_2:
	setp.ne.s32 	%p2, %r1, 0;
	setp.gt.u32 	%p3, %r2, 31;
	or.pred  	%p4, %p2, %p3;
	@%p4 bra 	$L__BB3_4;
	mul.wide.u32 	%rd5, %r2, 8;
	add.s64 	%rd6, %rd1, %rd5;
	mov.b32 	%r9, 0;
	st.global.v2.u32 	[%rd6], {%r9, %r9};
$L__BB3_4:
	ret;

}
	// .globl	_ZN3cub18CUB_300001_SM_10006detail4scan16DeviceScanKernelINS2_10policy_hubIiiijN4cuda3std3__44plusIvEEE10Policy1000EN6thrust24THRUST_300001_SM_1000_NS6detail15normal_iteratorINSD_10device_ptrIiEEEESI_NS0_13ScanTileStateIiLb1EEES9_NS1_10InputValueIiPiEEjiLb0EiEEvT0_T1_T2_iT3_T4_T5_
.visible .entry _ZN3cub18CUB_300001_SM_10006detail4scan16DeviceScanKernelINS2_10policy_hubIiiijN4cuda3std3__44plusIvEEE10Policy1000EN6thrust24THRUST_300001_SM_1000_NS6detail15normal_iteratorINSD_10device_ptrIiEEEESI_NS0_13ScanTileStateIiLb1EEES9_NS1_10InputValueIiPiEEjiLb0EiEEvT0_T1_T2_iT3_T4_T5_(
	.param .align 8 .b8 _ZN3cub18CUB_300001_SM_10006detail4scan16DeviceScanKernelINS2_10policy_hubIiiijN4cuda3std3__44plusIvEEE10Policy1000EN6thrust24THRUST_300001_SM_1000_NS6detail15normal_iteratorINSD_10device_ptrIiEEEESI_NS0_13ScanTileStateIiLb1EEES9_NS1_10InputValueIiPiEEjiLb0EiEEvT0_T1_T2_iT3_T4_T5__param_0[8],
	.param .align 8 .b8 _ZN3cub18CUB_300001_SM_10006detail4scan16DeviceScanKernelINS2_10policy_hubIiiijN4cuda3std3__44plusIvEEE10Policy1000EN6thrust24THRUST_300001_SM_1000_NS6detail15normal_iteratorINSD_10device_ptrIiEEEESI_NS0_13ScanTileStateIiLb1EEES9_NS1_10InputValueIiPiEEjiLb0EiEEvT0_T1_T2_iT3_T4_T5__param_1[8],
	.param .align 8 .b8 _ZN3cub18CUB_300001_SM_10006detail4scan16DeviceScanKernelINS2_10policy_hubIiiijN4cuda3std3__44plusIvEEE10Policy1000EN6thrust24THRUST_300001_SM_1000_NS6detail15normal_iteratorINSD_10device_ptrIiEEEESI_NS0_13ScanTileStateIiLb1EEES9_NS1_10InputValueIiPiEEjiLb0EiEEvT0_T1_T2_iT3_T4_T5__param_2[8],
	.param .u32 _ZN3cub18CUB_300001_SM_10006detail4scan16DeviceScanKernelINS2_10policy_hubIiiijN4cuda3std3__44plusIvEEE10Policy1000EN6thrust24THRUST_300001_SM_1000_NS6detail15normal_iteratorINSD_10device_ptrIiEEEESI_NS0_13ScanTileStateIiLb1EEES9_NS1_10InputValueIiPiEEjiLb0EiEEvT0_T1_T2_iT3_T4_T5__param_3,
	.param .align 1 .b8 _ZN3cub18CUB_300001_SM_10006detail4scan16DeviceScanKernelINS2_10policy_hubIiiijN4cuda3std3__44plusIvEEE10Policy1000EN6thrust24THRUST_300001_SM_1000_NS6detail15normal_iteratorINSD_10device_ptrIiEEEESI_NS0_13ScanTileStateIiLb1EEES9_NS1_10InputValueIiPiEEjiLb0EiEEvT0_T1_T2_iT3_T4_T5__param_4[1],
	.param .align 8 .b8 _ZN3cub18CUB_300001_SM_10006detail4scan16DeviceScanKernelINS2_10policy_hubIiiijN4cuda3std3__44plusIvEEE10Policy1000EN6thrust24THRUST_300001_SM_1000_NS6detail15normal_iteratorINSD_10device_ptrIiEEEESI_NS0_13ScanTileStateIiLb1EEES9_NS1_10InputValueIiPiEEjiLb0EiEEvT0_T1_T2_iT3_T4_T5__param_5[16],
	.param .u32 _ZN3cub18CUB_300001_SM_10006detail4scan16DeviceScanKernelINS2_10policy_hubIiiijN4cuda3std3__44plusIvEEE10Policy1000EN6thrust24THRUST_300001_SM_1000_NS6detail15normal_iteratorINSD_10device_ptrIiEEEESI_NS0_13ScanTileStateIiLb1EEES9_NS1_10InputValueIiPiEEjiLb0EiEEvT0_T1_T2_iT3_T4_T5__param_6
)
.maxntid 384
{
	.reg .pred 	%p<160>;
	.reg .b16 	%rs<3>;
	.reg .b32 	%r<1050>;
	.reg .b64 	%rd<58>;
	// demoted variable
	.shared .align 16 .b8 _ZZN3cub18CUB_300001_SM_10006detail4scan16DeviceScanKernelINS2_10policy_hubIiiijN4cuda3std3__44plusIvEEE10Policy1000EN6thrust24THRUST_300001_SM_1000_NS6detail15normal_iteratorINSD_10device_ptrIiEEEESI_NS0_13ScanTileStateIiLb1EEES9_NS1_10InputValueIiPiEEjiLb0EiEEvT0_T1_T2_iT3_T4_T5_E12temp_storage[33808];
	ld.param.u32 	%r239, [_ZN3cub18CUB_300001_SM_10006detail4scan16DeviceScanKernelINS2_10policy_hubIiiijN4cuda3std3__44plusIvEEE10Policy1000EN6thrust24THRUST_300001_SM_1000_NS6detail15normal_iteratorINSD_10device_ptrIiEEEESI_NS0_13ScanTileStateIiLb1EEES9_NS1_10InputValueIiPiEEjiLb0EiEEvT0_T1_T2_iT3_T4_T5__param_5];
	bfe.u32 	%r240, %r239, 0, 8;
	cvt.u16.u32 	%rs1, %r240;
	and.b16  	%rs2, %rs1, 255;
	ld.param.u64 	%rd16, [_ZN3cub18CUB_300001_SM_10006detail4scan16DeviceScanKernelINS2_10policy_hubIiiijN4cuda3std3__44plusIvEEE10Policy1000EN6thrust24THRUST_300001_SM_1000_NS6detail15normal_iteratorINSD_10device_ptrIiEEEESI_NS0_13ScanTileStateIiLb1EEES9_NS1_10InputValueIiPiEEjiLb0EiEEvT0_T1_T2_iT3_T4_T5__param_2];
	ld.param.u64 	%rd15, [_ZN3cub18CUB_300001_SM_10006detail4scan16DeviceScanKernelINS2_10policy_hubIiiijN4cuda3std3__44plusIvEEE10Policy1000EN6thrust24THRUST_300001_SM_1000_NS6detail15normal_iteratorINSD_10device_ptrIiEEEESI_NS0_13ScanTileStateIiLb1EEES9_NS1_10InputValueIiPiEEjiLb0EiEEvT0_T1_T2_iT3_T4_T5__param_1];
	ld.param.u64 	%rd14, [_ZN3cub18CUB_300001_SM_10006detail4scan16DeviceScanKernelINS2_10policy_hubIiiijN4cuda3std3__44plusIvEEE10Policy1000EN6thrust24THRUST_300001_SM_1000_NS6detail15normal_iteratorINSD_10device_ptrIiEEEESI_NS0_13ScanTileStateIiLb1EEES9_NS1_10InputValueIiPiEEjiLb0EiEEvT0_T1_T2_iT3_T4_T5__param_0];
	ld.param.u64 	%rd1, [_ZN3cub18CUB_300001_SM_10006detail4scan16DeviceScanKernelINS2_10policy_hubIiiijN4cuda3std3__44plusIvEEE10Policy1000EN6thrust24THRUST_300001_SM_1000_NS6detail15normal_iteratorINSD_10device_ptrIiEEEESI_NS0_13ScanTileStateIiLb1EEES9_NS1_10InputValueIiPiEEjiLb0EiEEvT0_T1_T2_iT3_T4_T5__param_5+8];
	ld.param.u32 	%r238, [_ZN3cub18CUB_300001_SM_10006detail4scan16DeviceScanKernelINS2_10policy_hubIiiijN4cuda3std3__44plusIvEEE10Policy1000EN6thrust24THRUST_300001_SM_1000_NS6detail15normal_iteratorINSD_10device_ptrIiEEEESI_NS0_13ScanTileStateIiLb1EEES9_NS1_10InputValueIiPiEEjiLb0EiEEvT0_T1_T2_iT3_T4_T5__param_6];
	setp.eq.s16 	%p1, %rs2, 0;
	@%p1 bra 	$L__BB4_2;
	cvta.to.global.u64 	%rd17, %rd1;
	ld.global.u32 	%r997, [%rd17];
	bra.uni 	$L__BB4_3;
$L__BB4_2:
	cvt.u32.u64 	%r997, %rd1;
$L__BB4_3:
	ld.param.u32 	%r995, [_ZN3cub18CUB_300001_SM_10006detail4scan16DeviceScanKernelINS2_10policy_hubIiiijN4cuda3std3__44plusIvEEE10Policy1000EN6thrust24THRUST_300001_SM_1000_NS6detail15normal_iteratorINSD_10device_ptrIiEEEESI_NS0_13ScanTileStateIiLb1EEES9_NS1_10InputValueIiPiEEjiLb0EiEEvT0_T1_T2_iT3_T4_T5__param_3];
	cvta.to.global.u64 	%rd3, %rd14;
	cvta.to.global.u64 	%rd4, %rd15;
	mov.u32 	%r241, %ctaid.x;
	add.s32 	%r998, %r995, %r241;
	mul.lo.s32 	%r5, %r998, 8448;
	sub.s32 	%r6, %r238, %r5;
	setp.lt.u32 	%p2, %r6, 8449;
	@%p2 bra 	$L__BB4_29;
	cvt.u64.u32 	%rd40, %r5;
	mov.u32 	%r7, %tid.x;
	and.b32  	%r640, %r7, 31;
	and.b32  	%r641, %r7, 992;
	mul.lo.s32 	%r642, %r641, 22;
	or.b32  	%r643, %r642, %r640;
	cvt.u64.u32 	%rd41, %r643;
	add.s64 	%rd5, %rd41, %rd40;
	shl.b64 	%rd42, %rd5, 2;
	add.s64 	%rd43, %rd3, %rd42;
	ld.global.u32 	%r644, [%rd43];
	ld.global.u32 	%r645, [%rd43+128];
	ld.global.u32 	%r646, [%rd43+256];
	ld.global.u32 	%r647, [%rd43+384];
	ld.global.u32 	%r648, [%rd43+512];
	ld.global.u32 	%r649, [%rd43+640];
	ld.global.u32 	%r650, [%rd43+768];
	ld.global.u32 	%r651, [%rd43+896];
	ld.global.u32 	%r652, [%rd43+1024];
	ld.global.u32 	%r653, [%rd43+1152];
	ld.global.u32 	%r654, [%rd43+1280];
	ld.global.u32 	%r655, [%rd43+1408];
	ld.global.u32 	%r656, [%rd43+1536];
	ld.global.u32 	%r657, [%rd43+1664];
	ld.global.u32 	%r658, [%rd43+1792];
	ld.global.u32 	%r659, [%rd43+1920];
	ld.global.u32 	%r660, [%rd43+2048];
	ld.global.u32 	%r661, [%rd43+2176];
	ld.global.u32 	%r662, [%rd43+2304];
	ld.global.u32 	%r663, [%rd43+2432];
	ld.global.u32 	%r664, [%rd43+2560];
	ld.global.u32 	%r665, [%rd43+2688];
	// begin inline asm
	mov.u32 %r639, %laneid;
	// end inline asm
	shr.u32 	%r9, %r7, 5;
	mad.lo.s32 	%r666, %r9, 704, %r639;
	shl.b32 	%r667, %r666, 2;
	mov.u32 	%r668, _ZZN3cub18CUB_300001_SM_10006detail4scan16DeviceScanKernelINS2_10policy_hubIiiijN4cuda3std3__44plusIvEEE10Policy1000EN6thrust24THRUST_300001_SM_1000_NS6detail15normal_iteratorINSD_10device_ptrIiEEEESI_NS0_13ScanTileStateIiLb1EEES9_NS1_10InputValueIiPiEEjiLb0EiEEvT0_T1_T2_iT3_T4_T5_E12temp_storage;
	add.s32 	%r10, %r668, %r667;
	st.shared.u32 	[%r10], %r644;
	st.shared.u32 	[%r10+128], %r645;
	st.shared.u32 	[%r10+256], %r646;
	st.shared.u32 	[%r10+384], %r647;
	st.shared.u32 	[%r10+512], %r648;
	st.shared.u32 	[%r10+640], %r649;
	st.shared.u32 	[%r10+768], %r650;
	st.shared.u32 	[%r10+896], %r651;
	st.shared.u32 	[%r10+1024], %r652;
	st.shared.u32 	[%r10+1152], %r653;
	st.shared.u32 	[%r10+1280], %r654;
	st.shared.u32 	[%r10+1408], %r655;
	st.shared.u32 	[%r10+1536], %r656;
	st.shared.u32 	[%r10+1664], %r657;
	st.shared.u32 	[%r10+1792], %r658;
	st.shared.u32 	[%r10+1920], %r659;
	st.shared.u32 	[%r10+2048], %r660;
	st.shared.u32 	[%r10+2176], %r661;
	st.shared.u32 	[%r10+2304], %r662;
	st.shared.u32 	[%r10+2432], %r663;
	st.shared.u32 	[%r10+2560], %r664;
	st.shared.u32 	[%r10+2688], %r665;
	bar.warp.sync 	-1;
	mad.lo.s32 	%r11, %r639, 84, %r10;
	ld.shared.v2.u32 	{%r12, %r13}, [%r11];
	ld.shared.v2.u32 	{%r14, %r15}, [%r11+8];
	ld.shared.v2.u32 	{%r16, %r17}, [%r11+16];
	ld.shared.v2.u32 	{%r18, %r19}, [%r11+24];
	ld.shared.v2.u32 	{%r20, %r21}, [%r11+32];
	ld.shared.v2.u32 	{%r22, %r23}, [%r11+40];
	ld.shared.v2.u32 	{%r24, %r25}, [%r11+48];
	ld.shared.v2.u32 	{%r26, %r27}, [%r11+56];
	ld.shared.v2.u32 	{%r28, %r29}, [%r11+64];
	ld.shared.v2.u32 	{%r30, %r31}, [%r11+72];
	ld.shared.v2.u32 	{%r32, %r33}, [%r11+80];
	bar.sync 	0;
	setp.ne.s32 	%p104, %r998, 0;
	@%p104 bra 	$L__BB4_9;
	add.s32 	%r890, %r13, %r12;
	add.s32 	%r891, %r14, %r890;
	add.s32 	%r892, %r15, %r891;
	add.s32 	%r893, %r16, %r892;
	add.s32 	%r894, %r17, %r893;
	add.s32 	%r895, %r18, %r894;
	add.s32 	%r896, %r19, %r895;
	add.s32 	%r897, %r20, %r896;
	add.s32 	%r898, %r21, %r897;
	add.s32 	%r899, %r22, %r898;
	add.s32 	%r900, %r23, %r899;
	add.s32 	%r901, %r24, %r900;
	add.s32 	%r902, %r25, %r901;
	add.s32 	%r903, %r26, %r902;
	add.s32 	%r904, %r27, %r903;
	add.s32 	%r905, %r28, %r904;
	add.s32 	%r906, %r29, %r905;
	add.s32 	%r907, %r30, %r906;
	add.s32 	%r908, %r31, %r907;
	add.s32 	%r909, %r32, %r908;
	add.s32 	%r864, %r33, %r909;
	mov.b32 	%r862, 1;
	mov.b32 	%r887, 0;
	mov.b32 	%r889, -1;
	// begin inline asm
	{  .reg .s32 r0;  .reg .pred p;  shfl.sync.up.b32 r0|p, %r864, %r862, %r887, %r889;  @p add.s32 r0, r0, %r864;  mov.s32 %r860, r0;}
	// end inline asm
	mov.b32 	%r868, 2;
	// begin inline asm
	{  .reg .s32 r0;  .reg .pred p;  shfl.sync.up.b32 r0|p, %r860, %r868, %r887, %r889;  @p add.s32 r0, r0, %r860;  mov.s32 %r866, r0;}
	// end inline asm
	mov.b32 	%r874, 4;
	// begin inline asm
	{  .reg .s32 r0;  .reg .pred p;  shfl.sync.up.b32 r0|p, %r866, %r874, %r887, %r889;  @p add.s32 r0, r0, %r866;  mov.s32 %r872, r0;}
	// end inline asm
	mov.b32 	%r880, 8;
	// begin inline asm
	{  .reg .s32 r0;  .reg .pred p;  shfl.sync.up.b32 r0|p, %r872, %r880, %r887, %r889;  @p add.s32 r0, r0, %r872;  mov.s32 %r878, r0;}
	// end inline asm
	mov.b32 	%r886, 16;
	// begin inline asm
	{  .reg .s32 r0;  .reg .pred p;  shfl.sync.up.b32 r0|p, %r878, %r886, %r887, %r889;  @p add.s32 r0, r0, %r878;  mov.s32 %r884, r0;}
	// end inline asm
	setp.ne.s32 	%p146, %r639, 31;
	@%p146 bra 	$L__BB4_7;
	shl.b32 	%r910, %r9, 2;
	add.s32 	%r912, %r668, %r910;
	st.shared.u32 	[%r912+16], %r884;
$L__BB4_7:
	bar.sync 	0;
	ld.shared.v4.u32 	{%r913, %r914, %r915, %r916}, [_ZZN3cub18CUB_300001_SM_10006detail4scan16DeviceScanKernelINS2_10policy_hubIiiijN4cuda3std3__44plusIvEEE10Policy1000EN6thrust24THRUST_300001_SM_1000_NS6detail15normal_iteratorINSD_10device_ptrIiEEEESI_NS0_13ScanTileStateIiLb1EEES9_NS1_10InputValueIiPiEEjiLb0EiEEvT0_T1_T2_iT3_T4_T5_E12temp_storage+16];
	add.s32 	%r917, %r914, %r913;
	setp.eq.s32 	%p147, %r9, 2;
	selp.b32 	%r918, %r917, %r913, %p147;
	add.s32 	%r919, %r917, %r915;
	setp.eq.s32 	%p148, %r9, 3;
	selp.b32 	%r920, %r919, %r918, %p148;
	add.s32 	%r921, %r919, %r916;
	setp.eq.s32 	%p149, %r9, 4;
	selp.b32 	%r922, %r921, %r920, %p149;
	ld.shared.v4.u32 	{%r923, %r924, %r925, %r926}, [_ZZN3cub18CUB_300001_SM_10006detail4scan16DeviceScanKernelINS2_10policy_hubIiiijN4cuda3std3__44plusIvEEE10Policy1000EN6thrust24THRUST_300001_SM_1000_NS6detail15normal_iteratorINSD_10device_ptrIiEEEESI_NS0_13ScanTileStateIiLb1EEES9_NS1_10InputValueIiPiEEjiLb0EiEEvT0_T1_T2_iT3_T4_T5_E12temp_storage+32];
	add.s32 	%r927, %r921, %r923;
	setp.eq.s32 	%p150, %r9, 5;
	selp.b32 	%r928, %r927, %r922, %p150;
	add.s32 	%r929, %r927, %r924;
	setp.eq.s32 	%p151, %r9, 6;
	selp.b32 	%r930, %r929, %r928, %p151;
	add.s32 	%r931, %r929, %r925;
	setp.eq.s32 	%p152, %r9, 7;
	selp.b32 	%r932, %r931, %r930, %p152;
	add.s32 	%r933, %r931, %r926;
	setp.eq.s32 	%p153, %r9, 8;
	selp.b32 	%r934, %r933, %r932, %p153;
	ld.shared.v4.u32 	{%r935, %r936, %r937, %r938}, [_ZZN3cub18CUB_300001_SM_10006detail4scan16DeviceScanKernelINS2_10policy_hubIiiijN4cuda3std3__44plusIvEEE10Policy1000EN6thrust24THRUST_300001_SM_1000_NS6detail15normal_iteratorINSD_10device_ptrIiEEEESI_NS0_13ScanTileStateIiLb1EEES9_NS1_10InputValueIiPiEEjiLb0EiEEvT0_T1_T2_iT3_T4_T5_E12temp_storage+48];
	add.s32 	%r939, %r933, %r935;
	setp.eq.s32 	%p154, %r9, 9;
	selp.b32 	%r940, %r939, %r934, %p154;
	add.s32 	%r941, %r939, %r936;
	setp.eq.s32 	%p155, %r9, 10;
	selp.b32 	%r942, %r941, %r940, %p155;
	add.s32 	%r943, %r941, %r937;
	setp.eq.s32 	%p156, %r9, 11;
	selp.b32 	%r944, %r943, %r942, %p156;
	setp.lt.u32 	%p157, %r7, 32;
	selp.b32 	%r945, 0, %r944, %p157;
	setp.eq.s32 	%p158, %r639, 0;
	sub.s32 	%r946, %r884, %r864;
	selp.b32 	%r947, 0, %r946, %p158;
	add.s32 	%r948, %r947, %r997;
	add.s32 	%r1012, %r948, %r945;
	add.s32 	%r949, %r938, %r997;
	add.s32 	%r37, %r949, %r943;
	setp.ne.s32 	%p159, %r7, 0;
	@%p159 bra 	$L__BB4_28;
	add.s64 	%rd55, %rd16, 256;
	mov.b32 	%r950, 101;
	// begin inline asm
	st.relaxed.gpu.v2.u32 [%rd55], {%r950, %r37};
	// end inline asm
	bra.uni 	$L__BB4_28;
$L__BB4_9:
	add.s32 	%r699, %r13, %r12;
	add.s32 	%r700, %r14, %r699;
	add.s32 	%r701, %r15, %r700;
	add.s32 	%r702, %r16, %r701;
	add.s32 	%r703, %r17, %r702;
	add.s32 	%r704, %r18, %r703;
	add.s32 	%r705, %r19, %r704;
	add.s32 	%r706, %r20, %r705;
	add.s32 	%r707, %r21, %r706;
	add.s32 	%r708, %r22, %r707;
	add.s32 	%r709, %r23, %r708;
	add.s32 	%r710, %r24, %r709;
	add.s32 	%r711, %r25, %r710;
	add.s32 	%r712, %r26, %r711;
	add.s32 	%r713, %r27, %r712;
	add.s32 	%r714, %r28, %r713;
	add.s32 	%r715, %r29, %r714;
	add.s32 	%r716, %r30, %r715;
	add.s32 	%r717, %r31, %r716;
	add.s32 	%r718, %r32, %r717;
	add.s32 	%r673, %r33, %r718;
	mov.b32 	%r671, 1;
	mov.b32 	%r696, 0;
	mov.b32 	%r698, -1;
	// begin inline asm
	{  .reg .s32 r0;  .reg .pred p;  shfl.sync.up.b32 r0|p, %r673, %r671, %r696, %r698;  @p add.s32 r0, r0, %r673;  mov.s32 %r669, r0;}
	// end inline asm
	mov.b32 	%r677, 2;
	// begin inline asm
	{  .reg .s32 r0;  .reg .pred p;  shfl.sync.up.b32 r0|p, %r669, %r677, %r696, %r698;  @p add.s32 r0, r0, %r669;  mov.s32 %r675, r0;}
	// end inline asm
	mov.b32 	%r683, 4;
	// begin inline asm
	{  .reg .s32 r0;  .reg .pred p;  shfl.sync.up.b32 r0|p, %r675, %r683, %r696, %r698;  @p add.s32 r0, r0, %r675;  mov.s32 %r681, r0;}
	// end inline asm
	mov.b32 	%r689, 8;
	// begin inline asm
	{  .reg .s32 r0;  .reg .pred p;  shfl.sync.up.b32 r0|p, %r681, %r689, %r696, %r698;  @p add.s32 r0, r0, %r681;  mov.s32 %r687, r0;}
	// end inline asm
	mov.b32 	%r695, 16;
	// begin inline asm
	{  .reg .s32 r0;  .reg .pred p;  shfl.sync.up.b32 r0|p, %r687, %r695, %r696, %r698;  @p add.s32 r0, r0, %r687;  mov.s32 %r693, r0;}
	// end inline asm
	setp.ne.s32 	%p105, %r639, 31;
	@%p105 bra 	$L__BB4_11;
	shl.b32 	%r719, %r9, 2;
	add.s32 	%r721, %r668, %r719;
	st.shared.u32 	[%r721+16], %r693;
$L__BB4_11:
	sub.s32 	%r722, %r693, %r673;
	bar.sync 	0;
	ld.shared.v4.u32 	{%r723, %r724, %r725, %r726}, [_ZZN3cub18CUB_300001_SM_10006detail4scan16DeviceScanKernelINS2_10policy_hubIiiijN4cuda3std3__44plusIvEEE10Policy1000EN6thrust24THRUST_300001_SM_1000_NS6detail15normal_iteratorINSD_10device_ptrIiEEEESI_NS0_13ScanTileStateIiLb1EEES9_NS1_10InputValueIiPiEEjiLb0EiEEvT0_T1_T2_iT3_T4_T5_E12temp_storage+16];
	add.s32 	%r727, %r724, %r723;
	setp.eq.s32 	%p106, %r9, 2;
	selp.b32 	%r728, %r727, %r723, %p106;
	add.s32 	%r729, %r727, %r725;
	setp.eq.s32 	%p107, %r9, 3;
	selp.b32 	%r730, %r729, %r728, %p107;
	add.s32 	%r731, %r729, %r726;
	setp.eq.s32 	%p108, %r9, 4;
	selp.b32 	%r732, %r731, %r730, %p108;
	ld.shared.v4.u32 	{%r733, %r734, %r735, %r736}, [_ZZN3cub18CUB_300001_SM_10006detail4scan16DeviceScanKernelINS2_10policy_hubIiiijN4cuda3std3__44plusIvEEE10Policy1000EN6thrust24THRUST_300001_SM_1000_NS6detail15normal_iteratorINSD_10device_ptrIiEEEESI_NS0_13ScanTileStateIiLb1EEES9_NS1_10InputValueIiPiEEjiLb0EiEEvT0_T1_T2_iT3_T4_T5_E12temp_storage+32];
	add.s32 	%r737, %r731, %r733;
	setp.eq.s32 	%p109, %r9, 5;
	selp.b32 	%r738, %r737, %r732, %p109;
	add.s32 	%r739, %r737, %r734;
	setp.eq.s32 	%p110, %r9, 6;
	selp.b32 	%r740, %r739, %r738, %p110;
	add.s32 	%r741, %r739, %r735;
	setp.eq.s32 	%p111, %r9, 7;
	selp.b32 	%r742, %r741, %r740, %p111;
	add.s32 	%r743, %r741, %r736;
	setp.eq.s32 	%p112, %r9, 8;
	selp.b32 	%r744, %r743, %r742, %p112;
	ld.shared.v4.u32 	{%r745, %r746, %r747, %r748}, [_ZZN3cub18CUB_300001_SM_10006detail4scan16DeviceScanKernelINS2_10policy_hubIiiijN4cuda3std3__44plusIvEEE10Policy1000EN6thrust24THRUST_300001_SM_1000_NS6detail15normal_iteratorINSD_10device_ptrIiEEEESI_NS0_13ScanTileStateIiLb1EEES9_NS1_10InputValueIiPiEEjiLb0EiEEvT0_T1_T2_iT3_T4_T5_E12temp_storage+48];
	add.s32 	%r749, %r743, %r745;
	setp.eq.s32 	%p113, %r9, 9;
	selp.b32 	%r750, %r749, %r744, %p113;
	add.s32 	%r751, %r749, %r746;
	setp.eq.s32 	%p114, %r9, 10;
	selp.b32 	%r752, %r751, %r750, %p114;
	add.s32 	%r753, %r751, %r747;
	setp.eq.s32 	%p115, %r9, 11;
	selp.b32 	%r754, %r753, %r752, %p115;
	add.s32 	%r40, %r753, %r748;
	setp.gt.u32 	%p116, %r7, 31;
	setp.lt.u32 	%p117, %r7, 32;
	setp.eq.s32 	%p118, %r639, 0;
	selp.b32 	%r755, 0, %r722, %p118;
	add.s32 	%r1011, %r754, %r755;
	selp.b32 	%r42, %r722, %r1011, %p117;
	@%p116 bra 	$L__BB4_27;
	setp.ne.s32 	%p119, %r7, 0;
	mul.wide.s32 	%rd44, %r998, 8;
	add.s64 	%rd6, %rd16, %rd44;
	@%p119 bra 	$L__BB4_14;
	st.shared.u32 	[_ZZN3cub18CUB_300001_SM_10006detail4scan16DeviceScanKernelINS2_10policy_hubIiiijN4cuda3std3__44plusIvEEE10Policy1000EN6thrust24THRUST_300001_SM_1000_NS6detail15normal_iteratorINSD_10device_ptrIiEEEESI_NS0_13ScanTileStateIiLb1EEES9_NS1_10InputValueIiPiEEjiLb0EiEEvT0_T1_T2_iT3_T4_T5_E12temp_storage+12], %r40;
	add.s64 	%rd45, %rd6, 256;
	mov.b32 	%r756, 100;
	// begin inline asm
	st.relaxed.gpu.v2.u32 [%rd45], {%r756, %r40};
	// end inline asm
$L__BB4_14:
	not.b32 	%r762, %r7;
	add.s32 	%r1006, %r998, %r762;
	mov.b32 	%r758, 830;
	// begin inline asm
	nanosleep.u32 %r758;
	// end inline asm
	mul.wide.s32 	%rd47, %r1006, 8;
	add.s64 	%rd48, %rd16, %rd47;
	add.s64 	%rd46, %rd48, 256;
	// begin inline asm
	ld.relaxed.gpu.v2.u32 {%r1008, %r1000}, [%rd46];
	// end inline asm
	mov.b32 	%r1001, 952;
$L__BB4_15:
	setp.eq.s32 	%p120, %r1008, 99;
	mov.b32 	%r763, -1;
	vote.sync.any.pred 	%p121, %p120, %r763;
	not.pred 	%p122, %p121;
	@%p122 bra 	$L__BB4_17;
	mul.lo.s32 	%r858, %r998, 16807;
	and.b32  	%r998, %r858, 2147483647;
	add.s32 	%r859, %r1001, 1;
	rem.u32 	%r855, %r998, %r859;
	// begin inline asm
	nanosleep.u32 %r855;
	// end inline asm
	shr.u32 	%r1001, %r1001, 1;
	// begin inline asm
	ld.relaxed.gpu.v2.u32 {%r1008, %r1000}, [%rd46];
	// end inline asm
	bra.uni 	$L__BB4_15;
$L__BB4_17:
	setp.eq.s32 	%p123, %r1008, 101;
	mov.b32 	%r790, -1;
	vote.sync.ballot.b32 	%r792, %p123, %r790;
	// begin inline asm
	mov.u32 %r765, %lanemask_ge;
	// end inline asm
	and.b32  	%r793, %r792, %r765;
	or.b32  	%r794, %r793, -2147483648;
	add.s32 	%r795, %r794, -1;
	not.b32 	%r796, %r794;
	and.b32  	%r797, %r796, %r795;
	popc.b32 	%r769, %r797;
	mov.b32 	%r768, 1;
	// begin inline asm
	shfl.sync.down.b32 %r766, %r1000, %r768, %r769, %r790;
	// end inline asm
	setp.lt.s32 	%p125, %r639, %r769;
	selp.b32 	%r798, %r766, 0, %p125;
	add.s32 	%r772, %r798, %r1000;
	mov.b32 	%r773, 2;
	// begin inline asm
	shfl.sync.down.b32 %r771, %r772, %r773, %r769, %r790;
	// end inline asm
	add.s32 	%r57, %r639, 2;
	setp.gt.s32 	%p126, %r57, %r769;
	selp.b32 	%r799, 0, %r771, %p126;
	add.s32 	%r777, %r772, %r799;
	mov.b32 	%r778, 4;
	// begin inline asm
	shfl.sync.down.b32 %r776, %r777, %r778, %r769, %r790;
	// end inline asm
	add.s32 	%r58, %r639, 4;
	setp.gt.s32 	%p127, %r58, %r769;
	selp.b32 	%r800, 0, %r776, %p127;
	add.s32 	%r782, %r777, %r800;
	mov.b32 	%r783, 8;
	// begin inline asm
	shfl.sync.down.b32 %r781, %r782, %r783, %r769, %r790;
	// end inline asm
	add.s32 	%r59, %r639, 8;
	setp.gt.s32 	%p128, %r59, %r769;
	selp.b32 	%r801, 0, %r781, %p128;
	add.s32 	%r787, %r782, %r801;
	mov.b32 	%r788, 16;
	// begin inline asm
	shfl.sync.down.b32 %r786, %r787, %r788, %r769, %r790;
	// end inline asm
	add.s32 	%r60, %r639, 16;
	setp.gt.s32 	%p129, %r60, %r769;
	selp.b32 	%r802, 0, %r786, %p129;
	add.s32 	%r1005, %r787, %r802;
	add.s64 	%rd8, %rd16, 256;
	mov.b32 	%r1002, 952;
$L__BB4_18:
	setp.ne.s32 	%p130, %r1008, 101;
	mov.b32 	%r803, -1;
	vote.sync.all.pred 	%p131, %p130, %r803;
	not.pred 	%p132, %p131;
	@%p132 bra 	$L__BB4_23;
	shr.u32 	%r1002, %r1002, 1;
	mul.wide.s32 	%rd51, %r1006, 8;
	add.s64 	%rd52, %rd8, %rd51;
	add.s64 	%rd50, %rd52, -256;
	// begin inline asm
	ld.relaxed.gpu.v2.u32 {%r1008, %r1009}, [%rd50];
	// end inline asm
	mov.u32 	%r1010, %r1002;
$L__BB4_20:
	setp.eq.s32 	%p136, %r1008, 99;
	mov.b32 	%r811, -1;
	vote.sync.any.pred 	%p137, %p136, %r811;
	not.pred 	%p138, %p137;
	@%p138 bra 	$L__BB4_22;
	mul.lo.s32 	%r853, %r998, 16807;
	and.b32  	%r998, %r853, 2147483647;
	add.s32 	%r854, %r1010, 1;
	rem.u32 	%r850, %r998, %r854;
	// begin inline asm
	nanosleep.u32 %r850;
	// end inline asm
	shr.u32 	%r1010, %r1010, 1;
	// begin inline asm
	ld.relaxed.gpu.v2.u32 {%r1008, %r1009}, [%rd50];
	// end inline asm
	bra.uni 	$L__BB4_20;
$L__BB4_22:
	setp.eq.s32 	%p139, %r1008, 101;
	mov.b32 	%r837, -1;
	vote.sync.ballot.b32 	%r838, %p139, %r837;
	and.b32  	%r839, %r838, %r765;
	or.b32  	%r840, %r839, -2147483648;
	add.s32 	%r841, %r840, -1;
	not.b32 	%r842, %r840;
	and.b32  	%r843, %r842, %r841;
	popc.b32 	%r816, %r843;
	mov.b32 	%r815, 1;
	// begin inline asm
	shfl.sync.down.b32 %r813, %r1009, %r815, %r816, %r837;
	// end inline asm
	setp.lt.s32 	%p141, %r639, %r816;
	selp.b32 	%r844, %r813, 0, %p141;
	add.s32 	%r819, %r844, %r1009;
	mov.b32 	%r820, 2;
	// begin inline asm
	shfl.sync.down.b32 %r818, %r819, %r820, %r816, %r837;
	// end inline asm
	setp.gt.s32 	%p142, %r57, %r816;
	selp.b32 	%r845, 0, %r818, %p142;
	add.s32 	%r824, %r819, %r845;
	mov.b32 	%r825, 4;
	// begin inline asm
	shfl.sync.down.b32 %r823, %r824, %r825, %r816, %r837;
	// end inline asm
	setp.gt.s32 	%p143, %r58, %r816;
	selp.b32 	%r846, 0, %r823, %p143;
	add.s32 	%r829, %r824, %r846;
	mov.b32 	%r830, 8;
	// begin inline asm
	shfl.sync.down.b32 %r828, %r829, %r830, %r816, %r837;
	// end inline asm
	setp.gt.s32 	%p144, %r59, %r816;
	selp.b32 	%r847, 0, %r828, %p144;
	add.s32 	%r834, %r829, %r847;
	mov.b32 	%r835, 16;
	// begin inline asm
	shfl.sync.down.b32 %r833, %r834, %r835, %r816, %r837;
	// end inline asm
	setp.gt.s32 	%p145, %r60, %r816;
	selp.b32 	%r848, 0, %r833, %p145;
	add.s32 	%r849, %r848, %r1005;
	add.s32 	%r1005, %r849, %r834;
	add.s32 	%r1006, %r1006, -32;
	bra.uni 	$L__BB4_18;
$L__BB4_23:
	@%p119 bra 	$L__BB4_25;
	add.s32 	%r806, %r1005, %r40;
	add.s64 	%rd49, %rd6, 256;
	mov.b32 	%r805, 101;
	// begin inline asm
	st.relaxed.gpu.v2.u32 [%rd49], {%r805, %r806};
	// end inline asm
	st.shared.u32 	[_ZZN3cub18CUB_300001_SM_10006detail4scan16DeviceScanKernelINS2_10policy_hubIiiijN4cuda3std3__44plusIvEEE10Policy1000EN6thrust24THRUST_300001_SM_1000_NS6detail15normal_iteratorINSD_10device_ptrIiEEEESI_NS0_13ScanTileStateIiLb1EEES9_NS1_10InputValueIiPiEEjiLb0EiEEvT0_T1_T2_iT3_T4_T5_E12temp_storage+4], %r1005;
	st.shared.u32 	[_ZZN3cub18CUB_300001_SM_10006detail4scan16DeviceScanKernelINS2_10policy_hubIiiijN4cuda3std3__44plusIvEEE10Policy1000EN6thrust24THRUST_300001_SM_1000_NS6detail15normal_iteratorINSD_10device_ptrIiEEEESI_NS0_13ScanTileStateIiLb1EEES9_NS1_10InputValueIiPiEEjiLb0EiEEvT0_T1_T2_iT3_T4_T5_E12temp_storage+8], %r806;
$L__BB4_25:
	setp.ne.s32 	%p134, %r639, 0;
	mov.u32 	%r1011, %r42;
	@%p134 bra 	$L__BB4_27;
	st.shared.u32 	[_ZZN3cub18CUB_300001_SM_10006detail4scan16DeviceScanKernelINS2_10policy_hubIiiijN4cuda3std3__44plusIvEEE10Policy1000EN6thrust24THRUST_300001_SM_1000_NS6detail15normal_iteratorINSD_10device_ptrIiEEEESI_NS0_13ScanTileStateIiLb1EEES9_NS1_10InputValueIiPiEEjiLb0EiEEvT0_T1_T2_iT3_T4_T5_E12temp_storage+76], %r1005;
	mov.u32 	%r1011, %r1005;
$L__BB4_27:
	bar.sync 	0;
	setp.eq.s32 	%p135, %r7, 0;
	ld.shared.u32 	%r807, [_ZZN3cub18CUB_300001_SM_10006detail4scan16DeviceScanKernelINS2_10policy_hubIiiijN4cuda3std3__44plusIvEEE10Policy1000EN6thrust24THRUST_300001_SM_1000_NS6detail15normal_iteratorINSD_10device_ptrIiEEEESI_NS0_13ScanTileStateIiLb1EEES9_NS1_10InputValueIiPiEEjiLb0EiEEvT0_T1_T2_iT3_T4_T5_E12temp_storage+76];
	selp.b32 	%r808, 0, %r807, %p135;
	add.s32 	%r1012, %r808, %r1011;
$L__BB4_28:
	add.s32 	%r952, %r1012, %r12;
	add.s32 	%r953, %r13, %r952;
	add.s32 	%r954, %r14, %r953;
	add.s32 	%r955, %r15, %r954;
	add.s32 	%r956, %r16, %r955;
	add.s32 	%r957, %r17, %r956;
	add.s32 	%r958, %r18, %r957;
	add.s32 	%r959, %r19, %r958;
	add.s32 	%r960, %r20, %r959;
	add.s32 	%r961, %r21, %r960;
	add.s32 	%r962, %r22, %r961;
	add.s32 	%r963, %r23, %r962;
	add.s32 	%r964, %r24, %r963;
	add.s32 	%r965, %r25, %r964;
	add.s32 	%r966, %r26, %r965;
	add.s32 	%r967, %r27, %r966;
	add.s32 	%r968, %r28, %r967;
	add.s32 	%r969, %r29, %r968;
	add.s32 	%r970, %r30, %r969;
	add.s32 	%r971, %r31, %r970;
	add.s32 	%r972, %r32, %r971;
	bar.sync 	0;
	st.shared.v2.u32 	[%r11], {%r1012, %r952};
	st.shared.v2.u32 	[%r11+8], {%r953, %r954};
	st.shared.v2.u32 	[%r11+16], {%r955, %r956};
	st.shared.v2.u32 	[%r11+24], {%r957, %r958};
	st.shared.v2.u32 	[%r11+32], {%r959, %r960};
	st.shared.v2.u32 	[%r11+40], {%r961, %r962};
	st.shared.v2.u32 	[%r11+48], {%r963, %r964};
	st.shared.v2.u32 	[%r11+56], {%r965, %r966};
	st.shared.v2.u32 	[%r11+64], {%r967, %r968};
	st.shared.v2.u32 	[%r11+72], {%r969, %r970};
	st.shared.v2.u32 	[%r11+80], {%r971, %r972};
	bar.warp.sync 	-1;
	ld.shared.u32 	%r973, [%r10];
	ld.shared.u32 	%r974, [%r10+128];
	ld.shared.u32 	%r975, [%r10+256];
	ld.shared.u32 	%r976, [%r10+384];
	ld.shared.u32 	%r977, [%r10+512];
	ld.shared.u32 	%r978, [%r10+640];
	ld.shared.u32 	%r979, [%r10+768];
	ld.shared.u32 	%r980, [%r10+896];
	ld.shared.u32 	%r981, [%r10+1024];
	ld.shared.u32 	%r982, [%r10+1152];
	ld.shared.u32 	%r983, [%r10+1280];
	ld.shared.u32 	%r984, [%r10+1408];
	ld.shared.u32 	%r985, [%r10+1536];
	ld.shared.u32 	%r986, [%r10+1664];
	ld.shared.u32 	%r987, [%r10+1792];
	ld.shared.u32 	%r988, [%r10+1920];
	ld.shared.u32 	%r989, [%r10+2048];
	ld.shared.u32 	%r990, [%r10+2176];
	ld.shared.u32 	%r991, [%r10+2304];
	ld.shared.u32 	%r992, [%r10+2432];
	ld.shared.u32 	%r993, [%r10+2560];
	ld.shared.u32 	%r994, [%r10+2688];
	add.s64 	%rd57, %rd4, %rd42;
	st.global.u32 	[%rd57], %r973;
	st.global.u32 	[%rd57+128], %r974;
	st.global.u32 	[%rd57+256], %r975;
	st.global.u32 	[%rd57+384], %r976;
	st.global.u32 	[%rd57+512], %r977;
	st.global.u32 	[%rd57+640], %r978;
	st.global.u32 	[%rd57+768], %r979;
	st.global.u32 	[%rd57+896], %r980;
	st.global.u32 	[%rd57+1024], %r981;
	st.global.u32 	[%rd57+1152], %r982;
	st.global.u32 	[%rd57+1280], %r983;
	st.global.u32 	[%rd57+1408], %r984;
	st.global.u32 	[%rd57+1536], %r985;
	st.global.u32 	[%rd57+1664], %r986;
	st.global.u32 	[%rd57+1792], %r987;
	st.global.u32 	[%rd57+1920], %r988;
	st.global.u32 	[%rd57+2048], %r989;
	st.global.u32 	[%rd57+2176], %r990;
	st.global.u32 	[%rd57+2304], %r991;
	st.global.u32 	[%rd57+2432], %r992;
	st.global.u32 	[%rd57+2560], %r993;
	st.global.u32 	[%rd57+2688], %r994;
	bra.uni 	$L__BB4_143;
$L__BB4_29:
	setp.eq.s32 	%p3, %r6, 0;
	@%p3 bra 	$L__BB4_143;
	mul.wide.u32 	%rd18, %r5, 4;
	add.s64 	%rd19, %rd3, %rd18;
	mov.u32 	%r85, %tid.x;
	ld.global.u32 	%r1034, [%rd19];
	and.b32  	%r242, %r85, 31;
	and.b32  	%r243, %r85, 992;
	mul.lo.s32 	%r244, %r243, 22;
	or.b32  	%r87, %r244, %r242;
	setp.ge.u32 	%p4, %r87, %r6;
	shl.b32 	%r245, %r87, 2;
	cvt.u64.u32 	%rd20, %r245;
	add.s64 	%rd10, %rd19, %rd20;
	mov.u32 	%r1013, %r1034;
	@%p4 bra 	$L__BB4_32;
	ld.global.u32 	%r1013, [%rd10];
$L__BB4_32:
	add.s32 	%r90, %r87, 32;
	setp.ge.u32 	%p5, %r90, %r6;
	mov.u32 	%r1014, %r1034;
	@%p5 bra 	$L__BB4_34;
	ld.global.u32 	%r1014, [%rd10+128];
$L__BB4_34:
	add.s32 	%r93, %r87, 64;
	setp.ge.u32 	%p6, %r93, %r6;
	mov.u32 	%r1015, %r1034;
	@%p6 bra 	$L__BB4_36;
	ld.global.u32 	%r1015, [%rd10+256];
$L__BB4_36:
	add.s32 	%r96, %r87, 96;
	setp.ge.u32 	%p7, %r96, %r6;
	mov.u32 	%r1016, %r1034;
	@%p7 bra 	$L__BB4_38;
	ld.global.u32 	%r1016, [%rd10+384];
$L__BB4_38:
	add.s32 	%r246, %r87, 128;
	setp.ge.u32 	%p8, %r246, %r6;
	mov.u32 	%r1017, %r1034;
	@%p8 bra 	$L__BB4_40;
	ld.global.u32 	%r1017, [%rd10+512];
$L__BB4_40:
	add.s32 	%r247, %r87, 160;
	setp.ge.u32 	%p9, %r247, %r6;
	mov.u32 	%r1018, %r1034;
	@%p9 bra 	$L__BB4_42;
	ld.global.u32 	%r1018, [%rd10+640];
$L__BB4_42:
	add.s32 	%r248, %r87, 192;
	setp.ge.u32 	%p10, %r248, %r6;
	mov.u32 	%r1019, %r1034;
	@%p10 bra 	$L__BB4_44;
	ld.global.u32 	%r1019, [%rd10+768];
$L__BB4_44:
	add.s32 	%r249, %r87, 224;
	setp.ge.u32 	%p11, %r249, %r6;
	mov.u32 	%r1020, %r1034;
	@%p11 bra 	$L__BB4_46;
	ld.global.u32 	%r1020, [%rd10+896];
$L__BB4_46:
	add.s32 	%r250, %r87, 256;
	setp.ge.u32 	%p12, %r250, %r6;
	mov.u32 	%r1021, %r1034;
	@%p12 bra 	$L__BB4_48;
	ld.global.u32 	%r1021, [%rd10+1024];
$L__BB4_48:
	add.s32 	%r251, %r87, 288;
	setp.ge.u32 	%p13, %r251, %r6;
	mov.u32 	%r1022, %r1034;
	@%p13 bra 	$L__BB4_50;
	ld.global.u32 	%r1022, [%rd10+1152];
$L__BB4_50:
	add.s32 	%r111, %r87, 320;
	setp.ge.u32 	%p14, %r111, %r6;
	mov.u32 	%r1023, %r1034;
	@%p14 bra 	$L__BB4_52;
	ld.global.u32 	%r1023, [%rd10+1280];
$L__BB4_52:
	add.s32 	%r114, %r87, 352;
	setp.ge.u32 	%p15, %r114, %r6;
	mov.u32 	%r1024, %r1034;
	@%p15 bra 	$L__BB4_54;
	ld.global.u32 	%r1024, [%rd10+1408];
$L__BB4_54:
	add.s32 	%r117, %r87, 384;
	setp.ge.u32 	%p16, %r117, %r6;
	mov.u32 	%r1025, %r1034;
	@%p16 bra 	$L__BB4_56;
	ld.global.u32 	%r1025, [%rd10+1536];
$L__BB4_56:
	add.s32 	%r120, %r87, 416;
	setp.ge.u32 	%p17, %r120, %r6;
	mov.u32 	%r1026, %r1034;
	@%p17 bra 	$L__BB4_58;
	ld.global.u32 	%r1026, [%rd10+1664];
$L__BB4_58:
	add.s32 	%r252, %r87, 448;
	setp.ge.u32 	%p18, %r252, %r6;
	mov.u32 	%r1027, %r1034;
	@%p18 bra 	$L__BB4_60;
	ld.global.u32 	%r1027, [%rd10+1792];
$L__BB4_60:
	add.s32 	%r253, %r87, 480;
	setp.ge.u32 	%p19, %r253, %r6;
	mov.u32 	%r1028, %r1034;
	@%p19 bra 	$L__BB4_62;
	ld.global.u32 	%r1028, [%rd10+1920];
$L__BB4_62:
	add.s32 	%r254, %r87, 512;
	setp.ge.u32 	%p20, %r254, %r6;
	mov.u32 	%r1029, %r1034;
	@%p20 bra 	$L__BB4_64;
	ld.global.u32 	%r1029, [%rd10+2048];
$L__BB4_64:
	add.s32 	%r129, %r87, 544;
	setp.ge.u32 	%p21, %r129, %r6;
	mov.u32 	%r1030, %r1034;
	@%p21 bra 	$L__BB4_66;
	ld.global.u32 	%r1030, [%rd10+2176];
$L__BB4_66:
	add.s32 	%r132, %r87, 576;
	setp.ge.u32 	%p22, %r132, %r6;
	mov.u32 	%r1031, %r1034;
	@%p22 bra 	$L__BB4_68;
	ld.global.u32 	%r1031, [%rd10+2304];
$L__BB4_68:
	add.s32 	%r255, %r87, 608;
	setp.ge.u32 	%p23, %r255, %r6;
	mov.u32 	%r1032, %r1034;
	@%p23 bra 	$L__BB4_70;
	ld.global.u32 	%r1032, [%rd10+2432];
$L__BB4_70:
	add.s32 	%r256, %r87, 640;
	setp.ge.u32 	%p24, %r256, %r6;
	mov.u32 	%r1033, %r1034;
	@%p24 bra 	$L__BB4_72;
	ld.global.u32 	%r1033, [%rd10+2560];
$L__BB4_72:
	add.s32 	%r139, %r87, 672;
	setp.ge.u32 	%p25, %r139, %r6;
	@%p25 bra 	$L__BB4_74;
	ld.global.u32 	%r1034, [%rd10+2688];
$L__BB4_74:
	// begin inline asm
	mov.u32 %r257, %laneid;
	// end inline asm
	shr.u32 	%r143, %r85, 5;
	mad.lo.s32 	%r258, %r143, 704, %r257;
	shl.b32 	%r259, %r258, 2;
	mov.u32 	%r260, _ZZN3cub18CUB_300001_SM_10006detail4scan16DeviceScanKernelINS2_10policy_hubIiiijN4cuda3std3__44plusIvEEE10Policy1000EN6thrust24THRUST_300001_SM_1000_NS6detail15normal_iteratorINSD_10device_ptrIiEEEESI_NS0_13ScanTileStateIiLb1EEES9_NS1_10InputValueIiPiEEjiLb0EiEEvT0_T1_T2_iT3_T4_T5_E12temp_storage;
	add.s32 	%r144, %r260, %r259;
	st.shared.u32 	[%r144], %r1013;
	st.shared.u32 	[%r144+128], %r1014;
	st.shared.u32 	[%r144+256], %r1015;
	st.shared.u32 	[%r144+384], %r1016;
	st.shared.u32 	[%r144+512], %r1017;
	st.shared.u32 	[%r144+640], %r1018;
	st.shared.u32 	[%r144+768], %r1019;
	st.shared.u32 	[%r144+896], %r1020;
	st.shared.u32 	[%r144+1024], %r1021;
	st.shared.u32 	[%r144+1152], %r1022;
	st.shared.u32 	[%r144+1280], %r1023;
	st.shared.u32 	[%r144+1408], %r1024;
	st.shared.u32 	[%r144+1536], %r1025;
	st.shared.u32 	[%r144+1664], %r1026;
	st.shared.u32 	[%r144+1792], %r1027;
	st.shared.u32 	[%r144+1920], %r1028;
	st.shared.u32 	[%r144+2048], %r1029;
	st.shared.u32 	[%r144+2176], %r1030;
	st.shared.u32 	[%r144+2304], %r1031;
	st.shared.u32 	[%r144+2432], %r1032;
	st.shared.u32 	[%r144+2560], %r1033;
	st.shared.u32 	[%r144+2688], %r1034;
	bar.warp.sync 	-1;
	mad.lo.s32 	%r145, %r257, 84, %r144;
	ld.shared.v2.u32 	{%r146, %r147}, [%r145];
	ld.shared.v2.u32 	{%r148, %r149}, [%r145+8];
	ld.shared.v2.u32 	{%r150, %r151}, [%r145+16];
	ld.shared.v2.u32 	{%r152, %r153}, [%r145+24];
	ld.shared.v2.u32 	{%r154, %r155}, [%r145+32];
	ld.shared.v2.u32 	{%r156, %r157}, [%r145+40];
	ld.shared.v2.u32 	{%r158, %r159}, [%r145+48];
	ld.shared.v2.u32 	{%r160, %r161}, [%r145+56];
	ld.shared.v2.u32 	{%r162, %r163}, [%r145+64];
	ld.shared.v2.u32 	{%r164, %r165}, [%r145+72];
	ld.shared.v2.u32 	{%r166, %r167}, [%r145+80];
	bar.sync 	0;
	setp.ne.s32 	%p26, %r998, 0;
	@%p26 bra 	$L__BB4_78;
	add.s32 	%r490, %r147, %r146;
	add.s32 	%r491, %r148, %r490;
	add.s32 	%r492, %r149, %r491;
	add.s32 	%r493, %r150, %r492;
	add.s32 	%r494, %r151, %r493;
	add.s32 	%r495, %r152, %r494;
	add.s32 	%r496, %r153, %r495;
	add.s32 	%r497, %r154, %r496;
	add.s32 	%r498, %r155, %r497;
	add.s32 	%r499, %r156, %r498;
	add.s32 	%r500, %r157, %r499;
	add.s32 	%r501, %r158, %r500;
	add.s32 	%r502, %r159, %r501;
	add.s32 	%r503, %r160, %r502;
	add.s32 	%r504, %r161, %r503;
	add.s32 	%r505, %r162, %r504;
	add.s32 	%r506, %r163, %r505;
	add.s32 	%r507, %r164, %r506;
	add.s32 	%r508, %r165, %r507;
	add.s32 	%r509, %r166, %r508;
	add.s32 	%r464, %r167, %r509;
	mov.b32 	%r462, 1;
	mov.b32 	%r487, 0;
	mov.b32 	%r489, -1;
	// begin inline asm
	{  .reg .s32 r0;  .reg .pred p;  shfl.sync.up.b32 r0|p, %r464, %r462, %r487, %r489;  @p add.s32 r0, r0, %r464;  mov.s32 %r460, r0;}
	// end inline asm
	mov.b32 	%r468, 2;
	// begin inline asm
	{  .reg .s32 r0;  .reg .pred p;  shfl.sync.up.b32 r0|p, %r460, %r468, %r487, %r489;  @p add.s32 r0, r0, %r460;  mov.s32 %r466, r0;}
	// end inline asm
	mov.b32 	%r474, 4;
	// begin inline asm
	{  .reg .s32 r0;  .reg .pred p;  shfl.sync.up.b32 r0|p, %r466, %r474, %r487, %r489;  @p add.s32 r0, r0, %r466;  mov.s32 %r472, r0;}
	// end inline asm
	mov.b32 	%r480, 8;
	// begin inline asm
	{  .reg .s32 r0;  .reg .pred p;  shfl.sync.up.b32 r0|p, %r472, %r480, %r487, %r489;  @p add.s32 r0, r0, %r472;  mov.s32 %r478, r0;}
	// end inline asm
	mov.b32 	%r486, 16;
	// begin inline asm
	{  .reg .s32 r0;  .reg .pred p;  shfl.sync.up.b32 r0|p, %r478, %r486, %r487, %r489;  @p add.s32 r0, r0, %r478;  mov.s32 %r484, r0;}
	// end inline asm
	setp.ne.s32 	%p68, %r257, 31;
	@%p68 bra 	$L__BB4_77;
	shl.b32 	%r510, %r143, 2;
	mov.u32 	%r511, _ZZN3cub18CUB_300001_SM_10006detail4scan16DeviceScanKernelINS2_10policy_hubIiiijN4cuda3std3__44plusIvEEE10Policy1000EN6thrust24THRUST_300001_SM_1000_NS6detail15normal_iteratorINSD_10device_ptrIiEEEESI_NS0_13ScanTileStateIiLb1EEES9_NS1_10InputValueIiPiEEjiLb0EiEEvT0_T1_T2_iT3_T4_T5_E12temp_storage;
	add.s32 	%r512, %r511, %r510;
	st.shared.u32 	[%r512+16], %r484;
$L__BB4_77:
	bar.sync 	0;
	ld.shared.v4.u32 	{%r513, %r514, %r515, %r516}, [_ZZN3cub18CUB_300001_SM_10006detail4scan16DeviceScanKernelINS2_10policy_hubIiiijN4cuda3std3__44plusIvEEE10Policy1000EN6thrust24THRUST_300001_SM_1000_NS6detail15normal_iteratorINSD_10device_ptrIiEEEESI_NS0_13ScanTileStateIiLb1EEES9_NS1_10InputValueIiPiEEjiLb0EiEEvT0_T1_T2_iT3_T4_T5_E12temp_storage+16];
	add.s32 	%r517, %r514, %r513;
	setp.eq.s32 	%p69, %r143, 2;
	selp.b32 	%r518, %r517, %r513, %p69;
	add.s32 	%r519, %r517, %r515;
	setp.eq.s32 	%p70, %r143, 3;
	selp.b32 	%r520, %r519, %r518, %p70;
	add.s32 	%r521, %r519, %r516;
	setp.eq.s32 	%p71, %r143, 4;
	selp.b32 	%r522, %r521, %r520, %p71;
	ld.shared.v4.u32 	{%r523, %r524, %r525, %r526}, [_ZZN3cub18CUB_300001_SM_10006detail4scan16DeviceScanKernelINS2_10policy_hubIiiijN4cuda3std3__44plusIvEEE10Policy1000EN6thrust24THRUST_300001_SM_1000_NS6detail15normal_iteratorINSD_10device_ptrIiEEEESI_NS0_13ScanTileStateIiLb1EEES9_NS1_10InputValueIiPiEEjiLb0EiEEvT0_T1_T2_iT3_T4_T5_E12temp_storage+32];
	add.s32 	%r527, %r521, %r523;
	setp.eq.s32 	%p72, %r143, 5;
	selp.b32 	%r528, %r527, %r522, %p72;
	add.s32 	%r529, %r527, %r524;
	setp.eq.s32 	%p73, %r143, 6;
	selp.b32 	%r530, %r529, %r528, %p73;
	add.s32 	%r531, %r529, %r525;
	setp.eq.s32 	%p74, %r143, 7;
	selp.b32 	%r532, %r531, %r530, %p74;
	add.s32 	%r533, %r531, %r526;
	setp.eq.s32 	%p75, %r143, 8;
	selp.b32 	%r534, %r533, %r532, %p75;
	.pragma "used_bytes_mask 4095";
	ld.shared.v4.u32 	{%r535, %r536, %r537, %r538}, [_ZZN3cub18CUB_300001_SM_10006detail4scan16DeviceScanKernelINS2_10policy_hubIiiijN4cuda3std3__44plusIvEEE10Policy1000EN6thrust24THRUST_300001_SM_1000_NS6detail15normal_iteratorINSD_10device_ptrIiEEEESI_NS0_13ScanTileStateIiLb1EEES9_NS1_10InputValueIiPiEEjiLb0EiEEvT0_T1_T2_iT3_T4_T5_E12temp_storage+48];
	add.s32 	%r539, %r533, %r535;
	setp.eq.s32 	%p76, %r143, 9;
	selp.b32 	%r540, %r539, %r534, %p76;
	add.s32 	%r541, %r539, %r536;
	setp.eq.s32 	%p77, %r143, 10;
	selp.b32 	%r542, %r541, %r540, %p77;
	add.s32 	%r543, %r541, %r537;
	setp.eq.s32 	%p78, %r143, 11;
	selp.b32 	%r544, %r543, %r542, %p78;
	setp.lt.u32 	%p79, %r85, 32;
	selp.b32 	%r545, 0, %r544, %p79;
	setp.eq.s32 	%p80, %r257, 0;
	sub.s32 	%r546, %r484, %r464;
	selp.b32 	%r547, 0, %r546, %p80;
	add.s32 	%r548, %r547, %r997;
	add.s32 	%r1049, %r548, %r545;
	bra.uni 	$L__BB4_97;
$L__BB4_78:
	add.s32 	%r291, %r147, %r146;
	add.s32 	%r292, %r148, %r291;
	add.s32 	%r293, %r149, %r292;
	add.s32 	%r294, %r150, %r293;
	add.s32 	%r295, %r151, %r294;
	add.s32 	%r296, %r152, %r295;
	add.s32 	%r297, %r153, %r296;
	add.s32 	%r298, %r154, %r297;
	add.s32 	%r299, %r155, %r298;
	add.s32 	%r300, %r156, %r299;
	add.s32 	%r301, %r157, %r300;
	add.s32 	%r302, %r158, %r301;
	add.s32 	%r303, %r159, %r302;
	add.s32 	%r304, %r160, %r303;
	add.s32 	%r305, %r161, %r304;
	add.s32 	%r306, %r162, %r305;
	add.s32 	%r307, %r163, %r306;
	add.s32 	%r308, %r164, %r307;
	add.s32 	%r309, %r165, %r308;
	add.s32 	%r310, %r166, %r309;
	add.s32 	%r265, %r167, %r310;
	mov.b32 	%r263, 1;
	mov.b32 	%r288, 0;
	mov.b32 	%r290, -1;
	// begin inline asm
	{  .reg .s32 r0;  .reg .pred p;  shfl.sync.up.b32 r0|p, %r265, %r263, %r288, %r290;  @p add.s32 r0, r0, %r265;  mov.s32 %r261, r0;}
	// end inline asm
	mov.b32 	%r269, 2;
	// begin inline asm
	{  .reg .s32 r0;  .reg .pred p;  shfl.sync.up.b32 r0|p, %r261, %r269, %r288, %r290;  @p add.s32 r0, r0, %r261;  mov.s32 %r267, r0;}
	// end inline asm
	mov.b32 	%r275, 4;
	// begin inline asm
	{  .reg .s32 r0;  .reg .pred p;  shfl.sync.up.b32 r0|p, %r267, %r275, %r288, %r290;  @p add.s32 r0, r0, %r267;  mov.s32 %r273, r0;}
	// end inline asm
	mov.b32 	%r281, 8;
	// begin inline asm
	{  .reg .s32 r0;  .reg .pred p;  shfl.sync.up.b32 r0|p, %r273, %r281, %r288, %r290;  @p add.s32 r0, r0, %r273;  mov.s32 %r279, r0;}
	// end inline asm
	mov.b32 	%r287, 16;
	// begin inline asm
	{  .reg .s32 r0;  .reg .pred p;  shfl.sync.up.b32 r0|p, %r279, %r287, %r288, %r290;  @p add.s32 r0, r0, %r279;  mov.s32 %r285, r0;}
	// end inline asm
	setp.ne.s32 	%p27, %r257, 31;
	@%p27 bra 	$L__BB4_80;
	shl.b32 	%r311, %r143, 2;
	mov.u32 	%r312, _ZZN3cub18CUB_300001_SM_10006detail4scan16DeviceScanKernelINS2_10policy_hubIiiijN4cuda3std3__44plusIvEEE10Policy1000EN6thrust24THRUST_300001_SM_1000_NS6detail15normal_iteratorINSD_10device_ptrIiEEEESI_NS0_13ScanTileStateIiLb1EEES9_NS1_10InputValueIiPiEEjiLb0EiEEvT0_T1_T2_iT3_T4_T5_E12temp_storage;
	add.s32 	%r313, %r312, %r311;
	st.shared.u32 	[%r313+16], %r285;
$L__BB4_80:
	sub.s32 	%r314, %r285, %r265;
	bar.sync 	0;
	ld.shared.v4.u32 	{%r315, %r316, %r317, %r318}, [_ZZN3cub18CUB_300001_SM_10006detail4scan16DeviceScanKernelINS2_10policy_hubIiiijN4cuda3std3__44plusIvEEE10Policy1000EN6thrust24THRUST_300001_SM_1000_NS6detail15normal_iteratorINSD_10device_ptrIiEEEESI_NS0_13ScanTileStateIiLb1EEES9_NS1_10InputValueIiPiEEjiLb0EiEEvT0_T1_T2_iT3_T4_T5_E12temp_storage+16];
	add.s32 	%r319, %r316, %r315;
	setp.eq.s32 	%p28, %r143, 2;
	selp.b32 	%r320, %r319, %r315, %p28;
	add.s32 	%r321, %r319, %r317;
	setp.eq.s32 	%p29, %r143, 3;
	selp.b32 	%r322, %r321, %r320, %p29;
	add.s32 	%r323, %r321, %r318;
	setp.eq.s32 	%p30, %r143, 4;
	selp.b32 	%r324, %r323, %r322, %p30;
	ld.shared.v4.u32 	{%r325, %r326, %r327, %r328}, [_ZZN3cub18CUB_300001_SM_10006detail4scan16DeviceScanKernelINS2_10policy_hubIiiijN4cuda3std3__44plusIvEEE10Policy1000EN6thrust24THRUST_300001_SM_1000_NS6detail15normal_iteratorINSD_10device_ptrIiEEEESI_NS0_13ScanTileStateIiLb1EEES9_NS1_10InputValueIiPiEEjiLb0EiEEvT0_T1_T2_iT3_T4_T5_E12temp_storage+32];
	add.s32 	%r329, %r323, %r325;
	setp.eq.s32 	%p31, %r143, 5;
	selp.b32 	%r330, %r329, %r324, %p31;
	add.s32 	%r331, %r329, %r326;
	setp.eq.s32 	%p32, %r143, 6;
	selp.b32 	%r332, %r331, %r330, %p32;
	add.s32 	%r333, %r331, %r327;
	setp.eq.s32 	%p33, %r143, 7;
	selp.b32 	%r334, %r333, %r332, %p33;
	add.s32 	%r335, %r333, %r328;
	setp.eq.s32 	%p34, %r143, 8;
	selp.b32 	%r336, %r335, %r334, %p34;
	ld.shared.v4.u32 	{%r337, %r338, %r339, %r340}, [_ZZN3cub18CUB_300001_SM_10006detail4scan16DeviceScanKernelINS2_10policy_hubIiiijN4cuda3std3__44plusIvEEE10Policy1000EN6thrust24THRUST_300001_SM_1000_NS6detail15normal_iteratorINSD_10device_ptrIiEEEESI_NS0_13ScanTileStateIiLb1EEES9_NS1_10InputValueIiPiEEjiLb0EiEEvT0_T1_T2_iT3_T4_T5_E12temp_storage+48];
	add.s32 	%r341, %r335, %r337;
	setp.eq.s32 	%p35, %r143, 9;
	selp.b32 	%r342, %r341, %r336, %p35;
	add.s32 	%r343, %r341, %r338;
	setp.eq.s32 	%p36, %r143, 10;
	selp.b32 	%r344, %r343, %r342, %p36;
	add.s32 	%r345, %r343, %r339;
	setp.eq.s32 	%p37, %r143, 11;
	selp.b32 	%r346, %r345, %r344, %p37;
	add.s32 	%r173, %r345, %r340;
	setp.gt.u32 	%p38, %r85, 31;
	setp.lt.u32 	%p39, %r85, 32;
	setp.eq.s32 	%p40, %r257, 0;
	selp.b32 	%r347, 0, %r314, %p40;
	add.s32 	%r1048, %r346, %r347;
	selp.b32 	%r175, %r314, %r1048, %p39;
	@%p38 bra 	$L__BB4_96;
	setp.ne.s32 	%p41, %r85, 0;
	mul.wide.s32 	%rd21, %r998, 8;
	add.s64 	%rd11, %rd16, %rd21;
	@%p41 bra 	$L__BB4_83;
	st.shared.u32 	[_ZZN3cub18CUB_300001_SM_10006detail4scan16DeviceScanKernelINS2_10policy_hubIiiijN4cuda3std3__44plusIvEEE10Policy1000EN6thrust24THRUST_300001_SM_1000_NS6detail15normal_iteratorINSD_10device_ptrIiEEEESI_NS0_13ScanTileStateIiLb1EEES9_NS1_10InputValueIiPiEEjiLb0EiEEvT0_T1_T2_iT3_T4_T5_E12temp_storage+12], %r173;
	add.s64 	%rd22, %rd11, 256;
	mov.b32 	%r348, 100;
	// begin inline asm
	st.relaxed.gpu.v2.u32 [%rd22], {%r348, %r173};
	// end inline asm
$L__BB4_83:
	not.b32 	%r354, %r85;
	add.s32 	%r1043, %r998, %r354;
	mov.b32 	%r350, 830;
	// begin inline asm
	nanosleep.u32 %r350;
	// end inline asm
	mul.wide.s32 	%rd24, %r1043, 8;
	add.s64 	%rd25, %rd16, %rd24;
	add.s64 	%rd23, %rd25, 256;
	// begin inline asm
	ld.relaxed.gpu.v2.u32 {%r1045, %r1037}, [%rd23];
	// end inline asm
	mov.b32 	%r1038, 952;
$L__BB4_84:
	setp.eq.s32 	%p42, %r1045, 99;
	mov.b32 	%r355, -1;
	vote.sync.any.pred 	%p43, %p42, %r355;
	not.pred 	%p44, %p43;
	@%p44 bra 	$L__BB4_86;
	mul.lo.s32 	%r458, %r998, 16807;
	and.b32  	%r998, %r458, 2147483647;
	add.s32 	%r459, %r1038, 1;
	rem.u32 	%r455, %r998, %r459;
	// begin inline asm
	nanosleep.u32 %r455;
	// end inline asm
	shr.u32 	%r1038, %r1038, 1;
	// begin inline asm
	ld.relaxed.gpu.v2.u32 {%r1045, %r1037}, [%rd23];
	// end inline asm
	bra.uni 	$L__BB4_84;
$L__BB4_86:
	setp.eq.s32 	%p45, %r1045, 101;
	mov.b32 	%r382, -1;
	vote.sync.ballot.b32 	%r384, %p45, %r382;
	// begin inline asm
	mov.u32 %r357, %lanemask_ge;
	// end inline asm
	and.b32  	%r385, %r384, %r357;
	or.b32  	%r386, %r385, -2147483648;
	add.s32 	%r387, %r386, -1;
	not.b32 	%r388, %r386;
	and.b32  	%r389, %r388, %r387;
	popc.b32 	%r361, %r389;
	mov.b32 	%r360, 1;
	// begin inline asm
	shfl.sync.down.b32 %r358, %r1037, %r360, %r361, %r382;
	// end inline asm
	setp.lt.s32 	%p47, %r257, %r361;
	selp.b32 	%r390, %r358, 0, %p47;
	add.s32 	%r364, %r390, %r1037;
	mov.b32 	%r365, 2;
	// begin inline asm
	shfl.sync.down.b32 %r363, %r364, %r365, %r361, %r382;
	// end inline asm
	add.s32 	%r391, %r257, 2;
	setp.gt.s32 	%p48, %r391, %r361;
	selp.b32 	%r392, 0, %r363, %p48;
	add.s32 	%r369, %r364, %r392;
	mov.b32 	%r370, 4;
	// begin inline asm
	shfl.sync.down.b32 %r368, %r369, %r370, %r361, %r382;
	// end inline asm
	add.s32 	%r393, %r257, 4;
	setp.gt.s32 	%p49, %r393, %r361;
	selp.b32 	%r394, 0, %r368, %p49;
	add.s32 	%r374, %r369, %r394;
	mov.b32 	%r375, 8;
	// begin inline asm
	shfl.sync.down.b32 %r373, %r374, %r375, %r361, %r382;
	// end inline asm
	add.s32 	%r395, %r257, 8;
	setp.gt.s32 	%p50, %r395, %r361;
	selp.b32 	%r396, 0, %r373, %p50;
	add.s32 	%r379, %r374, %r396;
	mov.b32 	%r380, 16;
	// begin inline asm
	shfl.sync.down.b32 %r378, %r379, %r380, %r361, %r382;
	// end inline asm
	add.s32 	%r397, %r257, 16;
	setp.gt.s32 	%p51, %r397, %r361;
	selp.b32 	%r398, 0, %r378, %p51;
	add.s32 	%r1041, %r379, %r398;
	add.s64 	%rd12, %rd16, 256;
	mov.b32 	%r1039, 952;
$L__BB4_87:
	setp.ne.s32 	%p52, %r1045, 101;
	mov.b32 	%r399, -1;
	vote.sync.all.pred 	%p53, %p52, %r399;
	not.pred 	%p54, %p53;
	@%p54 bra 	$L__BB4_92;
	shr.u32 	%r1039, %r1039, 1;
	mul.wide.s32 	%rd28, %r1043, 8;
	add.s64 	%rd29, %rd12, %rd28;
	add.s64 	%rd27, %rd29, -256;
	// begin inline asm
	ld.relaxed.gpu.v2.u32 {%r1045, %r1046}, [%rd27];
	// end inline asm
	mov.u32 	%r1047, %r1039;
$L__BB4_89:
	setp.eq.s32 	%p58, %r1045, 99;
	mov.b32 	%r407, -1;
	vote.sync.any.pred 	%p59, %p58, %r407;
	not.pred 	%p60, %p59;
	@%p60 bra 	$L__BB4_91;
	mul.lo.s32 	%r453, %r998, 16807;
	and.b32  	%r998, %r453, 2147483647;
	add.s32 	%r454, %r1047, 1;
	rem.u32 	%r450, %r998, %r454;
	// begin inline asm
	nanosleep.u32 %r450;
	// end inline asm
	shr.u32 	%r1047, %r1047, 1;
	// begin inline asm
	ld.relaxed.gpu.v2.u32 {%r1045, %r1046}, [%rd27];
	// end inline asm
	bra.uni 	$L__BB4_89;
$L__BB4_91:
	setp.eq.s32 	%p61, %r1045, 101;
	mov.b32 	%r433, -1;
	vote.sync.ballot.b32 	%r434, %p61, %r433;
	and.b32  	%r435, %r434, %r357;
	or.b32  	%r436, %r435, -2147483648;
	add.s32 	%r437, %r436, -1;
	not.b32 	%r438, %r436;
	and.b32  	%r439, %r438, %r437;
	popc.b32 	%r412, %r439;
	mov.b32 	%r411, 1;
	// begin inline asm
	shfl.sync.down.b32 %r409, %r1046, %r411, %r412, %r433;
	// end inline asm
	setp.lt.s32 	%p63, %r257, %r412;
	selp.b32 	%r440, %r409, 0, %p63;
	add.s32 	%r415, %r440, %r1046;
	mov.b32 	%r416, 2;
	// begin inline asm
	shfl.sync.down.b32 %r414, %r415, %r416, %r412, %r433;
	// end inline asm
	add.s32 	%r441, %r257, 2;
	setp.gt.s32 	%p64, %r441, %r412;
	selp.b32 	%r442, 0, %r414, %p64;
	add.s32 	%r420, %r415, %r442;
	mov.b32 	%r421, 4;
	// begin inline asm
	shfl.sync.down.b32 %r419, %r420, %r421, %r412, %r433;
	// end inline asm
	add.s32 	%r443, %r257, 4;
	setp.gt.s32 	%p65, %r443, %r412;
	selp.b32 	%r444, 0, %r419, %p65;
	add.s32 	%r425, %r420, %r444;
	mov.b32 	%r426, 8;
	// begin inline asm
	shfl.sync.down.b32 %r424, %r425, %r426, %r412, %r433;
	// end inline asm
	add.s32 	%r445, %r257, 8;
	setp.gt.s32 	%p66, %r445, %r412;
	selp.b32 	%r446, 0, %r424, %p66;
	add.s32 	%r430, %r425, %r446;
	mov.b32 	%r431, 16;
	// begin inline asm
	shfl.sync.down.b32 %r429, %r430, %r431, %r412, %r433;
	// end inline asm
	add.s32 	%r447, %r257, 16;
	setp.gt.s32 	%p67, %r447, %r412;
	selp.b32 	%r448, 0, %r429, %p67;
	add.s32 	%r449, %r448, %r1041;
	add.s32 	%r1041, %r449, %r430;
	add.s32 	%r1043, %r1043, -32;
	bra.uni 	$L__BB4_87;
$L__BB4_92:
	@%p41 bra 	$L__BB4_94;
	add.s32 	%r402, %r1041, %r173;
	add.s64 	%rd26, %rd11, 256;
	mov.b32 	%r401, 101;
	// begin inline asm
	st.relaxed.gpu.v2.u32 [%rd26], {%r401, %r402};
	// end inline asm
	st.shared.u32 	[_ZZN3cub18CUB_300001_SM_10006detail4scan16DeviceScanKernelINS2_10policy_hubIiiijN4cuda3std3__44plusIvEEE10Policy1000EN6thrust24THRUST_300001_SM_1000_NS6detail15normal_iteratorINSD_10device_ptrIiEEEESI_NS0_13ScanTileStateIiLb1EEES9_NS1_10InputValueIiPiEEjiLb0EiEEvT0_T1_T2_iT3_T4_T5_E12temp_storage+4], %r1041;
	st.shared.u32 	[_ZZN3cub18CUB_300001_SM_10006detail4scan16DeviceScanKernelINS2_10policy_hubIiiijN4cuda3std3__44plusIvEEE10Policy1000EN6thrust24THRUST_300001_SM_1000_NS6detail15normal_iteratorINSD_10device_ptrIiEEEESI_NS0_13ScanTileStateIiLb1EEES9_NS1_10InputValueIiPiEEjiLb0EiEEvT0_T1_T2_iT3_T4_T5_E12temp_storage+8], %r402;
$L__BB4_94:
	setp.ne.s32 	%p56, %r257, 0;
	mov.u32 	%r1048, %r175;
	@%p56 bra 	$L__BB4_96;
	st.shared.u32 	[_ZZN3cub18CUB_300001_SM_10006detail4scan16DeviceScanKernelINS2_10policy_hubIiiijN4cuda3std3__44plusIvEEE10Policy1000EN6thrust24THRUST_300001_SM_1000_NS6detail15normal_iteratorINSD_10device_ptrIiEEEESI_NS0_13ScanTileStateIiLb1EEES9_NS1_10InputValueIiPiEEjiLb0EiEEvT0_T1_T2_iT3_T4_T5_E12temp_storage+76], %r1041;
	mov.u32 	%r1048, %r1041;
$L__BB4_96:
	bar.sync 	0;
	setp.eq.s32 	%p57, %r85, 0;
	ld.shared.u32 	%r403, [_ZZN3cub18CUB_300001_SM_10006detail4scan16DeviceScanKernelINS2_10policy_hubIiiijN4cuda3std3__44plusIvEEE10Policy1000EN6thrust24THRUST_300001_SM_1000_NS6detail15normal_iteratorINSD_10device_ptrIiEEEESI_NS0_13ScanTileStateIiLb1EEES9_NS1_10InputValueIiPiEEjiLb0EiEEvT0_T1_T2_iT3_T4_T5_E12temp_storage+76];
	selp.b32 	%r404, 0, %r403, %p57;
	add.s32 	%r1049, %r404, %r1048;
$L__BB4_97:
	add.s32 	%r549, %r1049, %r146;
	add.s32 	%r550, %r147, %r549;
	add.s32 	%r551, %r148, %r550;
	add.s32 	%r552, %r149, %r551;
	add.s32 	%r553, %r150, %r552;
	add.s32 	%r554, %r151, %r553;
	add.s32 	%r555, %r152, %r554;
	add.s32 	%r556, %r153, %r555;
	add.s32 	%r557, %r154, %r556;
	add.s32 	%r558, %r155, %r557;
	add.s32 	%r559, %r156, %r558;
	add.s32 	%r560, %r157, %r559;
	add.s32 	%r561, %r158, %r560;
	add.s32 	%r562, %r159, %r561;
	add.s32 	%r563, %r160, %r562;
	add.s32 	%r564, %r161, %r563;
	add.s32 	%r565, %r162, %r564;
	add.s32 	%r566, %r163, %r565;
	add.s32 	%r567, %r164, %r566;
	add.s32 	%r568, %r165, %r567;
	add.s32 	%r569, %r166, %r568;
	bar.sync 	0;
	st.shared.v2.u32 	[%r145], {%r1049, %r549};
	st.shared.v2.u32 	[%r145+8], {%r550, %r551};
	st.shared.v2.u32 	[%r145+16], {%r552, %r553};
	st.shared.v2.u32 	[%r145+24], {%r554, %r555};
	st.shared.v2.u32 	[%r145+32], {%r556, %r557};
	st.shared.v2.u32 	[%r145+40], {%r558, %r559};
	st.shared.v2.u32 	[%r145+48], {%r560, %r561};
	st.shared.v2.u32 	[%r145+56], {%r562, %r563};
	st.shared.v2.u32 	[%r145+64], {%r564, %r565};
	st.shared.v2.u32 	[%r145+72], {%r566, %r567};
	st.shared.v2.u32 	[%r145+80], {%r568, %r569};
	bar.warp.sync 	-1;
	ld.shared.u32 	%r214, [%r144];
	ld.shared.u32 	%r215, [%r144+128];
	ld.shared.u32 	%r216, [%r144+256];
	ld.shared.u32 	%r217, [%r144+384];
	ld.shared.u32 	%r218, [%r144+512];
	ld.shared.u32 	%r219, [%r144+640];
	ld.shared.u32 	%r220, [%r144+768];
	ld.shared.u32 	%r221, [%r144+896];
	ld.shared.u32 	%r222, [%r144+1024];
	ld.shared.u32 	%r223, [%r144+1152];
	ld.shared.u32 	%r224, [%r144+1280];
	ld.shared.u32 	%r225, [%r144+1408];
	ld.shared.u32 	%r226, [%r144+1536];
	ld.shared.u32 	%r227, [%r144+1664];
	ld.shared.u32 	%r228, [%r144+1792];
	ld.shared.u32 	%r229, [%r144+1920];
	ld.shared.u32 	%r230, [%r144+2048];
	ld.shared.u32 	%r231, [%r144+2176];
	ld.shared.u32 	%r232, [%r144+2304];
	ld.shared.u32 	%r233, [%r144+2432];
	ld.shared.u32 	%r234, [%r144+2560];
	ld.shared.u32 	%r235, [%r144+2688];
	setp.ne.s32 	%p81, %r85, 0;
	@%p81 bra 	$L__BB4_99;
	st.volatile.shared.u32 	[_ZZN3cub18CUB_300001_SM_10006detail4scan16DeviceScanKernelINS2_10policy_hubIiiijN4cuda3std3__44plusIvEEE10Policy1000EN6thrust24THRUST_300001_SM_1000_NS6detail15normal_iteratorINSD_10device_ptrIiEEEESI_NS0_13ScanTileStateIiLb1EEES9_NS1_10InputValueIiPiEEjiLb0EiEEvT0_T1_T2_iT3_T4_T5_E12temp_storage+33792], %r6;
$L__BB4_99:
	ld.param.u32 	%r996, [_ZN3cub18CUB_300001_SM_10006detail4scan16DeviceScanKernelINS2_10policy_hubIiiijN4cuda3std3__44plusIvEEE10Policy1000EN6thrust24THRUST_300001_SM_1000_NS6detail15normal_iteratorINSD_10device_ptrIiEEEESI_NS0_13ScanTileStateIiLb1EEES9_NS1_10InputValueIiPiEEjiLb0EiEEvT0_T1_T2_iT3_T4_T5__param_3];
	bar.sync 	0;
	ld.volatile.shared.u32 	%r236, [_ZZN3cub18CUB_300001_SM_10006detail4scan16DeviceScanKernelINS2_10policy_hubIiiijN4cuda3std3__44plusIvEEE10Policy1000EN6thrust24THRUST_300001_SM_1000_NS6detail15normal_iteratorINSD_10device_ptrIiEEEESI_NS0_13ScanTileStateIiLb1EEES9_NS1_10InputValueIiPiEEjiLb0EiEEvT0_T1_T2_iT3_T4_T5_E12temp_storage+33792];
	cvt.u64.u32 	%rd36, %r87;
	mov.u32 	%r570, %ctaid.x;
	add.s32 	%r571, %r996, %r570;
	mul.lo.s32 	%r572, %r571, 8448;
	cvt.u64.u32 	%rd37, %r572;
	add.s64 	%rd38, %rd36, %rd37;
	setp.ge.s32 	%p82, %r87, %r236;
	shl.b64 	%rd39, %rd38, 2;
	add.s64 	%rd13, %rd4, %rd39;
	@%p82 bra 	$L__BB4_101;
	st.global.u32 	[%rd13], %r214;
$L__BB4_101:
	setp.ge.s32 	%p83, %r90, %r236;
	@%p83 bra 	$L__BB4_103;
	st.global.u32 	[%rd13+128], %r215;
$L__BB4_103:
	setp.ge.s32 	%p84, %r93, %r236;
	@%p84 bra 	$L__BB4_105;
	st.global.u32 	[%rd13+256], %r216;
$L__BB4_105:
	setp.ge.s32 	%p85, %r96, %r236;
	@%p85 bra 	$L__BB4_107;
	st.global.u32 	[%rd13+384], %r217;
$L__BB4_107:
	mov.u32 	%r573, %tid.x;
	and.b32  	%r574, %r573, 992;
	mul.lo.s32 	%r575, %r574, 22;
	and.b32  	%r576, %r573, 31;
	or.b32  	%r577, %r575, %r576;
	add.s32 	%r578, %r577, 128;
	setp.ge.s32 	%p86, %r578, %r236;
	@%p86 bra 	$L__BB4_109;
	st.global.u32 	[%rd13+512], %r218;
$L__BB4_109:
	add.s32 	%r584, %r577, 160;
	setp.ge.s32 	%p87, %r584, %r236;
	@%p87 bra 	$L__BB4_111;
	st.global.u32 	[%rd13+640], %r219;
$L__BB4_111:
	add.s32 	%r590, %r577, 192;
	setp.ge.s32 	%p88, %r590, %r236;
	@%p88 bra 	$L__BB4_113;
	st.global.u32 	[%rd13+768], %r220;
$L__BB4_113:
	add.s32 	%r596, %r577, 224;
	setp.ge.s32 	%p89, %r596, %r236;
	@%p89 bra 	$L__BB4_115;
	st.global.u32 	[%rd13+896], %r221;
$L__BB4_115:
	add.s32 	%r602, %r577, 256;
	setp.ge.s32 	%p90, %r602, %r236;
	@%p90 bra 	$L__BB4_117;
	st.global.u32 	[%rd13+1024], %r222;
$L__BB4_117:
	add.s32 	%r608, %r577, 288;
	setp.ge.s32 	%p91, %r608, %r236;
	@%p91 bra 	$L__BB4_119;
	st.global.u32 	[%rd13+1152], %r223;
$L__BB4_119:
	setp.ge.s32 	%p92, %r111, %r236;
	@%p92 bra 	$L__BB4_121;
	st.global.u32 	[%rd13+1280], %r224;
$L__BB4_121:
	setp.ge.s32 	%p93, %r114, %r236;
	@%p93 bra 	$L__BB4_123;
	st.global.u32 	[%rd13+1408], %r225;
$L__BB4_123:
	setp.ge.s32 	%p94, %r117, %r236;
	@%p94 bra 	$L__BB4_125;
	st.global.u32 	[%rd13+1536], %r226;
$L__BB4_125:
	setp.ge.s32 	%p95, %r120, %r236;
	@%p95 bra 	$L__BB4_127;
	st.global.u32 	[%rd13+1664], %r227;
$L__BB4_127:
	add.s32 	%r614, %r577, 448;
	setp.ge.s32 	%p96, %r614, %r236;
	@%p96 bra 	$L__BB4_129;
	st.global.u32 	[%rd13+1792], %r228;
$L__BB4_129:
	add.s32 	%r620, %r577, 480;
	setp.ge.s32 	%p97, %r620, %r236;
	@%p97 bra 	$L__BB4_131;
	st.global.u32 	[%rd13+1920], %r229;
$L__BB4_131:
	add.s32 	%r626, %r577, 512;
	setp.ge.s32 	%p98, %r626, %r236;
	@%p98 bra 	$L__BB4_133;
	st.global.u32 	[%rd13+2048], %r230;
$L__BB4_133:
	setp.ge.s32 	%p99, %r129, %r236;
	@%p99 bra 	$L__BB4_135;
	st.global.u32 	[%rd13+2176], %r231;
$L__BB4_135:
	setp.ge.s32 	%p100, %r132, %r236;
	@%p100 bra 	$L__BB4_137;
	st.global.u32 	[%rd13+2304], %r232;
$L__BB4_137:
	add.s32 	%r632, %r577, 608;
	setp.ge.s32 	%p101, %r632, %r236;
	@%p101 bra 	$L__BB4_139;
	st.global.u32 	[%rd13+2432], %r233;
$L__BB4_139:
	add.s32 	%r638, %r577, 640;
	setp.ge.s32 	%p102, %r638, %r236;
	@%p102 bra 	$L__BB4_141;
	st.global.u32 	[%rd13+2560], %r234;
$L__BB4_141:
	setp.ge.s32 	%p103, %r139, %r236;
	@%p103 bra 	$L__BB4_143;
	st.global.u32 	[%rd13+2688], %r235;
$L__BB4_143:
	ret;

}
	// .globl	_ZN3cub18CUB_300001_SM_10006detail4scan16DeviceScanKernelINS2_10policy_hubIiiimN4cuda3std3__44plusIvEEE10Policy1000EN6thrust24THRUST_300001_SM_1000_NS6detail15normal_iteratorINSD_10device_ptrIiEEEESI_NS0_13ScanTileStateIiLb1EEES9_NS1_10InputValueIiPiEEmiLb0EiEEvT0_T1_T2_iT3_T4_T5_
.visible .entry _ZN3cub18CUB_300001_SM_10006detail4scan16DeviceScanKernelINS2_10policy_hubIiiimN4cuda3std3__44plusIvEEE10Policy1000EN6thrust24THRUST_300001_SM_1000_NS6detail15normal_iteratorINSD_10device_ptrIiEEEESI_NS0_13ScanTileStateIiLb1EEES9_NS1_10InputValueIiPiEEmiLb0EiEEvT0_T1_T2_iT3_T4_T5_(
	.param .align 8 .b8 _ZN3cub18CUB_300001_SM_10006detail4scan16DeviceScanKernelINS2_10policy_hubIiiimN4cuda3std3__44plusIvEEE10Policy1000EN6thrust24THRUST_300001_SM_1000_NS6detail15normal_iteratorINSD_10device_ptrIiEEEESI_NS0_13ScanTileStateIiLb1EEES9_NS1_10InputValueIiPiEEmiLb0EiEEvT0_T1_T2_iT3_T4_T5__param_0[8],
	.param .align 8 .b8 _ZN3cub18CUB_300001_SM_10006detail4scan16DeviceScanKernelINS2_10policy_hubIiiimN4cuda3std3__44plusIvEEE10Policy1000EN6thrust24THRUST_300001_SM_1000_NS6detail15normal_iteratorINSD_10device_ptrIiEEEESI_NS0_13ScanTileStateIiLb1EEES9_NS1_10InputValueIiPiEEmiLb0EiEEvT0_T1_T2_iT3_T4_T5__param_1[8],
	.param .align 8 .b8 _ZN3cub18CUB_300001_SM_10006detail4scan16DeviceScanKernelINS2_10policy_hubIiiimN4cuda3std3__44plusIvEEE10Policy1000EN6thrust24THRUST_300001_SM_1000_NS6detail15normal_iteratorINSD_10device_ptrIiEEEESI_NS0_13ScanTileStateIiLb1EEES9_NS1_10InputValueIiPiEEmiLb0EiEEvT0_T1_T2_iT3_T4_T5__param_2[8],
	.param .u32 _ZN3cub18CUB_300001_SM_10006detail4scan16DeviceScanKernelINS2_10policy_hubIiiimN4cuda3std3__44plusIvEEE10Policy1000EN6thrust24THRUST_300001_SM_1000_NS6detail15normal_iteratorINSD_10device_ptrIiEEEESI_NS0_13ScanTileStateIiLb1EEES9_NS1_10InputValueIiPiEEmiLb0EiEEvT0_T1_T2_iT3_T4_T5__param_3,
	.param .align 1 .b8 _ZN3cub18CUB_300001_SM_10006detail4scan16DeviceScanKernelINS2_10policy_hubIiiimN4cuda3std3__44plusIvEEE10Policy1000EN6thrust24THRUST_300001_SM_1000_NS6detail15normal_iteratorINSD_10device_ptrIiEEEESI_NS0_13ScanTileStateIiLb1EEES9_NS1_10InputValueIiPiEEmiLb0EiEEvT0_T1_T2_iT3_T4_T5__param_4[1],
	.param .align 8 .b8 _ZN3cub18CUB_300001_SM_10006detail4scan16DeviceScanKernelINS2_10policy_hubIiiimN4cuda3std3__44plusIvEEE10Policy1000EN6thrust24THRUST_300001_SM_1000_NS6detail15normal_iteratorINSD_10device_ptrIiEEEESI_NS0_13ScanTileStateIiLb1EEES9_NS1_10InputValueIiPiEEmiLb0EiEEvT0_T1_T2_iT3_T4_T5__param_5[16],
	.param .u64 _ZN3cub18CUB_300001_SM_10006detail4scan16DeviceScanKernelINS2_10policy_hubIiiimN4cuda3std3__44plusIvEEE10Policy1000EN6thrust24THRUST_300001_SM_1000_NS6detail15normal_iteratorINSD_10device_ptrIiEEEESI_NS0_13ScanTileStateIiLb1EEES9_NS1_10InputValueIiPiEEmiLb0EiEEvT0_T1_T2_iT3_T4_T5__param_6
)
.maxntid 416
{
	.reg .pred 	%p<158>;
	.reg .b16 	%rs<3>;
	.reg .b32 	%r<1003>;
	.reg .b64 	%rd<59>;
	// demoted variable
	.shared .align 16 .b8 _ZZN3cub18CUB_300001_SM_10006detail4scan16DeviceScanKernelINS2_10policy_hubIiiimN4cuda3std3__44plusIvEEE10Policy1000EN6thrust24THRUST_300001_SM_1000_NS6detail15normal_iteratorINSD_10device_ptrIiEEEESI_NS0_13ScanTileStateIiLb1EEES9_NS1_10InputValueIiPiEEmiLb0EiEEvT0_T1_T2_iT3_T4_T5_E12temp_storage[31632];
	ld.param.u32 	%r206, [_ZN3cub18CUB_300001_SM_10006detail4scan16DeviceScanKernelINS2_10policy_hubIiiimN4cuda3std3__44plusIvEEE10Policy1000EN6thrust24THRUST_300001_SM_1000_NS6detail15normal_iteratorINSD_10device_ptrIiEEEESI_NS0_13ScanTileStateIiLb1EEES9_NS1_10InputValueIiPiEEmiLb0EiEEvT0_T1_T2_iT3_T4_T5__param_5];
	bfe.u32 	%r207, %r206, 0, 8;
	cvt.u16.u32 	%rs1, %r207;
	and.b16  	%rs2, %rs1, 255;
	ld.param.u64 	%rd18, [_ZN3cub18CUB_300001_SM_10006detail4scan16DeviceScanKernelINS2_10policy_hubIiiimN4cuda3std3__44plusIvEEE10Policy1000EN6thrust24THRUST_300001_SM_1000_NS6detail15normal_iteratorINSD_10device_ptrIiEEEESI_NS0_13ScanTileStateIiLb1EEES9_NS1_10InputValueIiPiEEmiLb0EiEEvT0_T1_T2_iT3_T4_T5__param_2];
	ld.param.u64 	%rd17, [_ZN3cub18CUB_300001_SM_10006detail4scan16DeviceScanKernelINS2_10policy_hubIiiimN4cuda3std3__44plusIvEEE10Policy1000EN6thrust24THRUST_300001_SM_1000_NS6detail15normal_iteratorINSD_10device_ptrIiEEEESI_NS0_13ScanTileStateIiLb1EEES9_NS1_10InputValueIiPiEEmiLb0EiEEvT0_T1_T2_iT3_T4_T5__param_1];
	ld.param.u64 	%rd16, [_ZN3cub18CUB_300001_SM_10006detail4scan16DeviceScanKernelINS2_10policy_hubIiiimN4cuda3std3__44plusIvEEE10Policy1000EN6thrust24THRUST_300001_SM_1000_NS6detail15normal_iteratorINSD_10device_ptrIiEEEESI_NS0_13ScanTileStateIiLb1EEES9_NS1_10InputValueIiPiEEmiLb0EiEEvT0_T1_T2_iT3_T4_T5__param_0];
	ld.param.u64 	%rd1, [_ZN3cub18CUB_300001_SM_10006detail4scan16DeviceScanKernelINS2_10policy_hubIiiimN4cuda3std3__44plusIvEEE10Policy1000EN6thrust24THRUST_300001_SM_1000_NS6detail15normal_iteratorINSD_10device_ptrIiEEEESI_NS0_13ScanTileStateIiLb1EEES9_NS1_10InputValueIiPiEEmiLb0EiEEvT0_T1_T2_iT3_T4_T5__param_5+8];
	ld.param.u32 	%r205, [_ZN3cub18CUB_300001_SM_10006detail4scan16DeviceScanKernelINS2_10policy_hubIiiimN4cuda3std3__44plusIvEEE10Policy1000EN6thrust24THRUST_300001_SM_1000_NS6detail15normal_iteratorINSD_10device_ptrIiEEEESI_NS0_13ScanTileStateIiLb1EEES9_NS1_10InputValueIiPiEEmiLb0EiEEvT0_T1_T2_iT3_T4_T5__param_3];
	ld.param.u64 	%rd19, [_ZN3cub18CUB_300001_SM_10006detail4scan16DeviceScanKernelINS2_10policy_hubIiiimN4cuda3std3__44plusIvEEE10Policy1000EN6thrust24THRUST_300001_SM_1000_NS6detail15normal_iteratorINSD_10device_ptrIiEEEESI_NS0_13ScanTileStateIiLb1EEES9_NS1_10InputValueIiPiEEmiLb0EiEEvT0_T1_T2_iT3_T4_T5__param_6];
	setp.eq.s16 	%p1, %rs2, 0;
	@%p1 bra 	$L__BB5_2;
	cvta.to.global.u64 	%rd20, %rd1;
	ld.global.u32 	%r959, [%rd20];
	bra.uni 	$L__BB5_3;
$L__BB5_2:
	cvt.u32.u64 	%r959, %rd1;
$L__BB5_3:
	cvta.to.global.u64 	%rd3, %rd16;
	cvta.to.global.u64 	%rd4, %rd17;
	mov.u32 	%r208, %ctaid.x;
	add.s32 	%r4, %r205, %r208;
	mul.wide.s32 	%rd5, %r4, 7904;
	sub.s64 	%rd6, %rd19, %rd5;
	setp.lt.u64 	%p2, %rd6, 7905;
	@%p2 bra 	$L__BB5_29;
	mov.u32 	%r5, %tid.x;
	and.b32  	%r617, %r5, 31;
	and.b32  	%r618, %r5, 992;
	mul.lo.s32 	%r619, %r618, 19;
	or.b32  	%r620, %r619, %r617;
	cvt.u64.u32 	%rd42, %r620;
	add.s64 	%rd7, %rd5, %rd42;
	shl.b64 	%rd43, %rd7, 2;
	add.s64 	%rd44, %rd3, %rd43;
	ld.global.u32 	%r621, [%rd44];
	ld.global.u32 	%r622, [%rd44+128];
	ld.global.u32 	%r623, [%rd44+256];
	ld.global.u32 	%r624, [%rd44+384];
	ld.global.u32 	%r625, [%rd44+512];
	ld.global.u32 	%r626, [%rd44+640];
	ld.global.u32 	%r627, [%rd44+768];
	ld.global.u32 	%r628, [%rd44+896];
	ld.global.u32 	%r629, [%rd44+1024];
	ld.global.u32 	%r630, [%rd44+1152];
	ld.global.u32 	%r631, [%rd44+1280];
	ld.global.u32 	%r632, [%rd44+1408];
	ld.global.u32 	%r633, [%rd44+1536];
	ld.global.u32 	%r634, [%rd44+1664];
	ld.global.u32 	%r635, [%rd44+1792];
	ld.global.u32 	%r636, [%rd44+1920];
	ld.global.u32 	%r637, [%rd44+2048];
	ld.global.u32 	%r638, [%rd44+2176];
	ld.global.u32 	%r639, [%rd44+2304];
	// begin inline asm
	mov.u32 %r616, %laneid;
	// end inline asm
	shr.u32 	%r7, %r5, 5;
	mad.lo.s32 	%r640, %r7, 608, %r616;
	shl.b32 	%r641, %r640, 2;
	mov.u32 	%r642, _ZZN3cub18CUB_300001_SM_10006detail4scan16DeviceScanKernelINS2_10policy_hubIiiimN4cuda3std3__44plusIvEEE10Policy1000EN6thrust24THRUST_300001_SM_1000_NS6detail15normal_iteratorINSD_10device_ptrIiEEEESI_NS0_13ScanTileStateIiLb1EEES9_NS1_10InputValueIiPiEEmiLb0EiEEvT0_T1_T2_iT3_T4_T5_E12temp_storage;
	add.s32 	%r8, %r642, %r641;
	st.shared.u32 	[%r8], %r621;
	st.shared.u32 	[%r8+128], %r622;
	st.shared.u32 	[%r8+256], %r623;
	st.shared.u32 	[%r8+384], %r624;
	st.shared.u32 	[%r8+512], %r625;
	st.shared.u32 	[%r8+640], %r626;
	st.shared.u32 	[%r8+768], %r627;
	st.shared.u32 	[%r8+896], %r628;
	st.shared.u32 	[%r8+1024], %r629;
	st.shared.u32 	[%r8+1152], %r630;
	st.shared.u32 	[%r8+1280], %r631;
	st.shared.u32 	[%r8+1408], %r632;
	st.shared.u32 	[%r8+1536], %r633;
	st.shared.u32 	[%r8+1664], %r634;
	st.shared.u32 	[%r8+1792], %r635;
	st.shared.u32 	[%r8+1920], %r636;
	st.shared.u32 	[%r8+2048], %r637;
	st.shared.u32 	[%r8+2176], %r638;
	st.shared.u32 	[%r8+2304], %r639;
	bar.warp.sync 	-1;
	mad.lo.s32 	%r9, %r616, 72, %r8;
	ld.shared.u32 	%r10, [%r9];
	ld.shared.u32 	%r11, [%r9+4];
	ld.shared.u32 	%r12, [%r9+8];
	ld.shared.u32 	%r13, [%r9+12];
	ld.shared.u32 	%r14, [%r9+16];
	ld.shared.u32 	%r15, [%r9+20];
	ld.shared.u32 	%r16, [%r9+24];
	ld.shared.u32 	%r17, [%r9+28];
	ld.shared.u32 	%r18, [%r9+32];
	ld.shared.u32 	%r19, [%r9+36];
	ld.shared.u32 	%r20, [%r9+40];
	ld.shared.u32 	%r21, [%r9+44];
	ld.shared.u32 	%r22, [%r9+48];
	ld.shared.u32 	%r23, [%r9+52];
	ld.shared.u32 	%r24, [%r9+56];
	ld.shared.u32 	%r25, [%r9+60];
	ld.shared.u32 	%r26, [%r9+64];
	ld.shared.u32 	%r27, [%r9+68];
	ld.shared.u32 	%r28, [%r9+72];
	bar.sync 	0;
	setp.ne.s32 	%p100, %r4, 0;
	@%p100 bra 	$L__BB5_9;
	add.s32 	%r860, %r11, %r10;
	add.s32 	%r861, %r12, %r860;
	add.s32 	%r862, %r13, %r861;
	add.s32 	%r863, %r14, %r862;
	add.s32 	%r864, %r15, %r863;
	add.s32 	%r865, %r16, %r864;
	add.s32 	%r866, %r17, %r865;
	add.s32 	%r867, %r18, %r866;
	add.s32 	%r868, %r19, %r867;
	add.s32 	%r869, %r20, %r868;
	add.s32 	%r870, %r21, %r869;
	add.s32 	%r871, %r22, %r870;
	add.s32 	%r872, %r23, %r871;
	add.s32 	%r873, %r24, %r872;
	add.s32 	%r874, %r25, %r873;
	add.s32 	%r875, %r26, %r874;
	add.s32 	%r876, %r27, %r875;
	add.s32 	%r834, %r28, %r876;
	mov.b32 	%r832, 1;
	mov.b32 	%r857, 0;
	mov.b32 	%r859, -1;
	// begin inline asm
	{  .reg .s32 r0;  .reg .pred p;  shfl.sync.up.b32 r0|p, %r834, %r832, %r857, %r859;  @p add.s32 r0, r0, %r834;  mov.s32 %r830, r0;}
	// end inline asm
	mov.b32 	%r838, 2;
	// begin inline asm
	{  .reg .s32 r0;  .reg .pred p;  shfl.sync.up.b32 r0|p, %r830, %r838, %r857, %r859;  @p add.s32 r0, r0, %r830;  mov.s32 %r836, r0;}
	// end inline asm
	mov.b32 	%r844, 4;
	// begin inline asm
	{  .reg .s32 r0;  .reg .pred p;  shfl.sync.up.b32 r0|p, %r836, %r844, %r857, %r859;  @p add.s32 r0, r0, %r836;  mov.s32 %r842, r0;}
	// end inline asm
	mov.b32 	%r850, 8;
	// begin inline asm
	{  .reg .s32 r0;  .reg .pred p;  shfl.sync.up.b32 r0|p, %r842, %r850, %r857, %r859;  @p add.s32 r0, r0, %r842;  mov.s32 %r848, r0;}
	// end inline asm
	mov.b32 	%r856, 16;
	// begin inline asm
	{  .reg .s32 r0;  .reg .pred p;  shfl.sync.up.b32 r0|p, %r848, %r856, %r857, %r859;  @p add.s32 r0, r0, %r848;  mov.s32 %r854, r0;}
	// end inline asm
	setp.ne.s32 	%p143, %r616, 31;
	@%p143 bra 	$L__BB5_7;
	shl.b32 	%r877, %r7, 2;
	mov.u32 	%r878, _ZZN3cub18CUB_300001_SM_10006detail4scan16DeviceScanKernelINS2_10policy_hubIiiimN4cuda3std3__44plusIvEEE10Policy1000EN6thrust24THRUST_300001_SM_1000_NS6detail15normal_iteratorINSD_10device_ptrIiEEEESI_NS0_13ScanTileStateIiLb1EEES9_NS1_10InputValueIiPiEEmiLb0EiEEvT0_T1_T2_iT3_T4_T5_E12temp_storage;
	add.s32 	%r879, %r878, %r877;
	st.shared.u32 	[%r879+16], %r854;
$L__BB5_7:
	bar.sync 	0;
	ld.shared.v4.u32 	{%r880, %r881, %r882, %r883}, [_ZZN3cub18CUB_300001_SM_10006detail4scan16DeviceScanKernelINS2_10policy_hubIiiimN4cuda3std3__44plusIvEEE10Policy1000EN6thrust24THRUST_300001_SM_1000_NS6detail15normal_iteratorINSD_10device_ptrIiEEEESI_NS0_13ScanTileStateIiLb1EEES9_NS1_10InputValueIiPiEEmiLb0EiEEvT0_T1_T2_iT3_T4_T5_E12temp_storage+16];
	add.s32 	%r884, %r881, %r880;
	setp.eq.s32 	%p144, %r7, 2;
	selp.b32 	%r885, %r884, %r880, %p144;
	add.s32 	%r886, %r884, %r882;
	setp.eq.s32 	%p145, %r7, 3;
	selp.b32 	%r887, %r886, %r885, %p145;
	add.s32 	%r888, %r886, %r883;
	setp.eq.s32 	%p146, %r7, 4;
	selp.b32 	%r889, %r888, %r887, %p146;
	ld.shared.v4.u32 	{%r890, %r891, %r892, %r893}, [_ZZN3cub18CUB_300001_SM_10006detail4scan16DeviceScanKernelINS2_10policy_hubIiiimN4cuda3std3__44plusIvEEE10Policy1000EN6thrust24THRUST_300001_SM_1000_NS6detail15normal_iteratorINSD_10device_ptrIiEEEESI_NS0_13ScanTileStateIiLb1EEES9_NS1_10InputValueIiPiEEmiLb0EiEEvT0_T1_T2_iT3_T4_T5_E12temp_storage+32];
	add.s32 	%r894, %r888, %r890;
	setp.eq.s32 	%p147, %r7, 5;
	selp.b32 	%r895, %r894, %r889, %p147;
	add.s32 	%r896, %r894, %r891;
	setp.eq.s32 	%p148, %r7, 6;
	selp.b32 	%r897, %r896, %r895, %p148;
	add.s32 	%r898, %r896, %r892;
	setp.eq.s32 	%p149, %r7, 7;
	selp.b32 	%r899, %r898, %r897, %p149;
	add.s32 	%r900, %r898, %r893;
	setp.eq.s32 	%p150, %r7, 8;
	selp.b32 	%r901, %r900, %r899, %p150;
	ld.shared.v4.u32 	{%r902, %r903, %r904, %r905}, [_ZZN3cub18CUB_300001_SM_10006detail4scan16DeviceScanKernelINS2_10policy_hubIiiimN4cuda3std3__44plusIvEEE10Policy1000EN6thrust24THRUST_300001_SM_1000_NS6detail15normal_iteratorINSD_10device_ptrIiEEEESI_NS0_13ScanTileStateIiLb1EEES9_NS1_10InputValueIiPiEEmiLb0EiEEvT0_T1_T2_iT3_T4_T5_E12temp_storage+48];
	add.s32 	%r906, %r900, %r902;
	setp.eq.s32 	%p151, %r7, 9;
	selp.b32 	%r907, %r906, %r901, %p151;
	add.s32 	%r908, %r906, %r903;
	setp.eq.s32 	%p152, %r7, 10;
	selp.b32 	%r909, %r908, %r907, %p152;
	add.s32 	%r910, %r908, %r904;
	setp.eq.s32 	%p153, %r7, 11;
	selp.b32 	%r911, %r910, %r909, %p153;
	add.s32 	%r912, %r910, %r905;
	setp.eq.s32 	%p154, %r7, 12;
	selp.b32 	%r913, %r912, %r911, %p154;
	ld.shared.u32 	%r914, [_ZZN3cub18CUB_300001_SM_10006detail4scan16DeviceScanKernelINS2_10policy_hubIiiimN4cuda3std3__44plusIvEEE10Policy1000EN6thrust24THRUST_300001_SM_1000_NS6detail15normal_iteratorINSD_10device_ptrIiEEEESI_NS0_13ScanTileStateIiLb1EEES9_NS1_10InputValueIiPiEEmiLb0EiEEvT0_T1_T2_iT3_T4_T5_E12temp_storage+64];
	setp.lt.u32 	%p155, %r5, 32;
	selp.b32 	%r915, 0, %r913, %p155;
	setp.eq.s32 	%p156, %r616, 0;
	sub.s32 	%r916, %r854, %r834;
	selp.b32 	%r917, 0, %r916, %p156;
	add.s32 	%r918, %r917, %r959;
	add.s32 	%r971, %r918, %r915;
	add.s32 	%r919, %r914, %r959;
	add.s32 	%r32, %r919, %r912;
	setp.ne.s32 	%p157, %r5, 0;
	@%p157 bra 	$L__BB5_28;
	add.s64 	%rd56, %rd18, 256;
	mov.b32 	%r920, 101;
	// begin inline asm
	st.relaxed.gpu.v2.u32 [%rd56], {%r920, %r32};
	// end inline asm
	bra.uni 	$L__BB5_28;
$L__BB5_9:
	add.s32 	%r673, %r11, %r10;
	add.s32 	%r674, %r12, %r673;
	add.s32 	%r675, %r13, %r674;
	add.s32 	%r676, %r14, %r675;
	add.s32 	%r677, %r15, %r676;
	add.s32 	%r678, %r16, %r677;
	add.s32 	%r679, %r17, %r678;
	add.s32 	%r680, %r18, %r679;
	add.s32 	%r681, %r19, %r680;
	add.s32 	%r682, %r20, %r681;
	add.s32 	%r683, %r21, %r682;
	add.s32 	%r684, %r22, %r683;
	add.s32 	%r685, %r23, %r684;
	add.s32 	%r686, %r24, %r685;
	add.s32 	%r687, %r25, %r686;
	add.s32 	%r688, %r26, %r687;
	add.s32 	%r689, %r27, %r688;
	add.s32 	%r647, %r28, %r689;
	mov.b32 	%r645, 1;
	mov.b32 	%r670, 0;
	mov.b32 	%r672, -1;
	// begin inline asm
	{  .reg .s32 r0;  .reg .pred p;  shfl.sync.up.b32 r0|p, %r647, %r645, %r670, %r672;  @p add.s32 r0, r0, %r647;  mov.s32 %r643, r0;}
	// end inline asm
	mov.b32 	%r651, 2;
	// begin inline asm
	{  .reg .s32 r0;  .reg .pred p;  shfl.sync.up.b32 r0|p, %r643, %r651, %r670, %r672;  @p add.s32 r0, r0, %r643;  mov.s32 %r649, r0;}
	// end inline asm
	mov.b32 	%r657, 4;
	// begin inline asm
	{  .reg .s32 r0;  .reg .pred p;  shfl.sync.up.b32 r0|p, %r649, %r657, %r670, %r672;  @p add.s32 r0, r0, %r649;  mov.s32 %r655, r0;}
	// end inline asm
	mov.b32 	%r663, 8;
	// begin inline asm
	{  .reg .s32 r0;  .reg .pred p;  shfl.sync.up.b32 r0|p, %r655, %r663, %r670, %r672;  @p add.s32 r0, r0, %r655;  mov.s32 %r661, r0;}
	// end inline asm
	mov.b32 	%r669, 16;
	// begin inline asm
	{  .reg .s32 r0;  .reg .pred p;  shfl.sync.up.b32 r0|p, %r661, %r669, %r670, %r672;  @p add.s32 r0, r0, %r661;  mov.s32 %r667, r0;}
	// end inline asm
	setp.ne.s32 	%p101, %r616, 31;
	@%p101 bra 	$L__BB5_11;
	shl.b32 	%r690, %r7, 2;
	mov.u32 	%r691, _ZZN3cub18CUB_300001_SM_10006detail4scan16DeviceScanKernelINS2_10policy_hubIiiimN4cuda3std3__44plusIvEEE10Policy1000EN6thrust24THRUST_300001_SM_1000_NS6detail15normal_iteratorINSD_10device_ptrIiEEEESI_NS0_13ScanTileStateIiLb1EEES9_NS1_10InputValueIiPiEEmiLb0EiEEvT0_T1_T2_iT3_T4_T5_E12temp_storage;
	add.s32 	%r692, %r691, %r690;
	st.shared.u32 	[%r692+16], %r667;
$L__BB5_11:
	sub.s32 	%r693, %r667, %r647;
	bar.sync 	0;
	ld.shared.v4.u32 	{%r694, %r695, %r696, %r697}, [_ZZN3cub18CUB_300001_SM_10006detail4scan16DeviceScanKernelINS2_10policy_hubIiiimN4cuda3std3__44plusIvEEE10Policy1000EN6thrust24THRUST_300001_SM_1000_NS6detail15normal_iteratorINSD_10device_ptrIiEEEESI_NS0_13ScanTileStateIiLb1EEES9_NS1_10InputValueIiPiEEmiLb0EiEEvT0_T1_T2_iT3_T4_T5_E12temp_storage+16];
	add.s32 	%r698, %r695, %r694;
	setp.eq.s32 	%p102, %r7, 2;
	selp.b32 	%r699, %r698, %r694, %p102;
	add.s32 	%r700, %r698, %r696;
	setp.eq.s32 	%p103, %r7, 3;
	selp.b32 	%r701, %r700, %r699, %p103;
	add.s32 	%r702, %r700, %r697;
	setp.eq.s32 	%p104, %r7, 4;
	selp.b32 	%r703, %r702, %r701, %p104;
	ld.shared.v4.u32 	{%r704, %r705, %r706, %r707}, [_ZZN3cub18CUB_300001_SM_10006detail4scan16DeviceScanKernelINS2_10policy_hubIiiimN4cuda3std3__44plusIvEEE10Policy1000EN6thrust24THRUST_300001_SM_1000_NS6detail15normal_iteratorINSD_10device_ptrIiEEEESI_NS0_13ScanTileStateIiLb1EEES9_NS1_10InputValueIiPiEEmiLb0EiEEvT0_T1_T2_iT3_T4_T5_E12temp_storage+32];
	add.s32 	%r708, %r702, %r704;
	setp.eq.s32 	%p105, %r7, 5;
	selp.b32 	%r709, %r708, %r703, %p105;
	add.s32 	%r710, %r708, %r705;
	setp.eq.s32 	%p106, %r7, 6;
	selp.b32 	%r711, %r710, %r709, %p106;
	add.s32 	%r712, %r710, %r706;
	setp.eq.s32 	%p107, %r7, 7;
	selp.b32 	%r713, %r712, %r711, %p107;
	add.s32 	%r714, %r712, %r707;
	setp.eq.s32 	%p108, %r7, 8;
	selp.b32 	%r715, %r714, %r713, %p108;
	ld.shared.v4.u32 	{%r716, %r717, %r718, %r719}, [_ZZN3cub18CUB_300001_SM_10006detail4scan16DeviceScanKernelINS2_10policy_hubIiiimN4cuda3std3__44plusIvEEE10Policy1000EN6thrust24THRUST_300001_SM_1000_NS6detail15normal_iteratorINSD_10device_ptrIiEEEESI_NS0_13ScanTileStateIiLb1EEES9_NS1_10InputValueIiPiEEmiLb0EiEEvT0_T1_T2_iT3_T4_T5_E12temp_storage+48];
	add.s32 	%r720, %r714, %r716;
	setp.eq.s32 	%p109, %r7, 9;
	selp.b32 	%r721, %r720, %r715, %p109;
	add.s32 	%r722, %r720, %r717;
	setp.eq.s32 	%p110, %r7, 10;
	selp.b32 	%r723, %r722, %r721, %p110;
	add.s32 	%r724, %r722, %r718;
	setp.eq.s32 	%p111, %r7, 11;
	selp.b32 	%r725, %r724, %r723, %p111;
	add.s32 	%r726, %r724, %r719;
	setp.eq.s32 	%p112, %r7, 12;
	selp.b32 	%r727, %r726, %r725, %p112;
	ld.shared.u32 	%r728, [_ZZN3cub18CUB_300001_SM_10006detail4scan16DeviceScanKernelINS2_10policy_hubIiiimN4cuda3std3__44plusIvEEE10Policy1000EN6thrust24THRUST_300001_SM_1000_NS6detail15normal_iteratorINSD_10device_ptrIiEEEESI_NS0_13ScanTileStateIiLb1EEES9_NS1_10InputValueIiPiEEmiLb0EiEEvT0_T1_T2_iT3_T4_T5_E12temp_storage+64];
	add.s32 	%r35, %r726, %r728;
	setp.gt.u32 	%p113, %r5, 31;
	setp.lt.u32 	%p114, %r5, 32;
	setp.eq.s32 	%p115, %r616, 0;
	selp.b32 	%r729, 0, %r693, %p115;
	add.s32 	%r970, %r727, %r729;
	selp.b32 	%r37, %r693, %r970, %p114;
	@%p113 bra 	$L__BB5_27;
	setp.ne.s32 	%p116, %r5, 0;
	mul.wide.s32 	%rd45, %r4, 8;
	add.s64 	%rd8, %rd18, %rd45;
	@%p116 bra 	$L__BB5_14;
	st.shared.u32 	[_ZZN3cub18CUB_300001_SM_10006detail4scan16DeviceScanKernelINS2_10policy_hubIiiimN4cuda3std3__44plusIvEEE10Policy1000EN6thrust24THRUST_300001_SM_1000_NS6detail15normal_iteratorINSD_10device_ptrIiEEEESI_NS0_13ScanTileStateIiLb1EEES9_NS1_10InputValueIiPiEEmiLb0EiEEvT0_T1_T2_iT3_T4_T5_E12temp_storage+12], %r35;
	add.s64 	%rd46, %rd8, 256;
	mov.b32 	%r730, 100;
	// begin inline asm
	st.relaxed.gpu.v2.u32 [%rd46], {%r730, %r35};
	// end inline asm
$L__BB5_14:
	not.b32 	%r736, %r5;
	add.s32 	%r966, %r4, %r736;
	mov.b32 	%r732, 550;
	// begin inline asm
	nanosleep.u32 %r732;
	// end inline asm
	mul.wide.s32 	%rd48, %r966, 8;
	add.s64 	%rd49, %rd18, %rd48;
	add.s64 	%rd47, %rd49, 256;
	// begin inline asm
	ld.relaxed.gpu.v2.u32 {%r967, %r961}, [%rd47];
	// end inline asm
	mov.b32 	%r962, 478;
$L__BB5_15:
	setp.eq.s32 	%p117, %r967, 99;
	mov.b32 	%r737, -1;
	vote.sync.any.pred 	%p118, %p117, %r737;
	not.pred 	%p119, %p118;
	@%p119 bra 	$L__BB5_17;
	// begin inline asm
	nanosleep.u32 %r962;
	// end inline asm
	shr.u32 	%r962, %r962, 1;
	// begin inline asm
	ld.relaxed.gpu.v2.u32 {%r967, %r961}, [%rd47];
	// end inline asm
	bra.uni 	$L__BB5_15;
$L__BB5_17:
	setp.eq.s32 	%p120, %r967, 101;
	mov.b32 	%r764, -1;
	vote.sync.ballot.b32 	%r766, %p120, %r764;
	// begin inline asm
	mov.u32 %r739, %lanemask_ge;
	// end inline asm
	and.b32  	%r767, %r766, %r739;
	or.b32  	%r768, %r767, -2147483648;
	add.s32 	%r769, %r768, -1;
	not.b32 	%r770, %r768;
	and.b32  	%r771, %r770, %r769;
	popc.b32 	%r743, %r771;
	mov.b32 	%r742, 1;
	// begin inline asm
	shfl.sync.down.b32 %r740, %r961, %r742, %r743, %r764;
	// end inline asm
	setp.lt.s32 	%p122, %r616, %r743;
	selp.b32 	%r772, %r740, 0, %p122;
	add.s32 	%r746, %r772, %r961;
	mov.b32 	%r747, 2;
	// begin inline asm
	shfl.sync.down.b32 %r745, %r746, %r747, %r743, %r764;
	// end inline asm
	add.s32 	%r50, %r616, 2;
	setp.gt.s32 	%p123, %r50, %r743;
	selp.b32 	%r773, 0, %r745, %p123;
	add.s32 	%r751, %r746, %r773;
	mov.b32 	%r752, 4;
	// begin inline asm
	shfl.sync.down.b32 %r750, %r751, %r752, %r743, %r764;
	// end inline asm
	add.s32 	%r51, %r616, 4;
	setp.gt.s32 	%p124, %r51, %r743;
	selp.b32 	%r774, 0, %r750, %p124;
	add.s32 	%r756, %r751, %r774;
	mov.b32 	%r757, 8;
	// begin inline asm
	shfl.sync.down.b32 %r755, %r756, %r757, %r743, %r764;
	// end inline asm
	add.s32 	%r52, %r616, 8;
	setp.gt.s32 	%p125, %r52, %r743;
	selp.b32 	%r775, 0, %r755, %p125;
	add.s32 	%r761, %r756, %r775;
	mov.b32 	%r762, 16;
	// begin inline asm
	shfl.sync.down.b32 %r760, %r761, %r762, %r743, %r764;
	// end inline asm
	add.s32 	%r53, %r616, 16;
	setp.gt.s32 	%p126, %r53, %r743;
	selp.b32 	%r776, 0, %r760, %p126;
	add.s32 	%r965, %r761, %r776;
	add.s64 	%rd10, %rd18, 256;
	mov.b32 	%r963, 478;
$L__BB5_18:
	setp.ne.s32 	%p127, %r967, 101;
	mov.b32 	%r777, -1;
	vote.sync.all.pred 	%p128, %p127, %r777;
	not.pred 	%p129, %p128;
	@%p129 bra 	$L__BB5_23;
	shr.u32 	%r963, %r963, 1;
	mul.wide.s32 	%rd52, %r966, 8;
	add.s64 	%rd53, %rd10, %rd52;
	add.s64 	%rd51, %rd53, -256;
	// begin inline asm
	ld.relaxed.gpu.v2.u32 {%r967, %r968}, [%rd51];
	// end inline asm
	mov.u32 	%r969, %r963;
$L__BB5_20:
	setp.eq.s32 	%p133, %r967, 99;
	mov.b32 	%r785, -1;
	vote.sync.any.pred 	%p134, %p133, %r785;
	not.pred 	%p135, %p134;
	@%p135 bra 	$L__BB5_22;
	// begin inline asm
	nanosleep.u32 %r969;
	// end inline asm
	shr.u32 	%r969, %r969, 1;
	// begin inline asm
	ld.relaxed.gpu.v2.u32 {%r967, %r968}, [%rd51];
	// end inline asm
	bra.uni 	$L__BB5_20;
$L__BB5_22:
	setp.eq.s32 	%p136, %r967, 101;
	mov.b32 	%r811, -1;
	vote.sync.ballot.b32 	%r812, %p136, %r811;
	and.b32  	%r813, %r812, %r739;
	or.b32  	%r814, %r813, -2147483648;
	add.s32 	%r815, %r814, -1;
	not.b32 	%r816, %r814;
	and.b32  	%r817, %r816, %r815;
	popc.b32 	%r790, %r817;
	mov.b32 	%r789, 1;
	// begin inline asm
	shfl.sync.down.b32 %r787, %r968, %r789, %r790, %r811;
	// end inline asm
	setp.lt.s32 	%p138, %r616, %r790;
	selp.b32 	%r818, %r787, 0, %p138;
	add.s32 	%r793, %r818, %r968;
	mov.b32 	%r794, 2;
	// begin inline asm
	shfl.sync.down.b32 %r792, %r793, %r794, %r790, %r811;
	// end inline asm
	setp.gt.s32 	%p139, %r50, %r790;
	selp.b32 	%r819, 0, %r792, %p139;
	add.s32 	%r798, %r793, %r819;
	mov.b32 	%r799, 4;
	// begin inline asm
	shfl.sync.down.b32 %r797, %r798, %r799, %r790, %r811;
	// end inline asm
	setp.gt.s32 	%p140, %r51, %r790;
	selp.b32 	%r820, 0, %r797, %p140;
	add.s32 	%r803, %r798, %r820;
	mov.b32 	%r804, 8;
	// begin inline asm
	shfl.sync.down.b32 %r802, %r803, %r804, %r790, %r811;
	// end inline asm
	setp.gt.s32 	%p141, %r52, %r790;
	selp.b32 	%r821, 0, %r802, %p141;
	add.s32 	%r808, %r803, %r821;
	mov.b32 	%r809, 16;
	// begin inline asm
	shfl.sync.down.b32 %r807, %r808, %r809, %r790, %r811;
	// end inline asm
	setp.gt.s32 	%p142, %r53, %r790;
	selp.b32 	%r822, 0, %r807, %p142;
	add.s32 	%r823, %r822, %r965;
	add.s32 	%r965, %r823, %r808;
	add.s32 	%r966, %r966, -32;
	bra.uni 	$L__BB5_18;
$L__BB5_23:
	@%p116 bra 	$L__BB5_25;
	add.s32 	%r780, %r965, %r35;
	add.s64 	%rd50, %rd8, 256;
	mov.b32 	%r779, 101;
	// begin inline asm
	st.relaxed.gpu.v2.u32 [%rd50], {%r779, %r780};
	// end inline asm
	st.shared.u32 	[_ZZN3cub18CUB_300001_SM_10006detail4scan16DeviceScanKernelINS2_10policy_hubIiiimN4cuda3std3__44plusIvEEE10Policy1000EN6thrust24THRUST_300001_SM_1000_NS6detail15normal_iteratorINSD_10device_ptrIiEEEESI_NS0_13ScanTileStateIiLb1EEES9_NS1_10InputValueIiPiEEmiLb0EiEEvT0_T1_T2_iT3_T4_T5_E12temp_storage+4], %r965;
	st.shared.u32 	[_ZZN3cub18CUB_300001_SM_10006detail4scan16DeviceScanKernelINS2_10policy_hubIiiimN4cuda3std3__44plusIvEEE10Policy1000EN6thrust24THRUST_300001_SM_1000_NS6detail15normal_iteratorINSD_10device_ptrIiEEEESI_NS0_13ScanTileStateIiLb1EEES9_NS1_10InputValueIiPiEEmiLb0EiEEvT0_T1_T2_iT3_T4_T5_E12temp_storage+8], %r780;
$L__BB5_25:
	setp.ne.s32 	%p131, %r616, 0;
	mov.u32 	%r970, %r37;
	@%p131 bra 	$L__BB5_27;
	st.shared.u32 	[_ZZN3cub18CUB_300001_SM_10006detail4scan16DeviceScanKernelINS2_10policy_hubIiiimN4cuda3std3__44plusIvEEE10Policy1000EN6thrust24THRUST_300001_SM_1000_NS6detail15normal_iteratorINSD_10device_ptrIiEEEESI_NS0_13ScanTileStateIiLb1EEES9_NS1_10InputValueIiPiEEmiLb0EiEEvT0_T1_T2_iT3_T4_T5_E12temp_storage+84], %r965;
	mov.u32 	%r970, %r965;
$L__BB5_27:
	bar.sync 	0;
	setp.eq.s32 	%p132, %r5, 0;
	ld.shared.u32 	%r781, [_ZZN3cub18CUB_300001_SM_10006detail4scan16DeviceScanKernelINS2_10policy_hubIiiimN4cuda3std3__44plusIvEEE10Policy1000EN6thrust24THRUST_300001_SM_1000_NS6detail15normal_iteratorINSD_10device_ptrIiEEEESI_NS0_13ScanTileStateIiLb1EEES9_NS1_10InputValueIiPiEEmiLb0EiEEvT0_T1_T2_iT3_T4_T5_E12temp_storage+84];
	selp.b32 	%r782, 0, %r781, %p132;
	add.s32 	%r971, %r782, %r970;
$L__BB5_28:
	add.s32 	%r922, %r971, %r10;
	add.s32 	%r923, %r11, %r922;
	add.s32 	%r924, %r12, %r923;
	add.s32 	%r925, %r13, %r924;
	add.s32 	%r926, %r14, %r925;
	add.s32 	%r927, %r15, %r926;
	add.s32 	%r928, %r16, %r927;
	add.s32 	%r929, %r17, %r928;
	add.s32 	%r930, %r18, %r929;
	add.s32 	%r931, %r19, %r930;
	add.s32 	%r932, %r20, %r931;
	add.s32 	%r933, %r21, %r932;
	add.s32 	%r934, %r22, %r933;
	add.s32 	%r935, %r23, %r934;
	add.s32 	%r936, %r24, %r935;
	add.s32 	%r937, %r25, %r936;
	add.s32 	%r938, %r26, %r937;
	add.s32 	%r939, %r27, %r938;
	bar.sync 	0;
	st.shared.u32 	[%r9], %r971;
	st.shared.u32 	[%r9+4], %r922;
	st.shared.u32 	[%r9+8], %r923;
	st.shared.u32 	[%r9+12], %r924;
	st.shared.u32 	[%r9+16], %r925;
	st.shared.u32 	[%r9+20], %r926;
	st.shared.u32 	[%r9+24], %r927;
	st.shared.u32 	[%r9+28], %r928;
	st.shared.u32 	[%r9+32], %r929;
	st.shared.u32 	[%r9+36], %r930;
	st.shared.u32 	[%r9+40], %r931;
	st.shared.u32 	[%r9+44], %r932;
	st.shared.u32 	[%r9+48], %r933;
	st.shared.u32 	[%r9+52], %r934;
	st.shared.u32 	[%r9+56], %r935;
	st.shared.u32 	[%r9+60], %r936;
	st.shared.u32 	[%r9+64], %r937;
	st.shared.u32 	[%r9+68], %r938;
	st.shared.u32 	[%r9+72], %r939;
	bar.warp.sync 	-1;
	ld.shared.u32 	%r940, [%r8];
	ld.shared.u32 	%r941, [%r8+128];
	ld.shared.u32 	%r942, [%r8+256];
	ld.shared.u32 	%r943, [%r8+384];
	ld.shared.u32 	%r944, [%r8+512];
	ld.shared.u32 	%r945, [%r8+640];
	ld.shared.u32 	%r946, [%r8+768];
	ld.shared.u32 	%r947, [%r8+896];
	ld.shared.u32 	%r948, [%r8+1024];
	ld.shared.u32 	%r949, [%r8+1152];
	ld.shared.u32 	%r950, [%r8+1280];
	ld.shared.u32 	%r951, [%r8+1408];
	ld.shared.u32 	%r952, [%r8+1536];
	ld.shared.u32 	%r953, [%r8+1664];
	ld.shared.u32 	%r954, [%r8+1792];
	ld.shared.u32 	%r955, [%r8+1920];
	ld.shared.u32 	%r956, [%r8+2048];
	ld.shared.u32 	%r957, [%r8+2176];
	ld.shared.u32 	%r958, [%r8+2304];
	add.s64 	%rd58, %rd4, %rd43;
	st.global.u32 	[%rd58], %r940;
	st.global.u32 	[%rd58+128], %r941;
	st.global.u32 	[%rd58+256], %r942;
	st.global.u32 	[%rd58+384], %r943;
	st.global.u32 	[%rd58+512], %r944;
	st.global.u32 	[%rd58+640], %r945;
	st.global.u32 	[%rd58+768], %r946;
	st.global.u32 	[%rd58+896], %r947;
	st.global.u32 	[%rd58+1024], %r948;
	st.global.u32 	[%rd58+1152], %r949;
	st.global.u32 	[%rd58+1280], %r950;
	st.global.u32 	[%rd58+1408], %r951;
	st.global.u32 	[%rd58+1536], %r952;
	st.global.u32 	[%rd58+1664], %r953;
	st.global.u32 	[%rd58+1792], %r954;
	st.global.u32 	[%rd58+1920], %r955;
	st.global.u32 	[%rd58+2048], %r956;
	st.global.u32 	[%rd58+2176], %r957;
	st.global.u32 	[%rd58+2304], %r958;
	bra.uni 	$L__BB5_131;
$L__BB5_29:
	setp.eq.s64 	%p3, %rd6, 0;
	@%p3 bra 	$L__BB5_131;
	cvt.u32.u64 	%r75, %rd6;
	shl.b64 	%rd21, %rd5, 2;
	add.s64 	%rd22, %rd3, %rd21;
	mov.u32 	%r76, %tid.x;
	ld.global.u32 	%r990, [%rd22];
	and.b32  	%r209, %r76, 31;
	and.b32  	%r210, %r76, 992;
	mul.lo.s32 	%r211, %r210, 19;
	or.b32  	%r78, %r211, %r209;
	setp.ge.u32 	%p4, %r78, %r75;
	shl.b32 	%r212, %r78, 2;
	cvt.u64.u32 	%rd23, %r212;
	add.s64 	%rd12, %rd22, %rd23;
	mov.u32 	%r972, %r990;
	@%p4 bra 	$L__BB5_32;
	ld.global.u32 	%r972, [%rd12];
$L__BB5_32:
	add.s32 	%r213, %r78, 32;
	setp.ge.u32 	%p5, %r213, %r75;
	mov.u32 	%r973, %r990;
	@%p5 bra 	$L__BB5_34;
	ld.global.u32 	%r973, [%rd12+128];
$L__BB5_34:
	add.s32 	%r214, %r78, 64;
	setp.ge.u32 	%p6, %r214, %r75;
	mov.u32 	%r974, %r990;
	@%p6 bra 	$L__BB5_36;
	ld.global.u32 	%r974, [%rd12+256];
$L__BB5_36:
	add.s32 	%r215, %r78, 96;
	setp.ge.u32 	%p7, %r215, %r75;
	mov.u32 	%r975, %r990;
	@%p7 bra 	$L__BB5_38;
	ld.global.u32 	%r975, [%rd12+384];
$L__BB5_38:
	add.s32 	%r216, %r78, 128;
	setp.ge.u32 	%p8, %r216, %r75;
	mov.u32 	%r976, %r990;
	@%p8 bra 	$L__BB5_40;
	ld.global.u32 	%r976, [%rd12+512];
$L__BB5_40:
	add.s32 	%r217, %r78, 160;
	setp.ge.u32 	%p9, %r217, %r75;
	mov.u32 	%r977, %r990;
	@%p9 bra 	$L__BB5_42;
	ld.global.u32 	%r977, [%rd12+640];
$L__BB5_42:
	add.s32 	%r218, %r78, 192;
	setp.ge.u32 	%p10, %r218, %r75;
	mov.u32 	%r978, %r990;
	@%p10 bra 	$L__BB5_44;
	ld.global.u32 	%r978, [%rd12+768];
$L__BB5_44:
	add.s32 	%r219, %r78, 224;
	setp.ge.u32 	%p11, %r219, %r75;
	mov.u32 	%r979, %r990;
	@%p11 bra 	$L__BB5_46;
	ld.global.u32 	%r979, [%rd12+896];
$L__BB5_46:
	add.s32 	%r95, %r78, 256;
	setp.ge.u32 	%p12, %r95, %r75;
	mov.u32 	%r980, %r990;
	@%p12 bra 	$L__BB5_48;
	ld.global.u32 	%r980, [%rd12+1024];
$L__BB5_48:
	add.s32 	%r98, %r78, 288;
	setp.ge.u32 	%p13, %r98, %r75;
	mov.u32 	%r981, %r990;
	@%p13 bra 	$L__BB5_50;
	ld.global.u32 	%r981, [%rd12+1152];
$L__BB5_50:
	add.s32 	%r220, %r78, 320;
	setp.ge.u32 	%p14, %r220, %r75;
	mov.u32 	%r982, %r990;
	@%p14 bra 	$L__BB5_52;
	ld.global.u32 	%r982, [%rd12+1280];
$L__BB5_52:
	add.s32 	%r221, %r78, 352;
	setp.ge.u32 	%p15, %r221, %r75;
	mov.u32 	%r983, %r990;
	@%p15 bra 	$L__BB5_54;
	ld.global.u32 	%r983, [%rd12+1408];
$L__BB5_54:
	add.s32 	%r222, %r78, 384;
	setp.ge.u32 	%p16, %r222, %r75;
	mov.u32 	%r984, %r990;
	@%p16 bra 	$L__BB5_56;
	ld.global.u32 	%r984, [%rd12+1536];
$L__BB5_56:
	add.s32 	%r223, %r78, 416;
	setp.ge.u32 	%p17, %r223, %r75;
	mov.u32 	%r985, %r990;
	@%p17 bra 	$L__BB5_58;
	ld.global.u32 	%r985, [%rd12+1664];
$L__BB5_58:
	add.s32 	%r224, %r78, 448;
	setp.ge.u32 	%p18, %r224, %r75;
	mov.u32 	%r986, %r990;
	@%p18 bra 	$L__BB5_60;
	ld.global.u32 	%r986, [%rd12+1792];
$L__BB5_60:
	add.s32 	%r225, %r78, 480;
	setp.ge.u32 	%p19, %r225, %r75;
	mov.u32 	%r987, %r990;
	@%p19 bra 	$L__BB5_62;
	ld.global.u32 	%r987, [%rd12+1920];
$L__BB5_62:
	add.s32 	%r226, %r78, 512;
	setp.ge.u32 	%p20, %r226, %r75;
	mov.u32 	%r988, %r990;
	@%p20 bra 	$L__BB5_64;
	ld.global.u32 	%r988, [%rd12+2048];
$L__BB5_64:
	add.s32 	%r115, %r78, 544;
	setp.ge.u32 	%p21, %r115, %r75;
	mov.u32 	%r989, %r990;
	@%p21 bra 	$L__BB5_66;
	ld.global.u32 	%r989, [%rd12+2176];
$L__BB5_66:
	add.s32 	%r118, %r78, 576;
	setp.ge.u32 	%p22, %r118, %r75;
	@%p22 bra 	$L__BB5_68;
	ld.global.u32 	%r990, [%rd12+2304];
$L__BB5_68:
	// begin inline asm
	mov.u32 %r227, %laneid;
	// end inline asm
	shr.u32 	%r122, %r76, 5;
	mad.lo.s32 	%r228, %r122, 608, %r227;
	shl.b32 	%r229, %r228, 2;
	mov.u32 	%r230, _ZZN3cub18CUB_300001_SM_10006detail4scan16DeviceScanKernelINS2_10policy_hubIiiimN4cuda3std3__44plusIvEEE10Policy1000EN6thrust24THRUST_300001_SM_1000_NS6detail15normal_iteratorINSD_10device_ptrIiEEEESI_NS0_13ScanTileStateIiLb1EEES9_NS1_10InputValueIiPiEEmiLb0EiEEvT0_T1_T2_iT3_T4_T5_E12temp_storage;
	add.s32 	%r123, %r230, %r229;
	st.shared.u32 	[%r123], %r972;
	st.shared.u32 	[%r123+128], %r973;
	st.shared.u32 	[%r123+256], %r974;
	st.shared.u32 	[%r123+384], %r975;
	st.shared.u32 	[%r123+512], %r976;
	st.shared.u32 	[%r123+640], %r977;
	st.shared.u32 	[%r123+768], %r978;
	st.shared.u32 	[%r123+896], %r979;
	st.shared.u32 	[%r123+1024], %r980;
	st.shared.u32 	[%r123+1152], %r981;
	st.shared.u32 	[%r123+1280], %r982;
	st.shared.u32 	[%r123+1408], %r983;
	st.shared.u32 	[%r123+1536], %r984;
	st.shared.u32 	[%r123+1664], %r985;
	st.shared.u32 	[%r123+1792], %r986;
	st.shared.u32 	[%r123+1920], %r987;
	st.shared.u32 	[%r123+2048], %r988;
	st.shared.u32 	[%r123+2176], %r989;
	st.shared.u32 	[%r123+2304], %r990;
	bar.warp.sync 	-1;
	mad.lo.s32 	%r124, %r227, 72, %r123;
	ld.shared.u32 	%r125, [%r124];
	ld.shared.u32 	%r126, [%r124+4];
	ld.shared.u32 	%r127, [%r124+8];
	ld.shared.u32 	%r128, [%r124+12];
	ld.shared.u32 	%r129, [%r124+16];
	ld.shared.u32 	%r130, [%r124+20];
	ld.shared.u32 	%r131, [%r124+24];
	ld.shared.u32 	%r132, [%r124+28];
	ld.shared.u32 	%r133, [%r124+32];
	ld.shared.u32 	%r134, [%r124+36];
	ld.shared.u32 	%r135, [%r124+40];
	ld.shared.u32 	%r136, [%r124+44];
	ld.shared.u32 	%r137, [%r124+48];
	ld.shared.u32 	%r138, [%r124+52];
	ld.shared.u32 	%r139, [%r124+56];
	ld.shared.u32 	%r140, [%r124+60];
	ld.shared.u32 	%r141, [%r124+64];
	ld.shared.u32 	%r142, [%r124+68];
	ld.shared.u32 	%r143, [%r124+72];
	bar.sync 	0;
	setp.ne.s32 	%p23, %r4, 0;
	@%p23 bra 	$L__BB5_72;
	add.s32 	%r456, %r126, %r125;
	add.s32 	%r457, %r127, %r456;
	add.s32 	%r458, %r128, %r457;
	add.s32 	%r459, %r129, %r458;
	add.s32 	%r460, %r130, %r459;
	add.s32 	%r461, %r131, %r460;
	add.s32 	%r462, %r132, %r461;
	add.s32 	%r463, %r133, %r462;
	add.s32 	%r464, %r134, %r463;
	add.s32 	%r465, %r135, %r464;
	add.s32 	%r466, %r136, %r465;
	add.s32 	%r467, %r137, %r466;
	add.s32 	%r468, %r138, %r467;
	add.s32 	%r469, %r139, %r468;
	add.s32 	%r470, %r140, %r469;
	add.s32 	%r471, %r141, %r470;
	add.s32 	%r472, %r142, %r471;
	add.s32 	%r430, %r143, %r472;
	mov.b32 	%r428, 1;
	mov.b32 	%r453, 0;
	mov.b32 	%r455, -1;
	// begin inline asm
	{  .reg .s32 r0;  .reg .pred p;  shfl.sync.up.b32 r0|p, %r430, %r428, %r453, %r455;  @p add.s32 r0, r0, %r430;  mov.s32 %r426, r0;}
	// end inline asm
	mov.b32 	%r434, 2;
	// begin inline asm
	{  .reg .s32 r0;  .reg .pred p;  shfl.sync.up.b32 r0|p, %r426, %r434, %r453, %r455;  @p add.s32 r0, r0, %r426;  mov.s32 %r432, r0;}
	// end inline asm
	mov.b32 	%r440, 4;
	// begin inline asm
	{  .reg .s32 r0;  .reg .pred p;  shfl.sync.up.b32 r0|p, %r432, %r440, %r453, %r455;  @p add.s32 r0, r0, %r432;  mov.s32 %r438, r0;}
	// end inline asm
	mov.b32 	%r446, 8;
	// begin inline asm
	{  .reg .s32 r0;  .reg .pred p;  shfl.sync.up.b32 r0|p, %r438, %r446, %r453, %r455;  @p add.s32 r0, r0, %r438;  mov.s32 %r444, r0;}
	// end inline asm
	mov.b32 	%r452, 16;
	// begin inline asm
	{  .reg .s32 r0;  .reg .pred p;  shfl.sync.up.b32 r0|p, %r444, %r452, %r453, %r455;  @p add.s32 r0, r0, %r444;  mov.s32 %r450, r0;}
	// end inline asm
	setp.ne.s32 	%p66, %r227, 31;
	@%p66 bra 	$L__BB5_71;
	shl.b32 	%r473, %r122, 2;
	mov.u32 	%r474, _ZZN3cub18CUB_300001_SM_10006detail4scan16DeviceScanKernelINS2_10policy_hubIiiimN4cuda3std3__44plusIvEEE10Policy1000EN6thrust24THRUST_300001_SM_1000_NS6detail15normal_iteratorINSD_10device_ptrIiEEEESI_NS0_13ScanTileStateIiLb1EEES9_NS1_10InputValueIiPiEEmiLb0EiEEvT0_T1_T2_iT3_T4_T5_E12temp_storage;
	add.s32 	%r475, %r474, %r473;
	st.shared.u32 	[%r475+16], %r450;
$L__BB5_71:
	bar.sync 	0;
	ld.shared.v4.u32 	{%r476, %r477, %r478, %r479}, [_ZZN3cub18CUB_300001_SM_10006detail4scan16DeviceScanKernelINS2_10policy_hubIiiimN4cuda3std3__44plusIvEEE10Policy1000EN6thrust24THRUST_300001_SM_1000_NS6detail15normal_iteratorINSD_10device_ptrIiEEEESI_NS0_13ScanTileStateIiLb1EEES9_NS1_10InputValueIiPiEEmiLb0EiEEvT0_T1_T2_iT3_T4_T5_E12temp_storage+16];
	add.s32 	%r480, %r477, %r476;
	setp.eq.s32 	%p67, %r122, 2;
	selp.b32 	%r481, %r480, %r476, %p67;
	add.s32 	%r482, %r480, %r478;
	setp.eq.s32 	%p68, %r122, 3;
	selp.b32 	%r483, %r482, %r481, %p68;
	add.s32 	%r484, %r482, %r479;
	setp.eq.s32 	%p69, %r122, 4;
	selp.b32 	%r485, %r484, %r483, %p69;
	ld.shared.v4.u32 	{%r486, %r487, %r488, %r489}, [_ZZN3cub18CUB_300001_SM_10006detail4scan16DeviceScanKernelINS2_10policy_hubIiiimN4cuda3std3__44plusIvEEE10Policy1000EN6thrust24THRUST_300001_SM_1000_NS6detail15normal_iteratorINSD_10device_ptrIiEEEESI_NS0_13ScanTileStateIiLb1EEES9_NS1_10InputValueIiPiEEmiLb0EiEEvT0_T1_T2_iT3_T4_T5_E12temp_storage+32];
	add.s32 	%r490, %r484, %r486;
	setp.eq.s32 	%p70, %r122, 5;
	selp.b32 	%r491, %r490, %r485, %p70;
	add.s32 	%r492, %r490, %r487;
	setp.eq.s32 	%p71, %r122, 6;
	selp.b32 	%r493, %r492, %r491, %p71;
	add.s32 	%r494, %r492, %r488;
	setp.eq.s32 	%p72, %r122, 7;
	selp.b32 	%r495, %r494, %r493, %p72;
	add.s32 	%r496, %r494, %r489;
	setp.eq.s32 	%p73, %r122, 8;
	selp.b32 	%r497, %r496, %r495, %p73;
	ld.shared.v4.u32 	{%r498, %r499, %r500, %r501}, [_ZZN3cub18CUB_300001_SM_10006detail4scan16DeviceScanKernelINS2_10policy_hubIiiimN4cuda3std3__44plusIvEEE10Policy1000EN6thrust24THRUST_300001_SM_1000_NS6detail15normal_iteratorINSD_10device_ptrIiEEEESI_NS0_13ScanTileStateIiLb1EEES9_NS1_10InputValueIiPiEEmiLb0EiEEvT0_T1_T2_iT3_T4_T5_E12temp_storage+48];
	add.s32 	%r502, %r496, %r498;
	setp.eq.s32 	%p74, %r122, 9;
	selp.b32 	%r503, %r502, %r497, %p74;
	add.s32 	%r504, %r502, %r499;
	setp.eq.s32 	%p75, %r122, 10;
	selp.b32 	%r505, %r504, %r503, %p75;
	add.s32 	%r506, %r504, %r500;
	setp.eq.s32 	%p76, %r122, 11;
	selp.b32 	%r507, %r506, %r505, %p76;
	add.s32 	%r508, %r506, %r501;
	setp.eq.s32 	%p77, %r122, 12;
	selp.b32 	%r509, %r508, %r507, %p77;
	setp.lt.u32 	%p78, %r76, 32;
	selp.b32 	%r510, 0, %r509, %p78;
	setp.eq.s32 	%p79, %r227, 0;
	sub.s32 	%r511, %r450, %r430;
	selp.b32 	%r512, 0, %r511, %p79;
	add.s32 	%r513, %r512, %r959;
	add.s32 	%r1002, %r513, %r510;
	bra.uni 	$L__BB5_91;
$L__BB5_72:
	add.s32 	%r261, %r126, %r125;
	add.s32 	%r262, %r127, %r261;
	add.s32 	%r263, %r128, %r262;
	add.s32 	%r264, %r129, %r263;
	add.s32 	%r265, %r130, %r264;
	add.s32 	%r266, %r131, %r265;
	add.s32 	%r267, %r132, %r266;
	add.s32 	%r268, %r133, %r267;
	add.s32 	%r269, %r134, %r268;
	add.s32 	%r270, %r135, %r269;
	add.s32 	%r271, %r136, %r270;
	add.s32 	%r272, %r137, %r271;
	add.s32 	%r273, %r138, %r272;
	add.s32 	%r274, %r139, %r273;
	add.s32 	%r275, %r140, %r274;
	add.s32 	%r276, %r141, %r275;
	add.s32 	%r277, %r142, %r276;
	add.s32 	%r235, %r143, %r277;
	mov.b32 	%r233, 1;
	mov.b32 	%r258, 0;
	mov.b32 	%r260, -1;
	// begin inline asm
	{  .reg .s32 r0;  .reg .pred p;  shfl.sync.up.b32 r0|p, %r235, %r233, %r258, %r260;  @p add.s32 r0, r0, %r235;  mov.s32 %r231, r0;}
	// end inline asm
	mov.b32 	%r239, 2;
	// begin inline asm
	{  .reg .s32 r0;  .reg .pred p;  shfl.sync.up.b32 r0|p, %r231, %r239, %r258, %r260;  @p add.s32 r0, r0, %r231;  mov.s32 %r237, r0;}
	// end inline asm
	mov.b32 	%r245, 4;
	// begin inline asm
	{  .reg .s32 r0;  .reg .pred p;  shfl.sync.up.b32 r0|p, %r237, %r245, %r258, %r260;  @p add.s32 r0, r0, %r237;  mov.s32 %r243, r0;}
	// end inline asm
	mov.b32 	%r251, 8;
	// begin inline asm
	{  .reg .s32 r0;  .reg .pred p;  shfl.sync.up.b32 r0|p, %r243, %r251, %r258, %r260;  @p add.s32 r0, r0, %r243;  mov.s32 %r249, r0;}
	// end inline asm
	mov.b32 	%r257, 16;
	// begin inline asm
	{  .reg .s32 r0;  .reg .pred p;  shfl.sync.up.b32 r0|p, %r249, %r257, %r258, %r260;  @p add.s32 r0, r0, %r249;  mov.s32 %r255, r0;}
	// end inline asm
	setp.ne.s32 	%p24, %r227, 31;
	@%p24 bra 	$L__BB5_74;
	shl.b32 	%r278, %r122, 2;
	mov.u32 	%r279, _ZZN3cub18CUB_300001_SM_10006detail4scan16DeviceScanKernelINS2_10policy_hubIiiimN4cuda3std3__44plusIvEEE10Policy1000EN6thrust24THRUST_300001_SM_1000_NS6detail15normal_iteratorINSD_10device_ptrIiEEEESI_NS0_13ScanTileStateIiLb1EEES9_NS1_10InputValueIiPiEEmiLb0EiEEvT0_T1_T2_iT3_T4_T5_E12temp_storage;
	add.s32 	%r280, %r279, %r278;
	st.shared.u32 	[%r280+16], %r255;
$L__BB5_74:
	sub.s32 	%r281, %r255, %r235;
	bar.sync 	0;
	ld.shared.v4.u32 	{%r282, %r283, %r284, %r285}, [_ZZN3cub18CUB_300001_SM_10006detail4scan16DeviceScanKernelINS2_10policy_hubIiiimN4cuda3std3__44plusIvEEE10Policy1000EN6thrust24THRUST_300001_SM_1000_NS6detail15normal_iteratorINSD_10device_ptrIiEEEESI_NS0_13ScanTileStateIiLb1EEES9_NS1_10InputValueIiPiEEmiLb0EiEEvT0_T1_T2_iT3_T4_T5_E12temp_storage+16];
	add.s32 	%r286, %r283, %r282;
	setp.eq.s32 	%p25, %r122, 2;
	selp.b32 	%r287, %r286, %r282, %p25;
	add.s32 	%r288, %r286, %r284;
	setp.eq.s32 	%p26, %r122, 3;
	selp.b32 	%r289, %r288, %r287, %p26;
	add.s32 	%r290, %r288, %r285;
	setp.eq.s32 	%p27, %r122, 4;
	selp.b32 	%r291, %r290, %r289, %p27;
	ld.shared.v4.u32 	{%r292, %r293, %r294, %r295}, [_ZZN3cub18CUB_300001_SM_10006detail4scan16DeviceScanKernelINS2_10policy_hubIiiimN4cuda3std3__44plusIvEEE10Policy1000EN6thrust24THRUST_300001_SM_1000_NS6detail15normal_iteratorINSD_10device_ptrIiEEEESI_NS0_13ScanTileStateIiLb1EEES9_NS1_10InputValueIiPiEEmiLb0EiEEvT0_T1_T2_iT3_T4_T5_E12temp_storage+32];
	add.s32 	%r296, %r290, %r292;
	setp.eq.s32 	%p28, %r122, 5;
	selp.b32 	%r297, %r296, %r291, %p28;
	add.s32 	%r298, %r296, %r293;
	setp.eq.s32 	%p29, %r122, 6;
	selp.b32 	%r299, %r298, %r297, %p29;
	add.s32 	%r300, %r298, %r294;
	setp.eq.s32 	%p30, %r122, 7;
	selp.b32 	%r301, %r300, %r299, %p30;
	add.s32 	%r302, %r300, %r295;
	setp.eq.s32 	%p31, %r122, 8;
	selp.b32 	%r303, %r302, %r301, %p31;
	ld.shared.v4.u32 	{%r304, %r305, %r306, %r307}, [_ZZN3cub18CUB_300001_SM_10006detail4scan16DeviceScanKernelINS2_10policy_hubIiiimN4cuda3std3__44plusIvEEE10Policy1000EN6thrust24THRUST_300001_SM_1000_NS6detail15normal_iteratorINSD_10device_ptrIiEEEESI_NS0_13ScanTileStateIiLb1EEES9_NS1_10InputValueIiPiEEmiLb0EiEEvT0_T1_T2_iT3_T4_T5_E12temp_storage+48];
	add.s32 	%r308, %r302, %r304;
	setp.eq.s32 	%p32, %r122, 9;
	selp.b32 	%r309, %r308, %r303, %p32;
	add.s32 	%r310, %r308, %r305;
	setp.eq.s32 	%p33, %r122, 10;
	selp.b32 	%r311, %r310, %r309, %p33;
	add.s32 	%r312, %r310, %r306;
	setp.eq.s32 	%p34, %r122, 11;
	selp.b32 	%r313, %r312, %r311, %p34;
	add.s32 	%r314, %r312, %r307;
	setp.eq.s32 	%p35, %r122, 12;
	selp.b32 	%r315, %r314, %r313, %p35;
	ld.shared.u32 	%r316, [_ZZN3cub18CUB_300001_SM_10006detail4scan16DeviceScanKernelINS2_10policy_hubIiiimN4cuda3std3__44plusIvEEE10Policy1000EN6thrust24THRUST_300001_SM_1000_NS6detail15normal_iteratorINSD_10device_ptrIiEEEESI_NS0_13ScanTileStateIiLb1EEES9_NS1_10InputValueIiPiEEmiLb0EiEEvT0_T1_T2_iT3_T4_T5_E12temp_storage+64];
	add.s32 	%r149, %r314, %r316;
	setp.gt.u32 	%p36, %r76, 31;
	setp.lt.u32 	%p37, %r76, 32;
	setp.eq.s32 	%p38, %r227, 0;
	selp.b32 	%r317, 0, %r281, %p38;
	add.s32 	%r1001, %r315, %r317;
	selp.b32 	%r151, %r281, %r1001, %p37;
	@%p36 bra 	$L__BB5_90;
	setp.ne.s32 	%p39, %r76, 0;
	mul.wide.s32 	%rd24, %r4, 8;
	add.s64 	%rd13, %rd18, %rd24;
	@%p39 bra 	$L__BB5_77;
	st.shared.u32 	[_ZZN3cub18CUB_300001_SM_10006detail4scan16DeviceScanKernelINS2_10policy_hubIiiimN4cuda3std3__44plusIvEEE10Policy1000EN6thrust24THRUST_300001_SM_1000_NS6detail15normal_iteratorINSD_10device_ptrIiEEEESI_NS0_13ScanTileStateIiLb1EEES9_NS1_10InputValueIiPiEEmiLb0EiEEvT0_T1_T2_iT3_T4_T5_E12temp_storage+12], %r149;
	add.s64 	%rd25, %rd13, 256;
	mov.b32 	%r318, 100;
	// begin inline asm
	st.relaxed.gpu.v2.u32 [%rd25], {%r318, %r149};
	// end inline asm
$L__BB5_77:
	not.b32 	%r324, %r76;
	add.s32 	%r997, %r4, %r324;
	mov.b32 	%r320, 550;
	// begin inline asm
	nanosleep.u32 %r320;
	// end inline asm
	mul.wide.s32 	%rd27, %r997, 8;
	add.s64 	%rd28, %rd18, %rd27;
	add.s64 	%rd26, %rd28, 256;
	// begin inline asm
	ld.relaxed.gpu.v2.u32 {%r998, %r992}, [%rd26];
	// end inline asm
	mov.b32 	%r993, 478;
$L__BB5_78:
	setp.eq.s32 	%p40, %r998, 99;
	mov.b32 	%r325, -1;
	vote.sync.any.pred 	%p41, %p40, %r325;
	not.pred 	%p42, %p41;
	@%p42 bra 	$L__BB5_80;
	// begin inline asm
	nanosleep.u32 %r993;
	// end inline asm
	shr.u32 	%r993, %r993, 1;
	// begin inline asm
	ld.relaxed.gpu.v2.u32 {%r998, %r992}, [%rd26];
	// end inline asm
	bra.uni 	$L__BB5_78;
$L__BB5_80:
	setp.eq.s32 	%p43, %r998, 101;
	mov.b32 	%r352, -1;
	vote.sync.ballot.b32 	%r354, %p43, %r352;
	// begin inline asm
	mov.u32 %r327, %lanemask_ge;
	// end inline asm
	and.b32  	%r355, %r354, %r327;
	or.b32  	%r356, %r355, -2147483648;
	add.s32 	%r357, %r356, -1;
	not.b32 	%r358, %r356;
	and.b32  	%r359, %r358, %r357;
	popc.b32 	%r331, %r359;
	mov.b32 	%r330, 1;
	// begin inline asm
	shfl.sync.down.b32 %r328, %r992, %r330, %r331, %r352;
	// end inline asm
	setp.lt.s32 	%p45, %r227, %r331;
	selp.b32 	%r360, %r328, 0, %p45;
	add.s32 	%r334, %r360, %r992;
	mov.b32 	%r335, 2;
	// begin inline asm
	shfl.sync.down.b32 %r333, %r334, %r335, %r331, %r352;
	// end inline asm
	add.s32 	%r361, %r227, 2;
	setp.gt.s32 	%p46, %r361, %r331;
	selp.b32 	%r362, 0, %r333, %p46;
	add.s32 	%r339, %r334, %r362;
	mov.b32 	%r340, 4;
	// begin inline asm
	shfl.sync.down.b32 %r338, %r339, %r340, %r331, %r352;
	// end inline asm
	add.s32 	%r363, %r227, 4;
	setp.gt.s32 	%p47, %r363, %r331;
	selp.b32 	%r364, 0, %r338, %p47;
	add.s32 	%r344, %r339, %r364;
	mov.b32 	%r345, 8;
	// begin inline asm
	shfl.sync.down.b32 %r343, %r344, %r345, %r331, %r352;
	// end inline asm
	add.s32 	%r365, %r227, 8;
	setp.gt.s32 	%p48, %r365, %r331;
	selp.b32 	%r366, 0, %r343, %p48;
	add.s32 	%r349, %r344, %r366;
	mov.b32 	%r350, 16;
	// begin inline asm
	shfl.sync.down.b32 %r348, %r349, %r350, %r331, %r352;
	// end inline asm
	add.s32 	%r367, %r227, 16;
	setp.gt.s32 	%p49, %r367, %r331;
	selp.b32 	%r368, 0, %r348, %p49;
	add.s32 	%r994, %r349, %r368;
	add.s64 	%rd14, %rd18, 256;
	mov.b32 	%r995, 478;
$L__BB5_81:
	setp.ne.s32 	%p50, %r998, 101;
	mov.b32 	%r369, -1;
	vote.sync.all.pred 	%p51, %p50, %r369;
	not.pred 	%p52, %p51;
	@%p52 bra 	$L__BB5_86;
	shr.u32 	%r995, %r995, 1;
	mul.wide.s32 	%rd31, %r997, 8;
	add.s64 	%rd32, %rd14, %rd31;
	add.s64 	%rd30, %rd32, -256;
	// begin inline asm
	ld.relaxed.gpu.v2.u32 {%r998, %r999}, [%rd30];
	// end inline asm
	mov.u32 	%r1000, %r995;
$L__BB5_83:
	setp.eq.s32 	%p56, %r998, 99;
	mov.b32 	%r377, -1;
	vote.sync.any.pred 	%p57, %p56, %r377;
	not.pred 	%p58, %p57;
	@%p58 bra 	$L__BB5_85;
	// begin inline asm
	nanosleep.u32 %r1000;
	// end inline asm
	shr.u32 	%r1000, %r1000, 1;
	// begin inline asm
	ld.relaxed.gpu.v2.u32 {%r998, %r999}, [%rd30];
	// end inline asm
	bra.uni 	$L__BB5_83;
$L__BB5_85:
	setp.eq.s32 	%p59, %r998, 101;
	mov.b32 	%r403, -1;
	vote.sync.ballot.b32 	%r404, %p59, %r403;
	and.b32  	%r405, %r404, %r327;
	or.b32  	%r406, %r405, -2147483648;
	add.s32 	%r407, %r406, -1;
	not.b32 	%r408, %r406;
	and.b32  	%r409, %r408, %r407;
	popc.b32 	%r382, %r409;
	mov.b32 	%r381, 1;
	// begin inline asm
	shfl.sync.down.b32 %r379, %r999, %r381, %r382, %r403;
	// end inline asm
	setp.lt.s32 	%p61, %r227, %r382;
	selp.b32 	%r410, %r379, 0, %p61;
	add.s32 	%r385, %r410, %r999;
	mov.b32 	%r386, 2;
	// begin inline asm
	shfl.sync.down.b32 %r384, %r385, %r386, %r382, %r403;
	// end inline asm
	add.s32 	%r411, %r227, 2;
	setp.gt.s32 	%p62, %r411, %r382;
	selp.b32 	%r412, 0, %r384, %p62;
	add.s32 	%r390, %r385, %r412;
	mov.b32 	%r391, 4;
	// begin inline asm
	shfl.sync.down.b32 %r389, %r390, %r391, %r382, %r403;
	// end inline asm
	add.s32 	%r413, %r227, 4;
	setp.gt.s32 	%p63, %r413, %r382;
	selp.b32 	%r414, 0, %r389, %p63;
	add.s32 	%r395, %r390, %r414;
	mov.b32 	%r396, 8;
	// begin inline asm
	shfl.sync.down.b32 %r394, %r395, %r396, %r382, %r403;
	// end inline asm
	add.s32 	%r415, %r227, 8;
	setp.gt.s32 	%p64, %r415, %r382;
	selp.b32 	%r416, 0, %r394, %p64;
	add.s32 	%r400, %r395, %r416;
	mov.b32 	%r401, 16;
	// begin inline asm
	shfl.sync.down.b32 %r399, %r400, %r401, %r382, %r403;
	// end inline asm
	add.s32 	%r417, %r227, 16;
	setp.gt.s32 	%p65, %r417, %r382;
	selp.b32 	%r418, 0, %r399, %p65;
	add.s32 	%r419, %r418, %r994;
	add.s32 	%r994, %r419, %r400;
	add.s32 	%r997, %r997, -32;
	bra.uni 	$L__BB5_81;
$L__BB5_86:
	@%p39 bra 	$L__BB5_88;
	add.s32 	%r372, %r994, %r149;
	add.s64 	%rd29, %rd13, 256;
	mov.b32 	%r371, 101;
	// begin inline asm
	st.relaxed.gpu.v2.u32 [%rd29], {%r371, %r372};
	// end inline asm
	st.shared.u32 	[_ZZN3cub18CUB_300001_SM_10006detail4scan16DeviceScanKernelINS2_10policy_hubIiiimN4cuda3std3__44plusIvEEE10Policy1000EN6thrust24THRUST_300001_SM_1000_NS6detail15normal_iteratorINSD_10device_ptrIiEEEESI_NS0_13ScanTileStateIiLb1EEES9_NS1_10InputValueIiPiEEmiLb0EiEEvT0_T1_T2_iT3_T4_T5_E12temp_storage+4], %r994;
	st.shared.u32 	[_ZZN3cub18CUB_300001_SM_10006detail4scan16DeviceScanKernelINS2_10policy_hubIiiimN4cuda3std3__44plusIvEEE10Policy1000EN6thrust24THRUST_300001_SM_1000_NS6detail15normal_iteratorINSD_10device_ptrIiEEEESI_NS0_13ScanTileStateIiLb1EEES9_NS1_10InputValueIiPiEEmiLb0EiEEvT0_T1_T2_iT3_T4_T5_E12temp_storage+8], %r372;
$L__BB5_88:
	setp.ne.s32 	%p54, %r227, 0;
	mov.u32 	%r1001, %r151;
	@%p54 bra 	$L__BB5_90;
	st.shared.u32 	[_ZZN3cub18CUB_300001_SM_10006detail4scan16DeviceScanKernelINS2_10policy_hubIiiimN4cuda3std3__44plusIvEEE10Policy1000EN6thrust24THRUST_300001_SM_1000_NS6detail15normal_iteratorINSD_10device_ptrIiEEEESI_NS0_13ScanTileStateIiLb1EEES9_NS1_10InputValueIiPiEEmiLb0EiEEvT0_T1_T2_iT3_T4_T5_E12temp_storage+84], %r994;
	mov.u32 	%r1001, %r994;
$L__BB5_90:
	bar.sync 	0;
	setp.eq.s32 	%p55, %r76, 0;
	ld.shared.u32 	%r373, [_ZZN3cub18CUB_300001_SM_10006detail4scan16DeviceScanKernelINS2_10policy_hubIiiimN4cuda3std3__44plusIvEEE10Policy1000EN6thrust24THRUST_300001_SM_1000_NS6detail15normal_iteratorINSD_10device_ptrIiEEEESI_NS0_13ScanTileStateIiLb1EEES9_NS1_10InputValueIiPiEEmiLb0EiEEvT0_T1_T2_iT3_T4_T5_E12temp_storage+84];
	selp.b32 	%r374, 0, %r373, %p55;
	add.s32 	%r1002, %r374, %r1001;
$L__BB5_91:
	add.s32 	%r514, %r1002, %r125;
	add.s32 	%r515, %r126, %r514;
	add.s32 	%r516, %r127, %r515;
	add.s32 	%r517, %r128, %r516;
	add.s32 	%r518, %r129, %r517;
	add.s32 	%r519, %r130, %r518;
	add.s32 	%r520, %r131, %r519;
	add.s32 	%r521, %r132, %r520;
	add.s32 	%r522, %r133, %r521;
	add.s32 	%r523, %r134, %r522;
	add.s32 	%r524, %r135, %r523;
	add.s32 	%r525, %r136, %r524;
	add.s32 	%r526, %r137, %r525;
	add.s32 	%r527, %r138, %r526;
	add.s32 	%r528, %r139, %r527;
	add.s32 	%r529, %r140, %r528;
	add.s32 	%r530, %r141, %r529;
	add.s32 	%r531, %r142, %r530;
	bar.sync 	0;
	st.shared.u32 	[%r124], %r1002;
	st.shared.u32 	[%r124+4], %r514;
	st.shared.u32 	[%r124+8], %r515;
	st.shared.u32 	[%r124+12], %r516;
	st.shared.u32 	[%r124+16], %r517;
	st.shared.u32 	[%r124+20], %r518;
	st.shared.u32 	[%r124+24], %r519;
	st.shared.u32 	[%r124+28], %r520;
	st.shared.u32 	[%r124+32], %r521;
	st.shared.u32 	[%r124+36], %r522;
	st.shared.u32 	[%r124+40], %r523;
	st.shared.u32 	[%r124+44], %r524;
	st.shared.u32 	[%r124+48], %r525;
	st.shared.u32 	[%r124+52], %r526;
	st.shared.u32 	[%r124+56], %r527;
	st.shared.u32 	[%r124+60], %r528;
	st.shared.u32 	[%r124+64], %r529;
	st.shared.u32 	[%r124+68], %r530;
	st.shared.u32 	[%r124+72], %r531;
	bar.warp.sync 	-1;
	ld.shared.u32 	%r185, [%r123];
	ld.shared.u32 	%r186, [%r123+128];
	ld.shared.u32 	%r187, [%r123+256];
	ld.shared.u32 	%r188, [%r123+384];
	ld.shared.u32 	%r189, [%r123+512];
	ld.shared.u32 	%r190, [%r123+640];
	ld.shared.u32 	%r191, [%r123+768];
	ld.shared.u32 	%r192, [%r123+896];
	ld.shared.u32 	%r193, [%r123+1024];
	ld.shared.u32 	%r194, [%r123+1152];
	ld.shared.u32 	%r195, [%r123+1280];
	ld.shared.u32 	%r196, [%r123+1408];
	ld.shared.u32 	%r197, [%r123+1536];
	ld.shared.u32 	%r198, [%r123+1664];
	ld.shared.u32 	%r199, [%r123+1792];
	ld.shared.u32 	%r200, [%r123+1920];
	ld.shared.u32 	%r201, [%r123+2048];
	ld.shared.u32 	%r202, [%r123+2176];
	ld.shared.u32 	%r203, [%r123+2304];
	setp.ne.s32 	%p80, %r76, 0;
	@%p80 bra 	$L__BB5_93;
	st.volatile.shared.u32 	[_ZZN3cub18CUB_300001_SM_10006detail4scan16DeviceScanKernelINS2_10policy_hubIiiimN4cuda3std3__44plusIvEEE10Policy1000EN6thrust24THRUST_300001_SM_1000_NS6detail15normal_iteratorINSD_10device_ptrIiEEEESI_NS0_13ScanTileStateIiLb1EEES9_NS1_10InputValueIiPiEEmiLb0EiEEvT0_T1_T2_iT3_T4_T5_E12temp_storage+31616], %r75;
$L__BB5_93:
	bar.sync 	0;
	ld.volatile.shared.u32 	%r204, [_ZZN3cub18CUB_300001_SM_10006detail4scan16DeviceScanKernelINS2_10policy_hubIiiimN4cuda3std3__44plusIvEEE10Policy1000EN6thrust24THRUST_300001_SM_1000_NS6detail15normal_iteratorINSD_10device_ptrIiEEEESI_NS0_13ScanTileStateIiLb1EEES9_NS1_10InputValueIiPiEEmiLb0EiEEvT0_T1_T2_iT3_T4_T5_E12temp_storage+31616];
	cvt.u64.u32 	%rd39, %r78;
	add.s64 	%rd40, %rd5, %rd39;
	setp.ge.s32 	%p81, %r78, %r204;
	shl.b64 	%rd41, %rd40, 2;
	add.s64 	%rd15, %rd4, %rd41;
	@%p81 bra 	$L__BB5_95;
	st.global.u32 	[%rd15], %r185;
$L__BB5_95:
	mov.u32 	%r532, %tid.x;
	and.b32  	%r533, %r532, 992;
	mul.lo.s32 	%r534, %r533, 19;
	and.b32  	%r535, %r532, 31;
	or.b32  	%r536, %r534, %r535;
	add.s32 	%r537, %r536, 32;
	setp.ge.s32 	%p82, %r537, %r204;
	@%p82 bra 	$L__BB5_97;
	st.global.u32 	[%rd15+128], %r186;
$L__BB5_97:
	add.s32 	%r543, %r536, 64;
	setp.ge.s32 	%p83, %r543, %r204;
	@%p83 bra 	$L__BB5_99;
	st.global.u32 	[%rd15+256], %r187;
$L__BB5_99:
	add.s32 	%r549, %r536, 96;
	setp.ge.s32 	%p84, %r549, %r204;
	@%p84 bra 	$L__BB5_101;
	st.global.u32 	[%rd15+384], %r188;
$L__BB5_101:
	add.s32 	%r555, %r536, 128;
	setp.ge.s32 	%p85, %r555, %r204;
	@%p85 bra 	$L__BB5_103;
	st.global.u32 	[%rd15+512], %r189;
$L__BB5_103:
	add.s32 	%r561, %r536, 160;
	setp.ge.s32 	%p86, %r561, %r204;
	@%p86 bra 	$L__BB5_105;
	st.global.u32 	[%rd15+640], %r190;
$L__BB5_105:
	add.s32 	%r567, %r536, 192;
	setp.ge.s32 	%p87, %r567, %r204;
	@%p87 bra 	$L__BB5_107;
	st.global.u32 	[%rd15+768], %r191;
$L__BB5_107:
	add.s32 	%r573, %r536, 224;
	setp.ge.s32 	%p88, %r573, %r204;
	@%p88 bra 	$L__BB5_109;
	st.global.u32 	[%rd15+896], %r192;
$L__BB5_109:
	setp.ge.s32 	%p89, %r95, %r204;
	@%p89 bra 	$L__BB5_111;
	st.global.u32 	[%rd15+1024], %r193;
$L__BB5_111:
	setp.ge.s32 	%p90, %r98, %r204;
	@%p90 bra 	$L__BB5_113;
	st.global.u32 	[%rd15+1152], %r194;
$L__BB5_113:
	add.s32 	%r579, %r536, 320;
	setp.ge.s32 	%p91, %r579, %r204;
	@%p91 bra 	$L__BB5_115;
	st.global.u32 	[%rd15+1280], %r195;
$L__BB5_115:
	add.s32 	%r585, %r536, 352;
	setp.ge.s32 	%p92, %r585, %r204;
	@%p92 bra 	$L__BB5_117;
	st.global.u32 	[%rd15+1408], %r196;
$L__BB5_117:
	add.s32 	%r591, %r536, 384;
	setp.ge.s32 	%p93, %r591, %r204;
	@%p93 bra 	$L__BB5_119;
	st.global.u32 	[%rd15+1536], %r197;
$L__BB5_119:
	add.s32 	%r597, %r536, 416;
	setp.ge.s32 	%p94, %r597, %r204;
	@%p94 bra 	$L__BB5_121;
	st.global.u32 	[%rd15+1664], %r198;
$L__BB5_121:
	add.s32 	%r603, %r536, 448;
	setp.ge.s32 	%p95, %r603, %r204;
	@%p95 bra 	$L__BB5_123;
	st.global.u32 	[%rd15+1792], %r199;
$L__BB5_123:
	add.s32 	%r609, %r536, 480;
	setp.ge.s32 	%p96, %r609, %r204;
	@%p96 bra 	$L__BB5_125;
	st.global.u32 	[%rd15+1920], %r200;
$L__BB5_125:
	add.s32 	%r615, %r536, 512;
	setp.ge.s32 	%p97, %r615, %r204;
	@%p97 bra 	$L__BB5_127;
	st.global.u32 	[%rd15+2048], %r201;
$L__BB5_127:
	setp.ge.s32 	%p98, %r115, %r204;
	@%p98 bra 	$L__BB5_129;
	st.global.u32 	[%rd15+2176], %r202;
$L__BB5_129:
	setp.ge.s32 	%p99, %r118, %r204;
	@%p99 bra 	$L__BB5_131;
	st.global.u32 	[%rd15+2304], %r203;
$L__BB5_131:
	ret;

}


// ===== COMPILED SASS (sm_100) =====

	.target	sm_100

	.elftype	@"ET_EXEC"


//--------------------- .note.nv.tkinfo           --------------------------
	.section	.note.nv.tkinfo,"",@"SHT_NOTE"
	.sectionflags	@"SHF_NOTE_NV_TKINFO"
	.tkinfo
        /*0018*/ 	.word	0x00000002
        /*0030*/ 	.string	""
        /*0030*/ 	.string	"ptxas"
        /*0030*/ 	.string	"Cuda compilation tools, release 13.0, V13.0.88"
        /*0030*/ 	.string	"Build cuda_13.0.r13.0/compiler.36424714_0"
        /*0030*/ 	.string	"-arch sm_100 -m 64 "



//--------------------- .note.nv.cuinfo           --------------------------
	.section	.note.nv.cuinfo,"",@"SHT_NOTE"
	.sectionflags	@"SHF_NOTE_NV_CUINFO"
        /*0018*/ 	.short	0x0002
        /*001a*/ 	.short	0x0064
        /*001c*/ 	.short	0x0082
	.zero		2


//--------------------- .nv.info                  --------------------------
	.section	.nv.info,"",@"SHT_CUDA_INFO"
	.align	4


	//----- nvinfo : EIATTR_REGCOUNT
	.align		4
        /*0000*/ 	.byte	0x04, 0x2f
        /*0002*/ 	.short	(.L_47 - .L_46)
	.align		4
.L_46:
        /*0004*/ 	.word	index@(_Z3subIiiEvPT_PKT0_S4_lll)
        /*0008*/ 	.word	0x00000018


	//----- nvinfo : EIATTR_FRAME_SIZE
	.align		4
.L_47:
        /*000c*/ 	.byte	0x04, 0x11
        /*000e*/ 	.short	(.L_49 - .L_48)
	.align		4
.L_48:
        /*0010*/ 	.word	index@(_Z3subIiiEvPT_PKT0_S4_lll)
        /*0014*/ 	.word	0x00000000


	//----- nvinfo : EIATTR_REGCOUNT
	.align		4
.L_49:
        /*0018*/ 	.byte	0x04, 0x2f
        /*001a*/ 	.short	(.L_51 - .L_50)
	.align		4
.L_50:
        /*001c*/ 	.word	index@(_ZN3cub18CUB_300001_SM_10006detail11EmptyKernelIvEEvv)
        /*0020*/ 	.word	0x00000004


	//----- nvinfo : EIATTR_FRAME_SIZE
	.align		4
.L_51:
        /*0024*/ 	.byte	0x04, 0x11
        /*0026*/ 	.short	(.L_53 - .L_52)
	.align		4
.L_52:
        /*0028*/ 	.word	index@(_ZN3cub18CUB_300001_SM_10006detail11EmptyKernelIvEEvv)
        /*002c*/ 	.word	0x00000000


	//----- nvinfo : EIATTR_REGCOUNT
	.align		4
.L_53:
        /*0030*/ 	.byte	0x04, 0x2f
        /*0032*/ 	.short	(.L_55 - .L_54)
	.align		4
.L_54:
        /*0034*/ 	.word	index@(_ZN3cub18CUB_300001_SM_10006detail8for_each13static_kernelINS2_12policy_hub_t12policy_500_tEmN6thrust24THRUST_300001_SM_1000_NS8cuda_cub20__uninitialized_fill7functorINS7_10device_ptrIiEEiEEEEvT0_T1_)
        /*0038*/ 	.word	0x00000008


	//----- nvinfo : EIATTR_FRAME_SIZE
	.align		4
.L_55:
        /*003c*/ 	.byte	0x04, 0x11
        /*003e*/ 	.short	(.L_57 - .L_56)
	.align		4
.L_56:
        /*0040*/ 	.word	index@(_ZN3cub18CUB_300001_SM_10006detail8for_each13static_kernelINS2_12policy_hub_t12policy_500_tEmN6thrust24THRUST_300001_SM_1000_NS8cuda_cub20__uninitialized_fill7functorINS7_10device_ptrIiEEiEEEEvT0_T1_)
        /*0044*/ 	.word	0x00000000


	//----- nvinfo : EIATTR_REGCOUNT
	.align		4
.L_57:
        /*0048*/ 	.byte	0x04, 0x2f
        /*004a*/ 	.short	(.L_59 - .L_58)
	.align		4
.L_58:
        /*004c*/ 	.word	index@(_ZN3cub18CUB_300001_SM_10006detail4scan20DeviceScanInitKernelINS0_13ScanTileStateIiLb1EEEEEvT_i)
        /*0050*/ 	.word	0x00000008


	//----- nvinfo : EIATTR_FRAME_SIZE
	.align		4
.L_59:
        /*0054*/ 	.byte	0x04, 0x11
        /*0056*/ 	.short	(.L_61 - .L_60)
	.align		4
.L_60:
        /*0058*/ 	.word	index@(_ZN3cub18CUB_300001_SM_10006detail4scan20DeviceScanInitKernelINS0_13ScanTileStateIiLb1EEEEEvT_i)
        /*005c*/ 	.word	0x00000000


	//----- nvinfo : EIATTR_REGCOUNT
	.align		4
.L_61:
        /*0060*/ 	.byte	0x04, 0x2f
        /*0062*/ 	.short	(.L_63 - .L_62)
	.align		4
.L_62:
        /*0064*/ 	.word	index@(_ZN3cub18CUB_300001_SM_10006detail4scan16DeviceScanKernelINS2_10policy_hubIiiijN4cuda3std3__44plusIvEEE10Policy1000EN6thrust24THRUST_300001_SM_1000_NS6detail15normal_iteratorINSD_10device_ptrIiEEEESI_NS0_13ScanTileStateIiLb1EEES9_NS1_10InputValueIiPiEEjiLb0EiEEvT0_T1_T2_iT3_T4_T5_)
        /*0068*/ 	.word	0x00000038


	//----- nvinfo : EIATTR_FRAME_SIZE
	.align		4
.L_63:
        /*006c*/ 	.byte	0x04, 0x11
        /*006e*/ 	.short	(.L_65 - .L_64)
	.align		4
.L_64:
        /*0070*/ 	.word	index@(_ZN3cub18CUB_300001_SM_10006detail4scan16DeviceScanKernelINS2_10policy_hubIiiijN4cuda3std3__44plusIvEEE10Policy1000EN6thrust24THRUST_300001_SM_1000_NS6detail15normal_iteratorINSD_10device_ptrIiEEEESI_NS0_13ScanTileStateIiLb1EEES9_NS1_10InputValueIiPiEEjiLb0EiEEvT0_T1_T2_iT3_T4_T5_)
        /*0074*/ 	.word	0x00000000


	//----- nvinfo : EIATTR_REGCOUNT
	.align		4
.L_65:
        /*0078*/ 	.byte	0x04, 0x2f
        /*007a*/ 	.short	(.L_67 - .L_66)
	.align		4
.L_66:
        /*007c*/ 	.word	index@(_ZN3cub18CUB_300001_SM_10006detail4scan16DeviceScanKernelINS2_10policy_hubIiiimN4cuda3std3__44plusIvEEE10Policy1000EN6thrust24THRUST_300001_SM_1000_NS6detail15normal_iteratorINSD_10device_ptrIiEEEESI_NS0_13ScanTileStateIiLb1EEES9_NS1_10InputValueIiPiEEmiLb0EiEEvT0_T1_T2_iT3_T4_T5_)
        /*0080*/ 	.word	0x00000030


	//----- nvinfo : EIATTR_FRAME_SIZE
	.align		4
.L_67:
        /*0084*/ 	.byte	0x04, 0x11
        /*0086*/ 	.short	(.L_69 - .L_68)
	.align		4
.L_68:
        /*0088*/ 	.word	index@(_ZN3cub18CUB_300001_SM_10006detail4scan16DeviceScanKernelINS2_10policy_hubIiiimN4cuda3std3__44plusIvEEE10Policy1000EN6thrust24THRUST_300001_SM_1000_NS6detail15normal_iteratorINSD_10device_ptrIiEEEESI_NS0_13ScanTileStateIiLb1EEES9_NS1_10InputValueIiPiEEmiLb0EiEEvT0_T1_T2_iT3_T4_T5_)
        /*008c*/ 	.word	0x00000000


	//----- nvinfo : EIATTR_MIN_STACK_SIZE
	.align		4
.L_69:
        /*0090*/ 	.byte	0x04, 0x12
        /*0092*/ 	.short	(.L_71 - .L_70)
	.align		4
.L_70:
        /*0094*/ 	.word	index@(_ZN3cub18CUB_300001_SM_10006detail4scan16DeviceScanKernelINS2_10policy_hubIiiimN4cuda3std3__44plusIvEEE10Policy1000EN6thrust24THRUST_300001_SM_1000_NS6detail15normal_iteratorINSD_10device_ptrIiEEEESI_NS0_13ScanTileStateIiLb1EEES9_NS1_10InputValueIiPiEEmiLb0EiEEvT0_T1_T2_iT3_T4_T5_)
        /*0098*/ 	.word	0x00000000


	//----- nvinfo : EIATTR_MIN_STACK_SIZE
	.align		4
.L_71:
        /*009c*/ 	.byte	0x04, 0x12
        /*009e*/ 	.short	(.L_73 - .L_72)
	.align		4
.L_72:
        /*00a0*/ 	.word	index@(_ZN3cub18CUB_300001_SM_10006detail4scan16DeviceScanKernelINS2_10policy_hubIiiijN4cuda3std3__44plusIvEEE10Policy1000EN6thrust24THRUST_300001_SM_1000_NS6detail15normal_iteratorINSD_10device_ptrIiEEEESI_NS0_13ScanTileStateIiLb1EEES9_NS1_10InputValueIiPiEEjiLb0EiEEvT0_T1_T2_iT3_T4_T5_)
        /*00a4*/ 	.word	0x00000000


	//----- nvinfo : EIATTR_MIN_STACK_SIZE
	.align		4
.L_73:
        /*00a8*/ 	.byte	0x04, 0x12
        /*00aa*/ 	.short	(.L_75 - .L_74)
	.align		4
.L_74:
        /*00ac*/ 	.word	index@(_ZN3cub18CUB_300001_SM_10006detail4scan20DeviceScanInitKernelINS0_13ScanTileStateIiLb1EEEEEvT_i)
        /*00b0*/ 	.word	0x00000000


	//----- nvinfo : EIATTR_MIN_STACK_SIZE
	.align		4
.L_75:
        /*00b4*/ 	.byte	0x04, 0x12
        /*00b6*/ 	.short	(.L_77 - .L_76)
	.align		4
.L_76:
        /*00b8*/ 	.word	index@(_ZN3cub18CUB_300001_SM_10006detail8for_each13static_kernelINS2_12policy_hub_t12policy_500_tEmN6thrust24THRUST_300001_SM_1000_NS8cuda_cub20__uninitialized_fill7functorINS7_10device_ptrIiEEiEEEEvT0_T1_)
        /*00bc*/ 	.word	0x00000000


	//----- nvinfo : EIATTR_MIN_STACK_SIZE
	.align		4
.L_77:
        /*00c0*/ 	.byte	0x04, 0x12
        /*00c2*/ 	.short	(.L_79 - .L_78)
	.align		4
.L_78:
        /*00c4*/ 	.word	index@(_ZN3cub18CUB_300001_SM_10006detail11EmptyKernelIvEEvv)
        /*00c8*/ 	.word	0x00000000


	//----- nvinfo : EIATTR_MIN_STACK_SIZE
	.align		4
.L_79:
        /*00cc*/ 	.byte	0x04, 0x12
        /*00ce*/ 	.short	(.L_81 - .L_80)
	.align		4
.L_80:
        /*00d0*/ 	.word	index@(_Z3subIiiEvPT_PKT0_S4_lll)
        /*00d4*/ 	.word	0x00000000
.L_81:


//--------------------- .nv.compat                --------------------------
	.section	.nv.compat,"",@"SHT_CUDA_COMPAT_INFO"
	.align	4
        /*0000*/ 	.byte	0x02, 0x09, 0x00, 0x00, 0x02, 0x02, 0x01, 0x00, 0x02, 0x05, 0x05, 0x00, 0x03, 0x07, 0x01, 0x01
        /*0010*/ 	.byte	0x02, 0x03, 0x00, 0x00, 0x02, 0x06, 0x01, 0x00, 0x04, 0x0b, 0x08, 0x00, 0x09, 0x00, 0x00, 0x00
        /*0020*/ 	.byte	0x00, 0x00, 0x00, 0x00


//--------------------- .nv.info._ZN3cub18CUB_300001_SM_10006detail4scan16DeviceScanKernelINS2_10policy_hubIiiimN4cuda3std3__44plusIvEEE10Policy1000EN6thrust24THRUST_300001_SM_1000_NS6detail15normal_iteratorINSD_10device_ptrIiEEEESI_NS0_13ScanTileStateIiLb1EEES9_NS1_10InputValueIiPiEEmiLb0EiEEvT0_T1_T2_iT3_T4_T5_ --------------------------
	.section	.nv.info._ZN3cub18CUB_300001_SM_10006detail4scan16DeviceScanKernelINS2_10policy_hubIiiimN4cuda3std3__44plusIvEEE10Policy1000EN6thrust24THRUST_300001_SM_1000_NS6detail15normal_iteratorINSD_10device_ptrIiEEEESI_NS0_13ScanTileStateIiLb1EEES9_NS1_10InputValueIiPiEEmiLb0EiEEvT0_T1_T2_iT3_T4_T5_,"",@"SHT_CUDA_INFO"
	.sectionflags	@""
	.align	4


	//----- nvinfo : EIATTR_CUDA_API_VERSION
	.align		4
        /*0000*/ 	.byte	0x04, 0x37
        /*0002*/ 	.short	(.L_83 - .L_82)
.L_82:
        /*0004*/ 	.word	0x00000082


	//----- nvinfo : EIATTR_KPARAM_INFO
	.align		4
.L_83:
        /*0008*/ 	.byte	0x04, 0x17
        /*000a*/ 	.short	(.L_85 - .L_84)
.L_84:
        /*000c*/ 	.word	0x00000000
        /*0010*/ 	.short	0x0006
        /*0012*/ 	.short	0x0030
        /*0014*/ 	.byte	0x00, 0xf0, 0x21, 0x00


	//----- nvinfo : EIATTR_KPARAM_INFO
	.align		4
.L_85:
        /*0018*/ 	.byte	0x04, 0x17
        /*001a*/ 	.short	(.L_87 - .L_86)
.L_86:
        /*001c*/ 	.word	0x00000000
        /*0020*/ 	.short	0x0005
        /*0022*/ 	.short	0x0020
        /*0024*/ 	.byte	0x00, 0xf0, 0x41, 0x00


	//----- nvinfo : EIATTR_KPARAM_INFO
	.align		4
.L_87:
        /*0028*/ 	.byte	0x04, 0x17
        /*002a*/ 	.short	(.L_89 - .L_88)
.L_88:
        /*002c*/ 	.word	0x00000000
        /*0030*/ 	.short	0x0004
        /*0032*/ 	.short	0x001c
        /*0034*/ 	.byte	0x00, 0xf0, 0x05, 0x00


	//----- nvinfo : EIATTR_KPARAM_INFO
	.align		4
.L_89:
        /*0038*/ 	.byte	0x04, 0x17
        /*003a*/ 	.short	(.L_91 - .L_90)
.L_90:
        /*003c*/ 	.word	0x00000000
        /*0040*/ 	.short	0x0003
        /*0042*/ 	.short	0x0018
        /*0044*/ 	.byte	0x00, 0xf0, 0x11, 0x00


	//----- nvinfo : EIATTR_KPARAM_INFO
	.align		4
.L_91:
        /*0048*/ 	.byte	0x04, 0x17
        /*004a*/ 	.short	(.L_93 - .L_92)
.L_92:
        /*004c*/ 	.word	0x00000000
        /*0050*/ 	.short	0x0002
        /*0052*/ 	.short	0x0010
        /*0054*/ 	.byte	0x00, 0xf0, 0x21, 0x00


	//----- nvinfo : EIATTR_KPARAM_INFO
	.align		4
.L_93:
        /*0058*/ 	.byte	0x04, 0x17
        /*005a*/ 	.short	(.L_95 - .L_94)
.L_94:
        /*005c*/ 	.word	0x00000000
        /*0060*/ 	.short	0x0001
        /*0062*/ 	.short	0x0008
        /*0064*/ 	.byte	0x00, 0xf0, 0x21, 0x00


	//----- nvinfo : EIATTR_KPARAM_INFO
	.align		4
.L_95:
        /*0068*/ 	.byte	0x04, 0x17
        /*006a*/ 	.short	(.L_97 - .L_96)
.L_96:
        /*006c*/ 	.word	0x00000000
        /*0070*/ 	.short	0x0000
        /*0072*/ 	.short	0x0000
        /*0074*/ 	.byte	0x00, 0xf0, 0x21, 0x00


	//----- nvinfo : EIATTR_SPARSE_MMA_MASK
	.align		4
.L_97:
        /*0078*/ 	.byte	0x03, 0x50
        /*007a*/ 	.short	0x0000


	//----- nvinfo : EIATTR_MAXREG_COUNT
	.align		4
        /*007c*/ 	.byte	0x03, 0x1b
        /*007e*/ 	.short	0x0080


	//----- nvinfo : EIATTR_NUM_BARRIERS
	.align		4
        /*0080*/ 	.byte	0x02, 0x4c
        /*0082*/ 	.byte	0x01
	.zero		1


	//----- nvinfo : EIATTR_MERCURY_ISA_VERSION
	.align		4
        /*0084*/ 	.byte	0x03, 0x5f
        /*0086*/ 	.short	0x0101


	//----- nvinfo : EIATTR_COOP_GROUP_MASK_REGIDS
	.align		4
        /*0088*/ 	.byte	0x04, 0x29
        /*008a*/ 	.short	(.L_99 - .L_98)


	//   ....[0]....
.L_98:
        /*008c*/ 	.word	0xffffffff


	//   ....[1]....
        /*0090*/ 	.word	0xffffffff


	//   ....[2]....
        /*0094*/ 	.word	0xffffffff


	//   ....[3]....
        /*0098*/ 	.word	0xffffffff


	//   ....[4]....
        /*009c*/ 	.word	0xffffffff


	//   ....[5]....
        /*00a0*/ 	.word	0xffffffff


	//   ....[6]....
        /*00a4*/ 	.word	0xffffffff


	//   ....[7]....
        /*00a8*/ 	.word	0xffffffff


	//   ....[8]....
        /*00ac*/ 	.word	0xffffffff


	//   ....[9]....
        /*00b0*/ 	.word	0xffffffff


	//   ....[10]....
        /*00b4*/ 	.word	0xffffffff


	//   ....[11]....
        /*00b8*/ 	.word	0xffffffff


	//   ....[12]....
        /*00bc*/ 	.word	0xffffffff


	//   ....[13]....
        /*00c0*/ 	.word	0xffffffff


	//   ....[14]....
        /*00c4*/ 	.word	0xffffffff


	//   ....[15]....
        /*00c8*/ 	.word	0xffffffff


	//   ....[16]....
        /*00cc*/ 	.word	0xffffffff


	//   ....[17]....
        /*00d0*/ 	.word	0xffffffff


	//   ....[18]....
        /*00d4*/ 	.word	0xffffffff


	//   ....[19]....
        /*00d8*/ 	.word	0xffffffff


	//   ....[20]....
        /*00dc*/ 	.word	0xffffffff


	//   ....[21]....
        /*00e0*/ 	.word	0xffffffff


	//   ....[22]....
        /*00e4*/ 	.word	0xffffffff


	//   ....[23]....
        /*00e8*/ 	.word	0xffffffff


	//   ....[24]....
        /*00ec*/ 	.word	0xffffffff


	//   ....[25]....
        /*00f0*/ 	.word	0xffffffff


	//   ....[26]....
        /*00f4*/ 	.word	0xffffffff


	//   ....[27]....
        /*00f8*/ 	.word	0xffffffff


	//   ....[28]....
        /*00fc*/ 	.word	0xffffffff


	//   ....[29]....
        /*0100*/ 	.word	0xffffffff


	//   ....[30]....
        /*0104*/ 	.word	0xffffffff


	//   ....[31]....
        /*0108*/ 	.word	0xffffffff


	//   ....[32]....
        /*010c*/ 	.word	0xffffffff


	//   ....[33]....
        /*0110*/ 	.word	0xffffffff


	//   ....[34]....
        /*0114*/ 	.word	0xffffffff


	//   ....[35]....
        /*0118*/ 	.word	0xffffffff


	//   ....[36]....
        /*011c*/ 	.word	0xffffffff


	//   ....[37]....
        /*0120*/ 	.word	0xffffffff


	//   ....[38]....
        /*0124*/ 	.word	0xffffffff


	//   ....[39]....
        /*0128*/ 	.word	0xffffffff


	//   ....[40]....
        /*012c*/ 	.word	0xffffffff


	//   ....[41]....
        /*0130*/ 	.word	0xffffffff


	//   ....[42]....
        /*0134*/ 	.word	0xffffffff


	//   ....[43]....
        /*0138*/ 	.word	0xffffffff


	//   ....[44]....
        /*013c*/ 	.word	0xffffffff


	//   ....[45]....
        /*0140*/ 	.word	0xffffffff


	//   ....[46]....
        /*0144*/ 	.word	0xffffffff


	//   ....[47]....
        /*0148*/ 	.word	0xffffffff


	//   ....[48]....
        /*014c*/ 	.word	0xffffffff


	//   ....[49]....
        /*0150*/ 	.word	0xffffffff


	//   ....[50]....
        /*0154*/ 	.word	0xffffffff


	//   ....[51]....
        /*0158*/ 	.word	0xffffffff


	//   ....[52]....
        /*015c*/ 	.word	0xffffffff


	//   ....[53]....
        /*0160*/ 	.word	0xffffffff


	//   ....[54]....
        /*0164*/ 	.word	0xffffffff


	//   ....[55]....
        /*0168*/ 	.word	0xffffffff


	//   ....[56]....
        /*016c*/ 	.word	0xffffffff


	//   ....[57]....
        /*0170*/ 	.word	0xffffffff


	//   ....[58]....
        /*0174*/ 	.word	0xffffffff


	//   ....[59]....
        /*0178*/ 	.word	0xffffffff


	//   ....[60]....
        /*017c*/ 	.word	0x0500000a


	//   ....[61]....
        /*0180*/ 	.word	0x0500000a


	//   ....[62]....
        /*0184*/ 	.word	0x0500000a


	//   ....[63]....
        /*0188*/ 	.word	0x0500000a


	//   ....[64]....
        /*018c*/ 	.word	0x0500000a


	//   ....[65]....
        /*0190*/ 	.word	0x0500000a


	//   ....[66]....
        /*0194*/ 	.word	0x0500000a


	//   ....[67]....
        /*0198*/ 	.word	0x0500000a


	//   ....[68]....
        /*019c*/ 	.word	0x0500000a


	//   ....[69]....
        /*01a0*/ 	.word	0x0500000a


	//   ....[70]....
        /*01a4*/ 	.word	0x0500000a


	//   ....[71]....
        /*01a8*/ 	.word	0x0500000a


	//   ....[72]....
        /*01ac*/ 	.word	0x0500000a


	//   ....[73]....
        /*01b0*/ 	.word	0x0500000a


	//   ....[74]....
        /*01b4*/ 	.word	0x0500000a


	//   ....[75]....
        /*01b8*/ 	.word	0x0500000a


	//   ....[76]....
        /*01bc*/ 	.word	0x0500000a


	//   ....[77]....
        /*01c0*/ 	.word	0x0500000a


	//   ....[78]....
        /*01c4*/ 	.word	0x0500000a


	//   ....[79]....
        /*01c8*/ 	.word	0x0500000a


	//   ....[80]....
        /*01cc*/ 	.word	0x0500000a


	//   ....[81]....
        /*01d0*/ 	.word	0x0500000a


	//   ....[82]....
        /*01d4*/ 	.word	0x0500000a


	//   ....[83]....
        /*01d8*/ 	.word	0x0500000a


	//   ....[84]....
        /*01dc*/ 	.word	0x0500000a


	//   ....[85]....
        /*01e0*/ 	.word	0x0500000a


	//   ....[86]....
        /*01e4*/ 	.word	0x0500000a


	//   ....[87]....
        /*01e8*/ 	.word	0x0500000a


	//   ....[88]....
        /*01ec*/ 	.word	0x0500000a


	//   ....[89]....
        /*01f0*/ 	.word	0x0500000a


	//   ....[90]....
        /*01f4*/ 	.word	0x0500000a


	//   ....[91]....
        /*01f8*/ 	.word	0x0500000a


	//   ....[92]....
        /*01fc*/ 	.word	0x0500000a


	//   ....[93]....
        /*0200*/ 	.word	0x0500000a


	//   ....[94]....
        /*0204*/ 	.word	0x0500000a


	//   ....[95]....
        /*0208*/ 	.word	0x0500000a


	//----- nvinfo : EIATTR_COOP_GROUP_INSTR_OFFSETS
	.align		4
.L_99:
        /*020c*/ 	.byte	0x04, 0x28
        /*020e*/ 	.short	(.L_101 - .L_100)


	//   ....[0]....
.L_100:
        /*0210*/ 	.word	0x000004d0


	//   ....[1]....
        /*0214*/ 	.word	0x000006f0


	//   ....[2]....
        /*0218*/ 	.word	0x00000710


	//   ....[3]....
        /*021c*/ 	.word	0x00000730


	//   ....[4]....
        /*0220*/ 	.word	0x00000750


	//   ....[5]....
        /*0224*/ 	.word	0x00000770


	//   ....[6]....
        /*0228*/ 	.word	0x00000b80


	//   ....[7]....
        /*022c*/ 	.word	0x00000ba0


	//   ....[8]....
        /*0230*/ 	.word	0x00000bc0


	//   ....[9]....
        /*0234*/ 	.word	0x00000be0


	//   ....[10]....
        /*0238*/ 	.word	0x00000c00


	//   ....[11]....
        /*023c*/ 	.word	0x00001000


	//   ....[12]....
        /*0240*/ 	.word	0x00001090


	//   ....[13]....
        /*0244*/ 	.word	0x000010f0


	//   ....[14]....
        /*0248*/ 	.word	0x00001160


	//   ....[15]....
        /*024c*/ 	.word	0x000011c0


	//   ....[16]....
        /*0250*/ 	.word	0x00001210


	//   ....[17]....
        /*0254*/ 	.word	0x00001270


	//   ....[18]....
        /*0258*/ 	.word	0x000012c0


	//   ....[19]....
        /*025c*/ 	.word	0x000012e0


	//   ....[20]....
        /*0260*/ 	.word	0x000013a0


	//   ....[21]....
        /*0264*/ 	.word	0x00001430


	//   ....[22]....
        /*0268*/ 	.word	0x00001480


	//   ....[23]....
        /*026c*/ 	.word	0x000014e0


	//   ....[24]....
        /*0270*/ 	.word	0x00001540


	//   ....[25]....
        /*0274*/ 	.word	0x00001580


	//   ....[26]....
        /*0278*/ 	.word	0x000015c0


	//   ....[27]....
        /*027c*/ 	.word	0x00001600


	//   ....[28]....
        /*0280*/ 	.word	0x00001610


	//   ....[29]....
        /*0284*/ 	.word	0x00001a50


	//   ....[30]....
        /*0288*/ 	.word	0x00002430


	//   ....[31]....
        /*028c*/ 	.word	0x00002650


	//   ....[32]....
        /*0290*/ 	.word	0x00002670


	//   ....[33]....
        /*0294*/ 	.word	0x00002690


	//   ....[34]....
        /*0298*/ 	.word	0x000026b0


	//   ....[35]....
        /*029c*/ 	.word	0x000026d0


	//   ....[36]....
        /*02a0*/ 	.word	0x00002a60


	//   ....[37]....
        /*02a4*/ 	.word	0x00002a80


	//   ....[38]....
        /*02a8*/ 	.word	0x00002aa0


	//   ....[39]....
        /*02ac*/ 	.word	0x00002ac0


	//   ....[40]....
        /*02b0*/ 	.word	0x00002ae0


	//   ....[41]....
        /*02b4*/ 	.word	0x00002ee0


	//   ....[42]....
        /*02b8*/ 	.word	0x00002f70


	//   ....[43]....
        /*02bc*/ 	.word	0x00002fd0


	//   ....[44]....
        /*02c0*/ 	.word	0x00003030


	//   ....[45]....
        /*02c4*/ 	.word	0x00003090


	//   ....[46]....
        /*02c8*/ 	.word	0x000030f0


	//   ....[47]....
        /*02cc*/ 	.word	0x00003140


	//   ....[48]....
        /*02d0*/ 	.word	0x000031b0


	//   ....[49]....
        /*02d4*/ 	.word	0x000031c0


	//   ....[50]....
        /*02d8*/ 	.word	0x00003280


	//   ....[51]....
        /*02dc*/ 	.word	0x00003310


	//   ....[52]....
        /*02e0*/ 	.word	0x00003360


	//   ....[53]....
        /*02e4*/ 	.word	0x000033d0


	//   ....[54]....
        /*02e8*/ 	.word	0x00003430


	//   ....[55]....
        /*02ec*/ 	.word	0x00003480


	//   ....[56]....
        /*02f0*/ 	.word	0x000034c0


	//   ....[57]....
        /*02f4*/ 	.word	0x00003520


	//   ....[58]....
        /*02f8*/ 	.word	0x00003530


	//   ....[59]....
        /*02fc*/ 	.word	0x000039a0


	//   ....[60]....
        /*0300*/ 	.word	0x00003f30


	//   ....[61]....
        /*0304*/ 	.word	0x00003fb0


	//   ....[62]....
        /*0308*/ 	.word	0x00004040


	//   ....[63]....
        /*030c*/ 	.word	0x00004120


	//   ....[64]....
        /*0310*/ 	.word	0x000041a0


	//   ....[65]....
        /*0314*/ 	.word	0x00004230


	//   ....[66]....
        /*0318*/ 	.word	0x000042b0


	//   ....[67]....
        /*031c*/ 	.word	0x00004330


	//   ....[68]....
        /*0320*/ 	.word	0x00004360


	//   ....[69]....
        /*0324*/ 	.word	0x00004430


	//   ....[70]....
        /*0328*/ 	.word	0x000044b0


	//   ....[71]....
        /*032c*/ 	.word	0x00004530


	//   ....[72]....
        /*0330*/ 	.word	0x000045e0


	//   ....[73]....
        /*0334*/ 	.word	0x00004670


	//   ....[74]....
        /*0338*/ 	.word	0x000046f0


	//   ....[75]....
        /*033c*/ 	.word	0x00004760


	//   ....[76]....
        /*0340*/ 	.word	0x000047e0


	//   ....[77]....
        /*0344*/ 	.word	0x00004840


	//   ....[78]....
        /*0348*/ 	.word	0x000048b0


	//   ....[79]....
        /*034c*/ 	.word	0x00004930


	//   ....[80]....
        /*0350*/ 	.word	0x000049d0


	//   ....[81]....
        /*0354*/ 	.word	0x00004a90


	//   ....[82]....
        /*0358*/ 	.word	0x00004b30


	//   ....[83]....
        /*035c*/ 	.word	0x00004bc0


	//   ....[84]....
        /*0360*/ 	.word	0x00004c50


	//   ....[85]....
        /*0364*/ 	.word	0x00004cc0


	//   ....[86]....
        /*0368*/ 	.word	0x00004cf0


	//   ....[87]....
        /*036c*/ 	.word	0x00004dc0


	//   ....[88]....
        /*0370*/ 	.word	0x00004e40


	//   ....[89]....
        /*0374*/ 	.word	0x00004ec0


	//   ....[90]....
        /*0378*/ 	.word	0x00004f80


	//   ....[91]....
        /*037c*/ 	.word	0x00005020


	//   ....[92]....
        /*0380*/ 	.word	0x000050b0


	//   ....[93]....
        /*0384*/ 	.word	0x00005140


	//   ....[94]....
        /*0388*/ 	.word	0x000051d0


	//   ....[95]....
        /*038c*/ 	.word	0x00005230


	//----- nvinfo : EIATTR_VRC_CTA_INIT_COUNT
	.align		4
.L_101:
        /*0390*/ 	.byte	0x02, 0x4a
	.zero		1
	.zero		1


	//----- nvinfo : EIATTR_EXIT_INSTR_OFFSETS
	.align		4
        /*0394*/ 	.byte	0x04, 0x1c
        /*0396*/ 	.short	(.L_103 - .L_102)


	//   ....[0]....
.L_102:
        /*0398*/ 	.word	0x00001ce0


	//   ....[1]....
        /*039c*/ 	.word	0x00001d10


	//   ....[2]....
        /*03a0*/ 	.word	0x00003ec0


	//   ....[3]....
        /*03a4*/ 	.word	0x00003ee0


	//----- nvinfo : EIATTR_MAX_THREADS
	.align		4
.L_103:
        /*03a8*/ 	.byte	0x04, 0x05
        /*03aa*/ 	.short	(.L_105 - .L_104)
.L_104:
        /*03ac*/ 	.word	0x000001a0
        /*03b0*/ 	.word	0x00000001
        /*03b4*/ 	.word	0x00000001


	//----- nvinfo : EIATTR_CRS_STACK_SIZE
	.align		4
.L_105:
        /*03b8*/ 	.byte	0x04, 0x1e
        /*03ba*/ 	.short	(.L_107 - .L_106)
.L_106:
        /*03bc*/ 	.word	0x00000000


	//----- nvinfo : EIATTR_CBANK_PARAM_SIZE
	.align		4
.L_107:
        /*03c0*/ 	.byte	0x03, 0x19
        /*03c2*/ 	.short	0x0038


	//----- nvinfo : EIATTR_PARAM_CBANK
	.align		4
        /*03c4*/ 	.byte	0x04, 0x0a
        /*03c6*/ 	.short	(.L_109 - .L_108)
	.align		4
.L_108:
        /*03c8*/ 	.word	index@(.nv.constant0._ZN3cub18CUB_300001_SM_10006detail4scan16DeviceScanKernelINS2_10policy_hubIiiimN4cuda3std3__44plusIvEEE10Policy1000EN6thrust24THRUST_300001_SM_1000_NS6detail15normal_iteratorINSD_10device_ptrIiEEEESI_NS0_13ScanTileStateIiLb1EEES9_NS1_10InputValueIiPiEEmiLb0EiEEvT0_T1_T2_iT3_T4_T5_)
        /*03cc*/ 	.short	0x0380
        /*03ce*/ 	.short	0x0038


	//----- nvinfo : EIATTR_SW_WAR
	.align		4
.L_109:
        /*03d0*/ 	.byte	0x04, 0x36
        /*03d2*/ 	.short	(.L_111 - .L_110)
.L_110:
        /*03d4*/ 	.word	0x00000008
.L_111:


//--------------------- .nv.info._ZN3cub18CUB_300001_SM_10006detail4scan16DeviceScanKernelINS2_10policy_hubIiiijN4cuda3std3__44plusIvEEE10Policy1000EN6thrust24THRUST_300001_SM_1000_NS6detail15normal_iteratorINSD_10device_ptrIiEEEESI_NS0_13ScanTileStateIiLb1EEES9_NS1_10InputValueIiPiEEjiLb0EiEEvT0_T1_T2_iT3_T4_T5_ --------------------------
	.section	.nv.info._ZN3cub18CUB_300001_SM_10006detail4scan16DeviceScanKernelINS2_10policy_hubIiiijN4cuda3std3__44plusIvEEE10Policy1000EN6thrust24THRUST_300001_SM_1000_NS6detail15normal_iteratorINSD_10device_ptrIiEEEESI_NS0_13ScanTileStateIiLb1EEES9_NS1_10InputValueIiPiEEjiLb0EiEEvT0_T1_T2_iT3_T4_T5_,"",@"SHT_CUDA_INFO"
	.sectionflags	@""
	.align	4


	//----- nvinfo : EIATTR_CUDA_API_VERSION
	.align		4
        /*0000*/ 	.byte	0x04, 0x37
        /*0002*/ 	.short	(.L_113 - .L_112)
.L_112:
        /*0004*/ 	.word	0x00000082


	//----- nvinfo : EIATTR_KPARAM_INFO
	.align		4
.L_113:
        /*0008*/ 	.byte	0x04, 0x17
        /*000a*/ 	.short	(.L_115 - .L_114)
.L_114:
        /*000c*/ 	.word	0x00000000
        /*0010*/ 	.short	0x0006
        /*0012*/ 	.short	0x0030
        /*0014*/ 	.byte	0x00, 0xf0, 0x11, 0x00


	//----- nvinfo : EIATTR_KPARAM_INFO
	.align		4
.L_115:
        /*0018*/ 	.byte	0x04, 0x17
        /*001a*/ 	.short	(.L_117 - .L_116)
.L_116:
        /*001c*/ 	.word	0x00000000
        /*0020*/ 	.short	0x0005
        /*0022*/ 	.short	0x0020
        /*0024*/ 	.byte	0x00, 0xf0, 0x41, 0x00


	//----- nvinfo : EIATTR_KPARAM_INFO
	.align		4
.L_117:
        /*0028*/ 	.byte	0x04, 0x17
        /*002a*/ 	.short	(.L_119 - .L_118)
.L_118:
        /*002c*/ 	.word	0x00000000
        /*0030*/ 	.short	0x0004
        /*0032*/ 	.short	0x001c
        /*0034*/ 	.byte	0x00, 0xf0, 0x05, 0x00


	//----- nvinfo : EIATTR_KPARAM_INFO
	.align		4
.L_119:
        /*0038*/ 	.byte	0x04, 0x17
        /*003a*/ 	.short	(.L_121 - .L_120)
.L_120:
        /*003c*/ 	.word	0x00000000
        /*0040*/ 	.short	0x0003
        /*0042*/ 	.short	0x0018
        /*0044*/ 	.byte	0x00, 0xf0, 0x11, 0x00


	//----- nvinfo : EIATTR_KPARAM_INFO
	.align		4
.L_121:
        /*0048*/ 	.byte	0x04, 0x17
        /*004a*/ 	.short	(.L_123 - .L_122)
.L_122:
        /*004c*/ 	.word	0x00000000
        /*0050*/ 	.short	0x0002
        /*0052*/ 	.short	0x0010
        /*0054*/ 	.byte	0x00, 0xf0, 0x21, 0x00


	//----- nvinfo : EIATTR_KPARAM_INFO
	.align		4
.L_123:
        /*0058*/ 	.byte	0x04, 0x17
        /*005a*/ 	.short	(.L_125 - .L_124)
.L_124:
        /*005c*/ 	.word	0x00000000
        /*0060*/ 	.short	0x0001
        /*0062*/ 	.short	0x0008
        /*0064*/ 	.byte	0x00, 0xf0, 0x21, 0x00


	//----- nvinfo : EIATTR_KPARAM_INFO
	.align		4
.L_125:
        /*0068*/ 	.byte	0x04, 0x17
        /*006a*/ 	.short	(.L_127 - .L_126)
.L_126:
        /*006c*/ 	.word	0x00000000
        /*0070*/ 	.short	0x0000
        /*0072*/ 	.short	0x0000
        /*0074*/ 	.byte	0x00, 0xf0, 0x21, 0x00


	//----- nvinfo : EIATTR_SPARSE_MMA_MASK
	.align		4
.L_127:
        /*0078*/ 	.byte	0x03, 0x50
        /*007a*/ 	.short	0x0000


	//----- nvinfo : EIATTR_MAXREG_COUNT
	.align		4
        /*007c*/ 	.byte	0x03, 0x1b
        /*007e*/ 	.short	0x00a8


	//----- nvinfo : EIATTR_NUM_BARRIERS
	.align		4
        /*0080*/ 	.byte	0x02, 0x4c
        /*0082*/ 	.byte	0x01
	.zero		1


	//----- nvinfo : EIATTR_MERCURY_ISA_VERSION
	.align		4
        /*0084*/ 	.byte	0x03, 0x5f
        /*0086*/ 	.short	0x0101


	//----- nvinfo : EIATTR_UNUSED_LOAD_BYTE_OFFSET
	.align		4
        /*0088*/ 	.byte	0x04, 0x44
        /*008a*/ 	.short	(.L_129 - .L_128)


	//   ....[0]....
.L_128:
        /*008c*/ 	.word	0x00002a80
        /*0090*/ 	.word	0x00000fff


	//----- nvinfo : EIATTR_COOP_GROUP_MASK_REGIDS
	.align		4
.L_129:
        /*0094*/ 	.byte	0x04, 0x29
        /*0096*/ 	.short	(.L_131 - .L_130)


	//   ....[0]....
.L_130:
        /*0098*/ 	.word	0xffffffff


	//   ....[1]....
        /*009c*/ 	.word	0xffffffff


	//   ....[2]....
        /*00a0*/ 	.word	0xffffffff


	//   ....[3]....
        /*00a4*/ 	.word	0xffffffff


	//   ....[4]....
        /*00a8*/ 	.word	0xffffffff


	//   ....[5]....
        /*00ac*/ 	.word	0xffffffff


	//   ....[6]....
        /*00b0*/ 	.word	0xffffffff


	//   ....[7]....
        /*00b4*/ 	.word	0xffffffff


	//   ....[8]....
        /*00b8*/ 	.word	0xffffffff


	//   ....[9]....
        /*00bc*/ 	.word	0xffffffff


	//   ....[10]....
        /*00c0*/ 	.word	0xffffffff


	//   ....[11]....
        /*00c4*/ 	.word	0xffffffff


	//   ....[12]....
        /*00c8*/ 	.word	0xffffffff


	//   ....[13]....
        /*00cc*/ 	.word	0xffffffff


	//   ....[14]....
        /*00d0*/ 	.word	0xffffffff


	//   ....[15]....
        /*00d4*/ 	.word	0xffffffff


	//   ....[16]....
        /*00d8*/ 	.word	0xffffffff


	//   ....[17]....
        /*00dc*/ 	.word	0xffffffff


	//   ....[18]....
        /*00e0*/ 	.word	0xffffffff


	//   ....[19]....
        /*00e4*/ 	.word	0xffffffff


	//   ....[20]....
        /*00e8*/ 	.word	0xffffffff


	//   ....[21]....
        /*00ec*/ 	.word	0xffffffff


	//   ....[22]....
        /*00f0*/ 	.word	0xffffffff


	//   ....[23]....
        /*00f4*/ 	.word	0xffffffff


	//   ....[24]....
        /*00f8*/ 	.word	0xffffffff


	//   ....[25]....
        /*00fc*/ 	.word	0xffffffff


	//   ....[26]....
        /*0100*/ 	.word	0xffffffff


	//   ....[27]....
        /*0104*/ 	.word	0xffffffff


	//   ....[28]....
        /*0108*/ 	.word	0xffffffff


	//   ....[29]....
        /*010c*/ 	.word	0xffffffff


	//   ....[30]....
        /*0110*/ 	.word	0xffffffff


	//   ....[31]....
        /*0114*/ 	.word	0xffffffff


	//   ....[32]....
        /*0118*/ 	.word	0xffffffff


	//   ....[33]....
        /*011c*/ 	.word	0xffffffff


	//   ....[34]....
        /*0120*/ 	.word	0xffffffff


	//   ....[35]....
        /*0124*/ 	.word	0xffffffff


	//   ....[36]....
        /*0128*/ 	.word	0xffffffff


	//   ....[37]....
        /*012c*/ 	.word	0xffffffff


	//   ....[38]....
        /*0130*/ 	.word	0xffffffff


	//   ....[39]....
        /*0134*/ 	.word	0xffffffff


	//   ....[40]....
        /*0138*/ 	.word	0xffffffff


	//   ....[41]....
        /*013c*/ 	.word	0xffffffff


	//   ....[42]....
        /*0140*/ 	.word	0xffffffff


	//   ....[43]....
        /*0144*/ 	.word	0xffffffff


	//   ....[44]....
        /*0148*/ 	.word	0xffffffff


	//   ....[45]....
        /*014c*/ 	.word	0xffffffff


	//   ....[46]....
        /*0150*/ 	.word	0xffffffff


	//   ....[47]....
        /*0154*/ 	.word	0xffffffff


	//   ....[48]....
        /*0158*/ 	.word	0xffffffff


	//   ....[49]....
        /*015c*/ 	.word	0xffffffff


	//   ....[50]....
        /*0160*/ 	.word	0xffffffff


	//   ....[51]....
        /*0164*/ 	.word	0xffffffff


	//   ....[52]....
        /*0168*/ 	.word	0xffffffff


	//   ....[53]....
        /*016c*/ 	.word	0xffffffff


	//   ....[54]....
        /*0170*/ 	.word	0xffffffff


	//   ....[55]....
        /*0174*/ 	.word	0xffffffff


	//   ....[56]....
        /*0178*/ 	.word	0xffffffff


	//   ....[57]....
        /*017c*/ 	.word	0xffffffff


	//   ....[58]....
        /*0180*/ 	.word	0xffffffff


	//   ....[59]....
        /*0184*/ 	.word	0xffffffff


	//   ....[60]....
        /*0188*/ 	.word	0x05000015


	//   ....[61]....
        /*018c*/ 	.word	0x05000015


	//   ....[62]....
        /*0190*/ 	.word	0x05000015


	//   ....[63]....
        /*0194*/ 	.word	0x05000015


	//   ....[64]....
        /*0198*/ 	.word	0x05000015


	//   ....[65]....
        /*019c*/ 	.word	0x05000015


	//   ....[66]....
        /*01a0*/ 	.word	0x05000015


	//   ....[67]....
        /*01a4*/ 	.word	0x05000015


	//   ....[68]....
        /*01a8*/ 	.word	0x05000015


	//   ....[69]....
        /*01ac*/ 	.word	0x05000015


	//   ....[70]....
        /*01b0*/ 	.word	0x05000015


	//   ....[71]....
        /*01b4*/ 	.word	0x05000015


	//   ....[72]....
        /*01b8*/ 	.word	0x05000015


	//   ....[73]....
        /*01bc*/ 	.word	0x05000015


	//   ....[74]....
        /*01c0*/ 	.word	0x05000015


	//   ....[75]....
        /*01c4*/ 	.word	0x05000015


	//   ....[76]....
        /*01c8*/ 	.word	0x05000015


	//   ....[77]....
        /*01cc*/ 	.word	0x05000015


	//   ....[78]....
        /*01d0*/ 	.word	0x05000015


	//   ....[79]....
        /*01d4*/ 	.word	0x05000015


	//   ....[80]....
        /*01d8*/ 	.word	0x05000015


	//   ....[81]....
        /*01dc*/ 	.word	0x05000015


	//   ....[82]....
        /*01e0*/ 	.word	0x05000015


	//   ....[83]....
        /*01e4*/ 	.word	0x05000015


	//   ....[84]....
        /*01e8*/ 	.word	0x05000015


	//   ....[85]....
        /*01ec*/ 	.word	0x05000015


	//   ....[86]....
        /*01f0*/ 	.word	0x05000015


	//   ....[87]....
        /*01f4*/ 	.word	0x05000015


	//   ....[88]....
        /*01f8*/ 	.word	0x05000015


	//   ....[89]....
        /*01fc*/ 	.word	0x05000015


	//   ....[90]....
        /*0200*/ 	.word	0x05000015


	//   ....[91]....
        /*0204*/ 	.word	0x05000015


	//   ....[92]....
        /*0208*/ 	.word	0x05000015


	//   ....[93]....
        /*020c*/ 	.word	0x05000015


	//   ....[94]....
        /*0210*/ 	.word	0x05000015


	//   ....[95]....
        /*0214*/ 	.word	0x05000015


	//----- nvinfo : EIATTR_COOP_GROUP_INSTR_OFFSETS
	.align		4
.L_131:
        /*0218*/ 	.byte	0x04, 0x28
        /*021a*/ 	.short	(.L_133 - .L_132)


	//   ....[0]....
.L_132:
        /*021c*/ 	.word	0x00000510


	//   ....[1]....
        /*0220*/ 	.word	0x000006d0


	//   ....[2]....
        /*0224*/ 	.word	0x000006f0


	//   ....[3]....
        /*0228*/ 	.word	0x00000710


	//   ....[4]....
        /*022c*/ 	.word	0x00000730


	//   ....[5]....
        /*0230*/ 	.word	0x00000750


	//   ....[6]....
        /*0234*/ 	.word	0x00000b40


	//   ....[7]....
        /*0238*/ 	.word	0x00000b60


	//   ....[8]....
        /*023c*/ 	.word	0x00000b80


	//   ....[9]....
        /*0240*/ 	.word	0x00000ba0


	//   ....[10]....
        /*0244*/ 	.word	0x00000bc0


	//   ....[11]....
        /*0248*/ 	.word	0x00000f70


	//   ....[12]....
        /*024c*/ 	.word	0x00001140


	//   ....[13]....
        /*0250*/ 	.word	0x000011a0


	//   ....[14]....
        /*0254*/ 	.word	0x00001240


	//   ....[15]....
        /*0258*/ 	.word	0x000012b0


	//   ....[16]....
        /*025c*/ 	.word	0x00001300


	//   ....[17]....
        /*0260*/ 	.word	0x00001340


	//   ....[18]....
        /*0264*/ 	.word	0x00001380


	//   ....[19]....
        /*0268*/ 	.word	0x00001390


	//   ....[20]....
        /*026c*/ 	.word	0x00001470


	//   ....[21]....
        /*0270*/ 	.word	0x00001640


	//   ....[22]....
        /*0274*/ 	.word	0x00001690


	//   ....[23]....
        /*0278*/ 	.word	0x000016f0


	//   ....[24]....
        /*027c*/ 	.word	0x00001750


	//   ....[25]....
        /*0280*/ 	.word	0x00001790


	//   ....[26]....
        /*0284*/ 	.word	0x000017d0


	//   ....[27]....
        /*0288*/ 	.word	0x00001810


	//   ....[28]....
        /*028c*/ 	.word	0x00001820


	//   ....[29]....
        /*0290*/ 	.word	0x00001cd0


	//   ....[30]....
        /*0294*/ 	.word	0x000027b0


	//   ....[31]....
        /*0298*/ 	.word	0x00002970


	//   ....[32]....
        /*029c*/ 	.word	0x00002990


	//   ....[33]....
        /*02a0*/ 	.word	0x000029b0


	//   ....[34]....
        /*02a4*/ 	.word	0x000029d0


	//   ....[35]....
        /*02a8*/ 	.word	0x000029f0


	//   ....[36]....
        /*02ac*/ 	.word	0x00002d70


	//   ....[37]....
        /*02b0*/ 	.word	0x00002d90


	//   ....[38]....
        /*02b4*/ 	.word	0x00002db0


	//   ....[39]....
        /*02b8*/ 	.word	0x00002dd0


	//   ....[40]....
        /*02bc*/ 	.word	0x00002df0


	//   ....[41]....
        /*02c0*/ 	.word	0x000031a0


	//   ....[42]....
        /*02c4*/ 	.word	0x00003370


	//   ....[43]....
        /*02c8*/ 	.word	0x000033d0


	//   ....[44]....
        /*02cc*/ 	.word	0x00003440


	//   ....[45]....
        /*02d0*/ 	.word	0x000034b0


	//   ....[46]....
        /*02d4*/ 	.word	0x00003500


	//   ....[47]....
        /*02d8*/ 	.word	0x00003550


	//   ....[48]....
        /*02dc*/ 	.word	0x000035b0


	//   ....[49]....
        /*02e0*/ 	.word	0x000035c0


	//   ....[50]....
        /*02e4*/ 	.word	0x00003680


	//   ....[51]....
        /*02e8*/ 	.word	0x00003850


	//   ....[52]....
        /*02ec*/ 	.word	0x000038a0


	//   ....[53]....
        /*02f0*/ 	.word	0x00003910


	//   ....[54]....
        /*02f4*/ 	.word	0x00003970


	//   ....[55]....
        /*02f8*/ 	.word	0x000039c0


	//   ....[56]....
        /*02fc*/ 	.word	0x00003a20


	//   ....[57]....
        /*0300*/ 	.word	0x00003a60


	//   ....[58]....
        /*0304*/ 	.word	0x00003a70


	//   ....[59]....
        /*0308*/ 	.word	0x00003ee0


	//   ....[60]....
        /*030c*/ 	.word	0x00004560


	//   ....[61]....
        /*0310*/ 	.word	0x000045e0


	//   ....[62]....
        /*0314*/ 	.word	0x00004670


	//   ....[63]....
        /*0318*/ 	.word	0x00004760


	//   ....[64]....
        /*031c*/ 	.word	0x00004800


	//   ....[65]....
        /*0320*/ 	.word	0x00004880


	//   ....[66]....
        /*0324*/ 	.word	0x00004910


	//   ....[67]....
        /*0328*/ 	.word	0x00004990


	//   ....[68]....
        /*032c*/ 	.word	0x000049c0


	//   ....[69]....
        /*0330*/ 	.word	0x00004a70


	//   ....[70]....
        /*0334*/ 	.word	0x00004af0


	//   ....[71]....
        /*0338*/ 	.word	0x00004b70


	//   ....[72]....
        /*033c*/ 	.word	0x00004c30


	//   ....[73]....
        /*0340*/ 	.word	0x00004cc0


	//   ....[74]....
        /*0344*/ 	.word	0x00004d40


	//   ....[75]....
        /*0348*/ 	.word	0x00004dc0


	//   ....[76]....
        /*034c*/ 	.word	0x00004e40


	//   ....[77]....
        /*0350*/ 	.word	0x00004ea0


	//   ....[78]....
        /*0354*/ 	.word	0x00004f10


	//   ....[79]....
        /*0358*/ 	.word	0x00004f90


	//   ....[80]....
        /*035c*/ 	.word	0x00005020


	//   ....[81]....
        /*0360*/ 	.word	0x000050d0


	//   ....[82]....
        /*0364*/ 	.word	0x00005180


	//   ....[83]....
        /*0368*/ 	.word	0x00005210


	//   ....[84]....
        /*036c*/ 	.word	0x000052a0


	//   ....[85]....
        /*0370*/ 	.word	0x00005340


	//   ....[86]....
        /*0374*/ 	.word	0x00005370


	//   ....[87]....
        /*0378*/ 	.word	0x00005420


	//   ....[88]....
        /*037c*/ 	.word	0x000054a0


	//   ....[89]....
        /*0380*/ 	.word	0x00005520


	//   ....[90]....
        /*0384*/ 	.word	0x000055e0


	//   ....[91]....
        /*0388*/ 	.word	0x00005690


	//   ....[92]....
        /*038c*/ 	.word	0x00005720


	//   ....[93]....
        /*0390*/ 	.word	0x000057a0


	//   ....[94]....
        /*0394*/ 	.word	0x00005830


	//   ....[95]....
        /*0398*/ 	.word	0x00005890


	//----- nvinfo : EIATTR_VRC_CTA_INIT_COUNT
	.align		4
.L_133:
        /*039c*/ 	.byte	0x02, 0x4a
	.zero		1
	.zero		1


	//----- nvinfo : EIATTR_EXIT_INSTR_OFFSETS
	.align		4
        /*03a0*/ 	.byte	0x04, 0x1c
        /*03a2*/ 	.short	(.L_135 - .L_134)


	//   ....[0]....
.L_134:
        /*03a4*/ 	.word	0x00001fa0


	//   ....[1]....
        /*03a8*/ 	.word	0x00001fc0


	//   ....[2]....
        /*03ac*/ 	.word	0x000044f0


	//   ....[3]....
        /*03b0*/ 	.word	0x00004510


	//----- nvinfo : EIATTR_MAX_THREADS
	.align		4
.L_135:
        /*03b4*/ 	.byte	0x04, 0x05
        /*03b6*/ 	.short	(.L_137 - .L_136)
.L_136:
        /*03b8*/ 	.word	0x00000180
        /*03bc*/ 	.word	0x00000001
        /*03c0*/ 	.word	0x00000001


	//----- nvinfo : EIATTR_CRS_STACK_SIZE
	.align		4
.L_137:
        /*03c4*/ 	.byte	0x04, 0x1e
        /*03c6*/ 	.short	(.L_139 - .L_138)
.L_138:
        /*03c8*/ 	.word	0x00000000


	//----- nvinfo : EIATTR_CBANK_PARAM_SIZE
	.align		4
.L_139:
        /*03cc*/ 	.byte	0x03, 0x19
        /*03ce*/ 	.short	0x0034


	//----- nvinfo : EIATTR_PARAM_CBANK
	.align		4
        /*03d0*/ 	.byte	0x04, 0x0a
        /*03d2*/ 	.short	(.L_141 - .L_140)
	.align		4
.L_140:
        /*03d4*/ 	.word	index@(.nv.constant0._ZN3cub18CUB_300001_SM_10006detail4scan16DeviceScanKernelINS2_10policy_hubIiiijN4cuda3std3__44plusIvEEE10Policy1000EN6thrust24THRUST_300001_SM_1000_NS6detail15normal_iteratorINSD_10device_ptrIiEEEESI_NS0_13ScanTileStateIiLb1EEES9_NS1_10InputValueIiPiEEjiLb0EiEEvT0_T1_T2_iT3_T4_T5_)
        /*03d8*/ 	.short	0x0380
        /*03da*/ 	.short	0x0034


	//----- nvinfo : EIATTR_SW_WAR
	.align		4
.L_141:
        /*03dc*/ 	.byte	0x04, 0x36
        /*03de*/ 	.short	(.L_143 - .L_142)
.L_142:
        /*03e0*/ 	.word	0x00000008
.L_143:


//--------------------- .nv.info._ZN3cub18CUB_300001_SM_10006detail4scan20DeviceScanInitKernelINS0_13ScanTileStateIiLb1EEEEEvT_i --------------------------
	.section	.nv.info._ZN3cub18CUB_300001_SM_10006detail4scan20DeviceScanInitKernelINS0_13ScanTileStateIiLb1EEEEEvT_i,"",@"SHT_CUDA_INFO"
	.sectionflags	@""
	.align	4


	//----- nvinfo : EIATTR_CUDA_API_VERSION
	.align		4
        /*0000*/ 	.byte	0x04, 0x37
        /*0002*/ 	.short	(.L_145 - .L_144)
.L_144:
        /*0004*/ 	.word	0x00000082


	//----- nvinfo : EIATTR_KPARAM_INFO
	.align		4
.L_145:
        /*0008*/ 	.byte	0x04, 0x17
        /*000a*/ 	.short	(.L_147 - .L_146)
.L_146:
        /*000c*/ 	.word	0x00000000
        /*0010*/ 	.short	0x0001
        /*0012*/ 	.short	0x0008
        /*0014*/ 	.byte	0x00, 0xf0, 0x11, 0x00


	//----- nvinfo : EIATTR_KPARAM_INFO
	.align		4
.L_147:
        /*0018*/ 	.byte	0x04, 0x17
        /*001a*/ 	.short	(.L_149 - .L_148)
.L_148:
        /*001c*/ 	.word	0x00000000
        /*0020*/ 	.short	0x0000
        /*0022*/ 	.short	0x0000
        /*0024*/ 	.byte	0x00, 0xf0, 0x21, 0x00


	//----- nvinfo : EIATTR_SPARSE_MMA_MASK
	.align		4
.L_149:
        /*0028*/ 	.byte	0x03, 0x50
        /*002a*/ 	.short	0x0000


	//----- nvinfo : EIATTR_MAXREG_COUNT
	.align		4
        /*002c*/ 	.byte	0x03, 0x1b
        /*002e*/ 	.short	0x00ff


	//----- nvinfo : EIATTR_MERCURY_ISA_VERSION
	.align		4
        /*0030*/ 	.byte	0x03, 0x5f
        /*0032*/ 	.short	0x0101


	//----- nvinfo : EIATTR_VRC_CTA_INIT_COUNT
	.align		4
        /*0034*/ 	.byte	0x02, 0x4a
	.zero		1
	.zero		1


	//----- nvinfo : EIATTR_EXIT_INSTR_OFFSETS
	.align		4
        /*0038*/ 	.byte	0x04, 0x1c
        /*003a*/ 	.short	(.L_151 - .L_150)


	//   ....[0]....
.L_150:
        /*003c*/ 	.word	0x000000f0


	//   ....[1]....
        /*0040*/ 	.word	0x00000130


	//----- nvinfo : EIATTR_CBANK_PARAM_SIZE
	.align		4
.L_151:
        /*0044*/ 	.byte	0x03, 0x19
        /*0046*/ 	.short	0x000c


	//----- nvinfo : EIATTR_PARAM_CBANK
	.align		4
        /*0048*/ 	.byte	0x04, 0x0a
        /*004a*/ 	.short	(.L_153 - .L_152)
	.align		4
.L_152:
        /*004c*/ 	.word	index@(.nv.constant0._ZN3cub18CUB_300001_SM_10006detail4scan20DeviceScanInitKernelINS0_13ScanTileStateIiLb1EEEEEvT_i)
        /*0050*/ 	.short	0x0380
        /*0052*/ 	.short	0x000c


	//----- nvinfo : EIATTR_SW_WAR
	.align		4
.L_153:
        /*0054*/ 	.byte	0x04, 0x36
        /*0056*/ 	.short	(.L_155 - .L_154)
.L_154:
        /*0058*/ 	.word	0x00000008
.L_155:


//--------------------- .nv.info._ZN3cub18CUB_300001_SM_10006detail8for_each13static_kernelINS2_12policy_hub_t12policy_500_tEmN6thrust24THRUST_300001_SM_1000_NS8cuda_cub20__uninitialized_fill7functorINS7_10device_ptrIiEEiEEEEvT0_T1_ --------------------------
	.section	.nv.info._ZN3cub18CUB_300001_SM_10006detail8for_each13static_kernelINS2_12policy_hub_t12policy_500_tEmN6thrust24THRUST_300001_SM_1000_NS8cuda_cub20__uninitialized_fill7functorINS7_10device_ptrIiEEiEEEEvT0_T1_,"",@"SHT_CUDA_INFO"
	.sectionflags	@""
	.align	4


	//----- nvinfo : EIATTR_CUDA_API_VERSION
	.align		4
        /*0000*/ 	.byte	0x04, 0x37
        /*0002*/ 	.short	(.L_157 - .L_156)
.L_156:
        /*0004*/ 	.word	0x00000082


	//----- nvinfo : EIATTR_KPARAM_INFO
	.align		4
.L_157:
        /*0008*/ 	.byte	0x04, 0x17
        /*000a*/ 	.short	(.L_159 - .L_158)
.L_158:
        /*000c*/ 	.word	0x00000000
        /*0010*/ 	.short	0x0001
        /*0012*/ 	.short	0x0008
        /*0014*/ 	.byte	0x00, 0xf0, 0x41, 0x00


	//----- nvinfo : EIATTR_KPARAM_INFO
	.align		4
.L_159:
        /*0018*/ 	.byte	0x04, 0x17
        /*001a*/ 	.short	(.L_161 - .L_160)
.L_160:
        /*001c*/ 	.word	0x00000000
        /*0020*/ 	.short	0x0000
        /*0022*/ 	.short	0x0000
        /*0024*/ 	.byte	0x00, 0xf0, 0x21, 0x00


	//----- nvinfo : EIATTR_SPARSE_MMA_MASK
	.align		4
.L_161:
        /*0028*/ 	.byte	0x03, 0x50
        /*002a*/ 	.short	0x0000


	//----- nvinfo : EIATTR_MAXREG_COUNT
	.align		4
        /*002c*/ 	.byte	0x03, 0x1b
        /*002e*/ 	.short	0x00ff


	//----- nvinfo : EIATTR_MERCURY_ISA_VERSION
	.align		4
        /*0030*/ 	.byte	0x03, 0x5f
        /*0032*/ 	.short	0x0101


	//----- nvinfo : EIATTR_VRC_CTA_INIT_COUNT
	.align		4
        /*0034*/ 	.byte	0x02, 0x4a
	.zero		1
	.zero		1


	//----- nvinfo : EIATTR_EXIT_INSTR_OFFSETS
	.align		4
        /*0038*/ 	.byte	0x04, 0x1c
        /*003a*/ 	.short	(.L_163 - .L_162)


	//   ....[0]....
.L_162:
        /*003c*/ 	.word	0x00000130


	//   ....[1]....
        /*0040*/ 	.word	0x00000230


	//   ....[2]....
        /*0044*/ 	.word	0x00000260


	//----- nvinfo : EIATTR_MAX_THREADS
	.align		4
.L_163:
        /*0048*/ 	.byte	0x04, 0x05
        /*004a*/ 	.short	(.L_165 - .L_164)
.L_164:
        /*004c*/ 	.word	0x00000100
        /*0050*/ 	.word	0x00000001
        /*0054*/ 	.word	0x00000001


	//----- nvinfo : EIATTR_CBANK_PARAM_SIZE
	.align		4
.L_165:
        /*0058*/ 	.byte	0x03, 0x19
        /*005a*/ 	.short	0x0018


	//----- nvinfo : EIATTR_PARAM_CBANK
	.align		4
        /*005c*/ 	.byte	0x04, 0x0a
        /*005e*/ 	.short	(.L_167 - .L_166)
	.align		4
.L_166:
        /*0060*/ 	.word	index@(.nv.constant0._ZN3cub18CUB_300001_SM_10006detail8for_each13static_kernelINS2_12policy_hub_t12policy_500_tEmN6thrust24THRUST_300001_SM_1000_NS8cuda_cub20__uninitialized_fill7functorINS7_10device_ptrIiEEiEEEEvT0_T1_)
        /*0064*/ 	.short	0x0380
        /*0066*/ 	.short	0x0018


	//----- nvinfo : EIATTR_SW_WAR
	.align		4
.L_167:
        /*0068*/ 	.byte	0x04, 0x36
        /*006a*/ 	.short	(.L_169 - .L_168)
.L_168:
        /*006c*/ 	.word	0x00000008
.L_169:


//--------------------- .nv.info._ZN3cub18CUB_300001_SM_10006detail11EmptyKernelIvEEvv --------------------------
	.section	.nv.info._ZN3cub18CUB_300001_SM_10006detail11EmptyKernelIvEEvv,"",@"SHT_CUDA_INFO"
	.sectionflags	@""
	.align	4


	//----- nvinfo : EIATTR_CUDA_API_VERSION
	.align		4
        /*0000*/ 	.byte	0x04, 0x37
        /*0002*/ 	.short	(.L_171 - .L_170)
.L_170:
        /*0004*/ 	.word	0x00000082


	//----- nvinfo : EIATTR_SPARSE_MMA_MASK
	.align		4
.L_171:
        /*0008*/ 	.byte	0x03, 0x50
        /*000a*/ 	.short	0x0000


	//----- nvinfo : EIATTR_MAXREG_COUNT
	.align		4
        /*000c*/ 	.byte	0x03, 0x1b
        /*000e*/ 	.short	0x00ff


	//----- nvinfo : EIATTR_MERCURY_ISA_VERSION
	.align		4
        /*0010*/ 	.byte	0x03, 0x5f
        /*0012*/ 	.short	0x0101


	//----- nvinfo : EIATTR_VRC_CTA_INIT_COUNT
	.align		4
        /*0014*/ 	.byte	0x02, 0x4a
	.zero		1
	.zero		1


	//----- nvinfo : EIATTR_EXIT_INSTR_OFFSETS
	.align		4
        /*0018*/ 	.byte	0x04, 0x1c
        /*001a*/ 	.short	(.L_173 - .L_172)


	//   ....[0]....
.L_172:
        /*001c*/ 	.word	0x00000010


	//----- nvinfo : EIATTR_SW_WAR
	.align		4
.L_173:
        /*0020*/ 	.byte	0x04, 0x36
        /*0022*/ 	.short	(.L_175 - .L_174)
.L_174:
        /*0024*/ 	.word	0x00000008
.L_175:


//--------------------- .nv.info._Z3subIiiEvPT_PKT0_S4_lll --------------------------
	.section	.nv.info._Z3subIiiEvPT_PKT0_S4_lll,"",@"SHT_CUDA_INFO"
	.sectionflags	@""
	.align	4


	//----- nvinfo : EIATTR_CUDA_API_VERSION
	.align		4
        /*0000*/ 	.byte	0x04, 0x37
        /*0002*/ 	.short	(.L_177 - .L_176)
.L_176:
        /*0004*/ 	.word	0x00000082


	//----- nvinfo : EIATTR_KPARAM_INFO
	.align		4
.L_177:
        /*0008*/ 	.byte	0x04, 0x17
        /*000a*/ 	.short	(.L_179 - .L_178)
.L_178:
        /*000c*/ 	.word	0x00000000
        /*0010*/ 	.short	0x0005
        /*0012*/ 	.short	0x0028
        /*0014*/ 	.byte	0x00, 0xf0, 0x21, 0x00


	//----- nvinfo : EIATTR_KPARAM_INFO
	.align		4
.L_179:
        /*0018*/ 	.byte	0x04, 0x17
        /*001a*/ 	.short	(.L_181 - .L_180)
.L_180:
        /*001c*/ 	.word	0x00000000
        /*0020*/ 	.short	0x0004
        /*0022*/ 	.short	0x0020
        /*0024*/ 	.byte	0x00, 0xf0, 0x21, 0x00


	//----- nvinfo : EIATTR_KPARAM_INFO
	.align		4
.L_181:
        /*0028*/ 	.byte	0x04, 0x17
        /*002a*/ 	.short	(.L_183 - .L_182)
.L_182:
        /*002c*/ 	.word	0x00000000
        /*0030*/ 	.short	0x0003
        /*0032*/ 	.short	0x0018
        /*0034*/ 	.byte	0x00, 0xf0, 0x21, 0x00


	//----- nvinfo : EIATTR_KPARAM_INFO
	.align		4
.L_183:
        /*0038*/ 	.byte	0x04, 0x17
        /*003a*/ 	.short	(.L_185 - .L_184)
.L_184:
        /*003c*/ 	.word	0x00000000
        /*0040*/ 	.short	0x0002
        /*0042*/ 	.short	0x0010
        /*0044*/ 	.byte	0x00, 0xf5, 0x21, 0x00


	//----- nvinfo : EIATTR_KPARAM_INFO
	.align		4
.L_185:
        /*0048*/ 	.byte	0x04, 0x17
        /*004a*/ 	.short	(.L_187 - .L_186)
.L_186:
        /*004c*/ 	.word	0x00000000
        /*0050*/ 	.short	0x0001
        /*0052*/ 	.short	0x0008
        /*0054*/ 	.byte	0x00, 0xf5, 0x21, 0x00


	//----- nvinfo : EIATTR_KPARAM_INFO
	.align		4
.L_187:
        /*0058*/ 	.byte	0x04, 0x17
        /*005a*/ 	.short	(.L_189 - .L_188)
.L_188:
        /*005c*/ 	.word	0x00000000
        /*0060*/ 	.short	0x0000
        /*0062*/ 	.short	0x0000
        /*0064*/ 	.byte	0x00, 0xf5, 0x21, 0x00


	//----- nvinfo : EIATTR_SPARSE_MMA_MASK
	.align		4
.L_189:
        /*0068*/ 	.byte	0x03, 0x50
        /*006a*/ 	.short	0x0000


	//----- nvinfo : EIATTR_MAXREG_COUNT
	.align		4
        /*006c*/ 	.byte	0x03, 0x1b
        /*006e*/ 	.short	0x00ff


	//----- nvinfo : EIATTR_EXTERNS
	.align		4
        /*0070*/ 	.byte	0x04, 0x0f
        /*0072*/ 	.short	(.L_191 - .L_190)


	//   ....[0]....
	.align		4
.L_190:
        /*0074*/ 	.word	index@(__assertfail)


	//----- nvinfo : EIATTR_MERCURY_ISA_VERSION
	.align		4
.L_191:
        /*0078*/ 	.byte	0x03, 0x5f
        /*007a*/ 	.short	0x0101


	//----- nvinfo : EIATTR_VRC_CTA_INIT_COUNT
	.align		4
        /*007c*/ 	.byte	0x02, 0x4a
	.zero		1
	.zero		1


	//----- nvinfo : EIATTR_SYSCALL_OFFSETS
	.align		4
        /*0080*/ 	.byte	0x04, 0x46
        /*0082*/ 	.short	(.L_193 - .L_192)


	//   ....[0]....
.L_192:
        /*0084*/ 	.word	0x000002a0


	//----- nvinfo : EIATTR_EXIT_INSTR_OFFSETS
	.align		4
.L_193:
        /*0088*/ 	.byte	0x04, 0x1c
        /*008a*/ 	.short	(.L_195 - .L_194)


	//   ....[0]....
.L_194:
        /*008c*/ 	.word	0x00000090


	//   ....[1]....
        /*0090*/ 	.word	0x00000310


	//----- nvinfo : EIATTR_CRS_STACK_SIZE
	.align		4
.L_195:
        /*0094*/ 	.byte	0x04, 0x1e
        /*0096*/ 	.short	(.L_197 - .L_196)
.L_196:
        /*0098*/ 	.word	0x00000000


	//----- nvinfo : EIATTR_CBANK_PARAM_SIZE
	.align		4
.L_197:
        /*009c*/ 	.byte	0x03, 0x19
        /*009e*/ 	.short	0x0030


	//----- nvinfo : EIATTR_PARAM_CBANK
	.align		4
        /*00a0*/ 	.byte	0x04, 0x0a
        /*00a2*/ 	.short	(.L_199 - .L_198)
	.align		4
.L_198:
        /*00a4*/ 	.word	index@(.nv.constant0._Z3subIiiEvPT_PKT0_S4_lll)
        /*00a8*/ 	.short	0x0380
        /*00aa*/ 	.short	0x0030


	//----- nvinfo : EIATTR_SW_WAR
	.align		4
.L_199:
        /*00ac*/ 	.byte	0x04, 0x36
        /*00ae*/ 	.short	(.L_201 - .L_200)
.L_200:
        /*00b0*/ 	.word	0x00000008
.L_201:


//--------------------- .nv.callgraph             --------------------------
	.section	.nv.callgraph,"",@"SHT_CUDA_CALLGRAPH"
	.align	4
	.sectionentsize	8
	.align		4
        /*0000*/ 	.word	0x00000000
	.align		4
        /*0004*/ 	.word	0xffffffff
	.align		4
        /*0008*/ 	.word	index@(_Z3subIiiEvPT_PKT0_S4_lll)
	.align		4
        /*000c*/ 	.word	index@(__assertfail)
	.align		4
        /*0010*/ 	.word	0x00000000
	.align		4
        /*0014*/ 	.word	0xfffffffe
	.align		4
        /*0018*/ 	.word	0x00000000
	.align		4
        /*001c*/ 	.word	0xfffffffd
	.align		4
        /*0020*/ 	.word	0x00000000
	.align		4
        /*0024*/ 	.word	0xfffffffc


//--------------------- .nv.constant4             --------------------------
	.section	.nv.constant4,"a",@progbits
	.align	8
	.align		8
.nv.constant4:
        /*0000*/ 	.dword	__unnamed_1
	.align		8
        /*0008*/ 	.dword	_ZN30_INTERNAL_fbe4a547_4_k_cu_main4cuda3std3__45__cpo5beginE
	.align		8
        /*0010*/ 	.dword	_ZN30_INTERNAL_fbe4a547_4_k_cu_main4cuda3std3__45__cpo3endE
	.align		8
        /*0018*/ 	.dword	_ZN30_INTERNAL_fbe4a547_4_k_cu_main4cuda3std3__45__cpo6cbeginE
	.align		8
        /*0020*/ 	.dword	_ZN30_INTERNAL_fbe4a547_4_k_cu_main4cuda3std3__45__cpo4cendE
	.align		8
        /*0028*/ 	.dword	_ZN30_INTERNAL_fbe4a547_4_k_cu_main4cuda3std3__45__cpo6rbeginE
	.align		8
        /*0030*/ 	.dword	_ZN30_INTERNAL_fbe4a547_4_k_cu_main4cuda3std3__45__cpo4rendE
	.align		8
        /*0038*/ 	.dword	_ZN30_INTERNAL_fbe4a547_4_k_cu_main4cuda3std3__45__cpo7crbeginE
	.align		8
        /*0040*/ 	.dword	_ZN30_INTERNAL_fbe4a547_4_k_cu_main4cuda3std3__45__cpo5crendE
	.align		8
        /*0048*/ 	.dword	_ZN30_INTERNAL_fbe4a547_4_k_cu_main4cuda3std3__432_GLOBAL__N__fbe4a547_4_k_cu_main6ignoreE
	.align		8
        /*0050*/ 	.dword	_ZN30_INTERNAL_fbe4a547_4_k_cu_main4cuda3std3__419piecewise_constructE
	.align		8
        /*0058*/ 	.dword	_ZN30_INTERNAL_fbe4a547_4_k_cu_main4cuda3std3__48in_placeE
	.align		8
        /*0060*/ 	.dword	_ZN30_INTERNAL_fbe4a547_4_k_cu_main4cuda3std3__420unreachable_sentinelE
	.align		8
        /*0068*/ 	.dword	_ZN30_INTERNAL_fbe4a547_4_k_cu_main4cuda3std3__47nulloptE
	.align		8
        /*0070*/ 	.dword	_ZN30_INTERNAL_fbe4a547_4_k_cu_main4cuda3std3__48unexpectE
	.align		8
        /*0078*/ 	.dword	_ZN30_INTERNAL_fbe4a547_4_k_cu_main4cuda3std6ranges3__45__cpo4swapE
	.align		8
        /*0080*/ 	.dword	_ZN30_INTERNAL_fbe4a547_4_k_cu_main4cuda3std6ranges3__45__cpo9iter_moveE
	.align		8
        /*0088*/ 	.dword	_ZN30_INTERNAL_fbe4a547_4_k_cu_main4cuda3std6ranges3__45__cpo5beginE
	.align		8
        /*0090*/ 	.dword	_ZN30_INTERNAL_fbe4a547_4_k_cu_main4cuda3std6ranges3__45__cpo3endE
	.align		8
        /*0098*/ 	.dword	_ZN30_INTERNAL_fbe4a547_4_k_cu_main4cuda3std6ranges3__45__cpo6cbeginE
	.align		8
        /*00a0*/ 	.dword	_ZN30_INTERNAL_fbe4a547_4_k_cu_main4cuda3std6ranges3__45__cpo4cendE
	.align		8
        /*00a8*/ 	.dword	_ZN30_INTERNAL_fbe4a547_4_k_cu_main4cuda3std6ranges3__45__cpo7advanceE
	.align		8
        /*00b0*/ 	.dword	_ZN30_INTERNAL_fbe4a547_4_k_cu_main4cuda3std6ranges3__45__cpo9iter_swapE
	.align		8
        /*00b8*/ 	.dword	_ZN30_INTERNAL_fbe4a547_4_k_cu_main4cuda3std6ranges3__45__cpo4nextE
	.align		8
        /*00c0*/ 	.dword	_ZN30_INTERNAL_fbe4a547_4_k_cu_main4cuda3std6ranges3__45__cpo4prevE
	.align		8
        /*00c8*/ 	.dword	_ZN30_INTERNAL_fbe4a547_4_k_cu_main4cuda3std6ranges3__45__cpo4dataE
	.align		8
        /*00d0*/ 	.dword	_ZN30_INTERNAL_fbe4a547_4_k_cu_main4cuda3std6ranges3__45__cpo5cdataE
	.align		8
        /*00d8*/ 	.dword	_ZN30_INTERNAL_fbe4a547_4_k_cu_main4cuda3std6ranges3__45__cpo4sizeE
	.align		8
        /*00e0*/ 	.dword	_ZN30_INTERNAL_fbe4a547_4_k_cu_main4cuda3std6ranges3__45__cpo5ssizeE
	.align		8
        /*00e8*/ 	.dword	_ZN30_INTERNAL_fbe4a547_4_k_cu_main4cuda3std6ranges3__45__cpo8distanceE
	.align		8
        /*00f0*/ 	.dword	_ZN30_INTERNAL_fbe4a547_4_k_cu_main6thrust24THRUST_300001_SM_1000_NS8cuda_cub3parE
	.align		8
        /*00f8*/ 	.dword	_ZN30_INTERNAL_fbe4a547_4_k_cu_main6thrust24THRUST_300001_SM_1000_NS8cuda_cub10par_nosyncE
	.align		8
        /*0100*/ 	.dword	_ZN30_INTERNAL_fbe4a547_4_k_cu_main6thrust24THRUST_300001_SM_1000_NS6system6detail10sequential3seqE
	.align		8
        /*0108*/ 	.dword	_ZN30_INTERNAL_fbe4a547_4_k_cu_main6thrust24THRUST_300001_SM_1000_NS12placeholders2_1E
	.align		8
        /*0110*/ 	.dword	_ZN30_INTERNAL_fbe4a547_4_k_cu_main6thrust24THRUST_300001_SM_1000_NS12placeholders2_2E
	.align		8
        /*0118*/ 	.dword	_ZN30_INTERNAL_fbe4a547_4_k_cu_main6thrust24THRUST_300001_SM_1000_NS12placeholders2_3E
	.align		8
        /*0120*/ 	.dword	_ZN30_INTERNAL_fbe4a547_4_k_cu_main6thrust24THRUST_300001_SM_1000_NS12placeholders2_4E
	.align		8
        /*0128*/ 	.dword	_ZN30_INTERNAL_fbe4a547_4_k_cu_main6thrust24THRUST_300001_SM_1000_NS12placeholders2_5E
	.align		8
        /*0130*/ 	.dword	_ZN30_INTERNAL_fbe4a547_4_k_cu_main6thrust24THRUST_300001_SM_1000_NS12placeholders2_6E
	.align		8
        /*0138*/ 	.dword	_ZN30_INTERNAL_fbe4a547_4_k_cu_main6thrust24THRUST_300001_SM_1000_NS12placeholders2_7E
	.align		8
        /*0140*/ 	.dword	_ZN30_INTERNAL_fbe4a547_4_k_cu_main6thrust24THRUST_300001_SM_1000_NS12placeholders2_8E
	.align		8
        /*0148*/ 	.dword	_ZN30_INTERNAL_fbe4a547_4_k_cu_main6thrust24THRUST_300001_SM_1000_NS12placeholders2_9E
	.align		8
        /*0150*/ 	.dword	_ZN30_INTERNAL_fbe4a547_4_k_cu_main6thrust24THRUST_300001_SM_1000_NS12placeholders3_10E
	.align		8
        /*0158*/ 	.dword	_ZN30_INTERNAL_fbe4a547_4_k_cu_main6thrust24THRUST_300001_SM_1000_NS3seqE
	.align		8
        /*0160*/ 	.dword	$str
	.align		8
        /*0168*/ 	.dword	$str$1
	.align		8
        /*0170*/ 	.dword	__assertfail


//--------------------- .text._ZN3cub18CUB_300001_SM_10006detail4scan16DeviceScanKernelINS2_10policy_hubIiiimN4cuda3std3__44plusIvEEE10Policy1000EN6thrust24THRUST_300001_SM_1000_NS6detail15normal_iteratorINSD_10device_ptrIiEEEESI_NS0_13ScanTileStateIiLb1EEES9_NS1_10InputValueIiPiEEmiLb0EiEEvT0_T1_T2_iT3_T4_T5_ --------------------------
	.section	.text._ZN3cub18CUB_300001_SM_10006detail4scan16DeviceScanKernelINS2_10policy_hubIiiimN4cuda3std3__44plusIvEEE10Policy1000EN6thrust24THRUST_300001_SM_1000_NS6detail15normal_iteratorINSD_10device_ptrIiEEEESI_NS0_13ScanTileStateIiLb1EEES9_NS1_10InputValueIiPiEEmiLb0EiEEvT0_T1_T2_iT3_T4_T5_,"ax",@progbits
	.align	128
        .global         _ZN3cub18CUB_300001_SM_10006detail4scan16DeviceScanKernelINS2_10policy_hubIiiimN4cuda3std3__44plusIvEEE10Policy1000EN6thrust24THRUST_300001_SM_1000_NS6detail15normal_iteratorINSD_10device_ptrIiEEEESI_NS0_13ScanTileStateIiLb1EEES9_NS1_10InputValueIiPiEEmiLb0EiEEvT0_T1_T2_iT3_T4_T5_
        .type           _ZN3cub18CUB_300001_SM_10006detail4scan16DeviceScanKernelINS2_10policy_hubIiiimN4cuda3std3__44plusIvEEE10Policy1000EN6thrust24THRUST_300001_SM_1000_NS6detail15normal_iteratorINSD_10device_ptrIiEEEESI_NS0_13ScanTileStateIiLb1EEES9_NS1_10InputValueIiPiEEmiLb0EiEEvT0_T1_T2_iT3_T4_T5_,@function
        .size           _ZN3cub18CUB_300001_SM_10006detail4scan16DeviceScanKernelINS2_10policy_hubIiiimN4cuda3std3__44plusIvEEE10Policy1000EN6thrust24THRUST_300001_SM_1000_NS6detail15normal_iteratorINSD_10device_ptrIiEEEESI_NS0_13ScanTileStateIiLb1EEES9_NS1_10InputValueIiPiEEmiLb0EiEEvT0_T1_T2_iT3_T4_T5_,(.L_x_193 - _ZN3cub18CUB_300001_SM_10006detail4scan16DeviceScanKernelINS2_10policy_hubIiiimN4cuda3std3__44plusIvEEE10Policy1000EN6thrust24THRUST_300001_SM_1000_NS6detail15normal_iteratorINSD_10device_ptrIiEEEESI_NS0_13ScanTileStateIiLb1EEES9_NS1_10InputValueIiPiEEmiLb0EiEEvT0_T1_T2_iT3_T4_T5_)
        .other          _ZN3cub18CUB_300001_SM_10006detail4scan16DeviceScanKernelINS2_10policy_hubIiiimN4cuda3std3__44plusIvEEE10Policy1000EN6thrust24THRUST_300001_SM_1000_NS6detail15normal_iteratorINSD_10device_ptrIiEEEESI_NS0_13ScanTileStateIiLb1EEES9_NS1_10InputValueIiPiEEmiLb0EiEEvT0_T1_T2_iT3_T4_T5_,@"STO_CUDA_ENTRY STV_DEFAULT"
_ZN3cub18CUB_300001_SM_10006detail4scan16DeviceScanKernelINS2_10policy_hubIiiimN4cuda3std3__44plusIvEEE10Policy1000EN6thrust24THRUST_300001_SM_1000_NS6detail15normal_iteratorINSD_10device_ptrIiEEEESI_NS0_13ScanTileStateIiLb1EEES9_NS1_10InputValueIiPiEEmiLb0EiEEvT0_T1_T2_iT3_T4_T5_:
.text._ZN3cub18CUB_300001_SM_10006detail4scan16DeviceScanKernelINS2_10policy_hubIiiimN4cuda3std3__44plusIvEEE10Policy1000EN6thrust24THRUST_300001_SM_1000_NS6detail15normal_iteratorINSD_10device_ptrIiEEEESI_NS0_13ScanTileStateIiLb1EEES9_NS1_10InputValueIiPiEEmiLb0EiEEvT0_T1_T2_iT3_T4_T5_:
[----:B------:R-:W-:Y:S01]  /*0000*/  LDC R1, c[0x0][0x37c] ;  /* 0x0000df00ff017b82 */ /* 0x000fe20000000800 */
[----:B------:R-:W0:Y:S01]  /*0010*/  LDCU UR4, c[0x0][0x3a0] ;  /* 0x00007400ff0477ac */ /* 0x000e220008000800 */
[----:B------:R-:W1:Y:S06]  /*0020*/  LDCU.64 UR12, c[0x0][0x358] ;  /* 0x00006b00ff0c77ac */ /* 0x000e6c0008000a00 */
[----:B------:R-:W2:Y:S01]  /*0030*/  S2UR UR6, SR_CTAID.X ;  /* 0x00000000000679c3 */ /* 0x000ea20000002500 */
[----:B------:R-:W3:Y:S01]  /*0040*/  LDCU.64 UR8, c[0x0][0x3b0] ;  /* 0x00007600ff0877ac */ /* 0x000ee20008000a00 */
[----:B0-----:R-:W-:-:S06]  /*0050*/  UPRMT UR4, UR4, 0x7770, URZ ;  /* 0x0000777004047896 */ /* 0x001fcc00080000ff */
[----:B------:R-:W-:-:S05]  /*0060*/  ISETP.NE.AND P0, PT, RZ, UR4, PT ;  /* 0x00000004ff007c0c */ /* 0x000fca000bf05270 */
[----:B------:R-:W2:Y:S08]  /*0070*/  LDCU UR4, c[0x0][0x398] ;  /* 0x00007300ff0477ac */ /* 0x000eb00008000800 */
[----:B------:R-:W1:Y:S02]  /*0080*/  @P0 LDC.64 R2, c[0x0][0x3a8] ;  /* 0x0000ea00ff020b82 */ /* 0x000e640000000a00 */
[----:B-1----:R0:W5:Y:S01]  /*0090*/  @P0 LDG.E R39, desc[UR12][R2.64] ;  /* 0x0000000c02270981 */ /* 0x002162000c1e1900 */
[----:B--2---:R-:W-:-:S04]  /*00a0*/  UIADD3 UR6, UPT, UPT, UR6, UR4, URZ ;  /* 0x0000000406067290 */ /* 0x004fc8000fffe0ff */
[----:B------:R-:W-:-:S04]  /*00b0*/  UIMAD.WIDE UR10, UR6, 0x1ee0, URZ ;  /* 0x00001ee0060a78a5 */ /* 0x000fc8000f8e02ff */
[----:B---3--:R-:W-:-:S04]  /*00c0*/  UIADD3 UR7, UP0, UPT, -UR10, UR8, URZ ;  /* 0x000000080a077290 */ /* 0x008fc8000ff1e1ff */
[----:B------:R-:W-:Y:S02]  /*00d0*/  UIADD3.X UR4, UPT, UPT, ~UR11, UR9, URZ, UP0, !UPT ;  /* 0x000000090b047290 */ /* 0x000fe400087fe5ff */
[----:B------:R-:W-:-:S04]  /*00e0*/  UISETP.GE.U32.AND UP0, UPT, UR7, 0x1ee1, UPT ;  /* 0x00001ee10700788c */ /* 0x000fc8000bf06070 */
[----:B------:R-:W-:Y:S01]  /*00f0*/  UISETP.GE.U32.AND.EX UP0, UPT, UR4, URZ, UPT, UP0 ;  /* 0x000000ff0400728c */ /* 0x000fe2000bf06100 */
[----:B------:R-:W1:Y:S08]  /*0100*/  @!P0 LDC R39, c[0x0][0x3a8] ;  /* 0x0000ea00ff278b82 */ /* 0x000e700000000800 */
[----:B0-----:R-:W-:Y:S05]  /*0110*/  BRA.U !UP0, `(.L_x_0) ;  /* 0x0000001908f47547 */ /* 0x001fea000b800000 */
[----:B------:R-:W0:Y:S01]  /*0120*/  S2R R35, SR_TID.X ;  /* 0x0000000000237919 */ /* 0x000e220000002100 */
[----:B------:R-:W2:Y:S01]  /*0130*/  LDCU.64 UR4, c[0x0][0x380] ;  /* 0x00007000ff0477ac */ /* 0x000ea20008000a00 */
[C---:B0-----:R-:W-:Y:S02]  /*0140*/  LOP3.LUT R0, R35.reuse, 0x1f, RZ, 0xc0, !PT ;  /* 0x0000001f23007812 */ /* 0x041fe400078ec0ff */
[----:B------:R-:W-:-:S05]  /*0150*/  LOP3.LUT R3, R35, 0x3e0, RZ, 0xc0, !PT ;  /* 0x000003e023037812 */ /* 0x000fca00078ec0ff */
[----:B------:R-:W-:-:S05]  /*0160*/  IMAD R0, R3, 0x13, R0 ;  /* 0x0000001303007824 */ /* 0x000fca00078e0200 */
[----:B------:R-:W-:-:S05]  /*0170*/  IADD3 R0, P0, PT, R0, UR10, RZ ;  /* 0x0000000a00007c10 */ /* 0x000fca000ff1e0ff */
[----:B------:R-:W-:Y:S02]  /*0180*/  IMAD.X R3, RZ, RZ, UR11, P0 ;  /* 0x0000000bff037e24 */ /* 0x000fe400080e06ff */
[----:B------:R-:W-:-:S03]  /*0190*/  IMAD.SHL.U32 R31, R0, 0x4, RZ ;  /* 0x00000004001f7824 */ /* 0x000fc600078e00ff */
[----:B------:R-:W-:Y:S02]  /*01a0*/  SHF.L.U64.HI R30, R0, 0x2, R3 ;  /* 0x00000002001e7819 */ /* 0x000fe40000010203 */
[----:B--2---:R-:W-:-:S04]  /*01b0*/  IADD3 R2, P0, PT, R31, UR4, RZ ;  /* 0x000000041f027c10 */ /* 0x004fc8000ff1e0ff */
[----:B------:R-:W-:-:S05]  /*01c0*/  IADD3.X R3, PT, PT, R30, UR5, RZ, P0, !PT ;  /* 0x000000051e037c10 */ /* 0x000fca00087fe4ff */
[----:B------:R-:W2:Y:S04]  /*01d0*/  LDG.E R5, desc[UR12][R2.64] ;  /* 0x0000000c02057981 */ /* 0x000ea8000c1e1900 */
[----:B------:R-:W3:Y:S04]  /*01e0*/  LDG.E R7, desc[UR12][R2.64+0x80] ;  /* 0x0000800c02077981 */ /* 0x000ee8000c1e1900 */
[----:B------:R-:W4:Y:S04]  /*01f0*/  LDG.E R9, desc[UR12][R2.64+0x100] ;  /* 0x0001000c02097981 */ /* 0x000f28000c1e1900 */
        /* <DEDUP_REMOVED lines=15> */
[----:B------:R-:W4:Y:S01]  /*02f0*/  LDG.E R8, desc[UR12][R2.64+0x900] ;  /* 0x0009000c02087981 */ /* 0x000f22000c1e1900 */
[----:B------:R-:W0:Y:S01]  /*0300*/  S2UR UR5, SR_CgaCtaId ;  /* 0x00000000000579c3 */ /* 0x000e220000008800 */
[----:B------:R-:W-:Y:S01]  /*0310*/  SHF.R.U32.HI R36, RZ, 0x5, R35 ;  /* 0x00000005ff247819 */ /* 0x000fe20000011623 */
[----:B------:R-:W-:Y:S01]  /*0320*/  UMOV UR4, 0x400 ;  /* 0x0000040000047882 */ /* 0x000fe20000000000 */
[----:B------:R-:W1:Y:S01]  /*0330*/  S2R R37, SR_LANEID ;  /* 0x0000000000257919 */ /* 0x000e620000000000 */
[----:B------:R-:W-:Y:S01]  /*0340*/  UISETP.NE.AND UP0, UPT, UR6, URZ, UPT ;  /* 0x000000ff0600728c */ /* 0x000fe2000bf05270 */
[----:B------:R-:W-:Y:S01]  /*0350*/  BSSY.RECONVERGENT B0, `(.L_x_1) ;  /* 0x0000148000007945 */ /* 0x000fe20003800200 */
[----:B0-----:R-:W-:Y:S01]  /*0360*/  ULEA UR4, UR5, UR4, 0x18 ;  /* 0x0000000405047291 */ /* 0x001fe2000f8ec0ff */
[----:B-1----:R-:W-:-:S05]  /*0370*/  IMAD R34, R36, 0x260, R37 ;  /* 0x0000026024227824 */ /* 0x002fca00078e0225 */
[----:B------:R-:W-:-:S05]  /*0380*/  LEA R34, R34, UR4, 0x2 ;  /* 0x0000000422227c11 */ /* 0x000fca000f8e10ff */
[----:B------:R-:W-:Y:S01]  /*0390*/  IMAD R33, R37, 0x48, R34 ;  /* 0x0000004825217824 */ /* 0x000fe200078e0222 */
[----:B--2---:R0:W-:Y:S04]  /*03a0*/  STS [R34], R5 ;  /* 0x0000000522007388 */ /* 0x0041e80000000800 */
[----:B---3--:R0:W-:Y:S04]  /*03b0*/  STS [R34+0x80], R7 ;  /* 0x0000800722007388 */ /* 0x0081e80000000800 */
[----:B----4-:R0:W-:Y:S04]  /*03c0*/  STS [R34+0x100], R9 ;  /* 0x0001000922007388 */ /* 0x0101e80000000800 */
[----:B------:R0:W-:Y:S04]  /*03d0*/  STS [R34+0x180], R11 ;  /* 0x0001800b22007388 */ /* 0x0001e80000000800 */
        /* <DEDUP_REMOVED lines=14> */
[----:B------:R0:W-:Y:S01]  /*04c0*/  STS [R34+0x900], R8 ;  /* 0x0009000822007388 */ /* 0x0001e20000000800 */
[----:B------:R-:W-:-:S03]  /*04d0*/  NOP ;  /* 0x0000000000007918 */ /* 0x000fc60000000000 */
[----:B------:R0:W1:Y:S04]  /*04e0*/  LDS R32, [R33] ;  /* 0x0000000021207984 */ /* 0x0000680000000800 */
[----:B------:R0:W2:Y:S04]  /*04f0*/  LDS R29, [R33+0x4] ;  /* 0x00000400211d7984 */ /* 0x0000a80000000800 */
[----:B------:R0:W3:Y:S04]  /*0500*/  LDS R28, [R33+0x8] ;  /* 0x00000800211c7984 */ /* 0x0000e80000000800 */
[----:B------:R0:W4:Y:S04]  /*0510*/  LDS R27, [R33+0xc] ;  /* 0x00000c00211b7984 */ /* 0x0001280000000800 */
[----:B------:R0:W0:Y:S04]  /*0520*/  LDS R26, [R33+0x10] ;  /* 0x00001000211a7984 */ /* 0x0000280000000800 */
        /* <DEDUP_REMOVED lines=13> */
[----:B------:R0:W0:Y:S01]  /*0600*/  LDS R9, [R33+0x48] ;  /* 0x0000480021097984 */ /* 0x0000220000000800 */
[----:B------:R-:W-:Y:S06]  /*0610*/  BAR.SYNC.DEFER_BLOCKING 0x0 ;  /* 0x0000000000007b1d */ /* 0x000fec0000010000 */
[----:B-1234-:R-:W-:Y:S05]  /*0620*/  BRA.U UP0, `(.L_x_2) ;  /* 0x0000000500247547 */ /* 0x01efea000b800000 */
[----:B0-----:R-:W-:Y:S02]  /*0630*/  IADD3 R8, PT, PT, R28, R29, R32 ;  /* 0x0000001d1c087210 */ /* 0x001fe40007ffe020 */
[C---:B------:R-:W-:Y:S02]  /*0640*/  ISETP.NE.AND P1, PT, R37.reuse, 0x1f, PT ;  /* 0x0000001f2500780c */ /* 0x040fe40003f25270 */
[----:B------:R-:W-:Y:S02]  /*0650*/  IADD3 R8, PT, PT, R26, R27, R8 ;  /* 0x0000001b1a087210 */ /* 0x000fe40007ffe008 */
[----:B------:R-:W-:Y:S02]  /*0660*/  ISETP.NE.AND P2, PT, R37, RZ, PT ;  /* 0x000000ff2500720c */ /* 0x000fe40003f45270 */
[----:B------:R-:W-:-:S04]  /*0670*/  IADD3 R8, PT, PT, R24, R25, R8 ;  /* 0x0000001918087210 */ /* 0x000fc80007ffe008 */
[----:B------:R-:W-:-:S03]  /*0680*/  IADD3 R8, PT, PT, R22, R23, R8 ;  /* 0x0000001716087210 */ /* 0x000fc60007ffe008 */
[----:B------:R-:W-:Y:S02]  /*0690*/  @!P1 LEA R42, R36, UR4, 0x2 ;  /* 0x00000004242a9c11 */ /* 0x000fe4000f8e10ff */
[----:B------:R-:W-:-:S04]  /*06a0*/  IADD3 R8, PT, PT, R20, R21, R8 ;  /* 0x0000001514087210 */ /* 0x000fc80007ffe008 */
[----:B------:R-:W-:-:S04]  /*06b0*/  IADD3 R8, PT, PT, R6, R7, R8 ;  /* 0x0000000706087210 */ /* 0x000fc80007ffe008 */
[----:B------:R-:W-:-:S04]  /*06c0*/  IADD3 R8, PT, PT, R4, R5, R8 ;  /* 0x0000000504087210 */ /* 0x000fc80007ffe008 */
[----:B------:R-:W-:-:S04]  /*06d0*/  IADD3 R8, PT, PT, R2, R3, R8 ;  /* 0x0000000302087210 */ /* 0x000fc80007ffe008 */
[----:B------:R-:W-:-:S05]  /*06e0*/  IADD3 R38, PT, PT, R9, R0, R8 ;  /* 0x0000000009267210 */ /* 0x000fca0007ffe008 */
[----:B------:R-:W0:Y:S02]  /*06f0*/  SHFL.UP P0, R9, R38, 0x1, RZ ;  /* 0x0420000026097989 */ /* 0x000e2400000000ff */
[----:B0-----:R-:W-:-:S05]  /*0700*/  @P0 IMAD.IADD R9, R38, 0x1, R9 ;  /* 0x0000000126090824 */ /* 0x001fca00078e0209 */
[----:B------:R-:W0:Y:S02]  /*0710*/  SHFL.UP P0, R12, R9, 0x2, RZ ;  /* 0x04400000090c7989 */ /* 0x000e2400000000ff */
[----:B0-----:R-:W-:-:S05]  /*0720*/  @P0 IMAD.IADD R12, R9, 0x1, R12 ;  /* 0x00000001090c0824 */ /* 0x001fca00078e020c */
[----:B------:R-:W0:Y:S02]  /*0730*/  SHFL.UP P0, R17, R12, 0x4, RZ ;  /* 0x048000000c117989 */ /* 0x000e2400000000ff */
[----:B0-----:R-:W-:-:S05]  /*0740*/  @P0 IMAD.IADD R17, R12, 0x1, R17 ;  /* 0x000000010c110824 */ /* 0x001fca00078e0211 */
[----:B------:R-:W0:Y:S02]  /*0750*/  SHFL.UP P0, R40, R17, 0x8, RZ ;  /* 0x0500000011287989 */ /* 0x000e2400000000ff */
[----:B0-----:R-:W-:-:S05]  /*0760*/  @P0 IMAD.IADD R40, R17, 0x1, R40 ;  /* 0x0000000111280824 */ /* 0x001fca00078e0228 */
[----:B------:R-:W0:Y:S02]  /*0770*/  SHFL.UP P0, R41, R40, 0x10, RZ ;  /* 0x0600000028297989 */ /* 0x000e2400000000ff */
[----:B0-----:R-:W-:Y:S01]  /*0780*/  @P0 IMAD.IADD R41, R40, 0x1, R41 ;  /* 0x0000000128290824 */ /* 0x001fe200078e0229 */
[----:B------:R-:W-:-:S03]  /*0790*/  ISETP.NE.AND P0, PT, R36, 0x2, PT ;  /* 0x000000022400780c */ /* 0x000fc60003f05270 */
[----:B------:R-:W-:Y:S01]  /*07a0*/  IMAD.IADD R38, R41, 0x1, -R38 ;  /* 0x0000000129267824 */ /* 0x000fe200078e0a26 */
[----:B------:R-:W-:Y:S01]  /*07b0*/  @!P1 STS [R42+0x10], R41 ;  /* 0x000010292a009388 */ /* 0x000fe20000000800 */
[----:B------:R-:W-:Y:S01]  /*07c0*/  BAR.SYNC.DEFER_BLOCKING 0x0 ;  /* 0x0000000000007b1d */ /* 0x000fe20000010000 */
[----:B------:R-:W-:Y:S02]  /*07d0*/  ISETP.NE.AND P1, PT, R36, 0xc, PT ;  /* 0x0000000c2400780c */ /* 0x000fe40003f25270 */
[----:B------:R-:W-:-:S03]  /*07e0*/  SEL R38, R38, RZ, P2 ;  /* 0x000000ff26267207 */ /* 0x000fc60001000000 */
[----:B------:R-:W0:Y:S04]  /*07f0*/  LDS.128 R8, [UR4+0x10] ;  /* 0x00001004ff087984 */ /* 0x000e280008000c00 */
[----:B------:R-:W1:Y:S04]  /*0800*/  LDS.128 R12, [UR4+0x20] ;  /* 0x00002004ff0c7984 */ /* 0x000e680008000c00 */
[----:B------:R-:W2:Y:S01]  /*0810*/  LDS.128 R16, [UR4+0x30] ;  /* 0x00003004ff107984 */ /* 0x000ea20008000c00 */
[----:B0-----:R-:W-:-:S04]  /*0820*/  IMAD.IADD R9, R8, 0x1, R9 ;  /* 0x0000000108097824 */ /* 0x001fc800078e0209 */
[----:B------:R-:W-:Y:S01]  /*0830*/  IMAD.IADD R10, R10, 0x1, R9 ;  /* 0x000000010a0a7824 */ /* 0x000fe200078e0209 */
[----:B------:R-:W-:Y:S02]  /*0840*/  SEL R8, R9, R8, !P0 ;  /* 0x0000000809087207 */ /* 0x000fe40004000000 */
[----:B------:R-:W-:Y:S01]  /*0850*/  ISETP.NE.AND P0, PT, R36, 0x3, PT ;  /* 0x000000032400780c */ /* 0x000fe20003f05270 */
[----:B------:R-:W-:-:S03]  /*0860*/  IMAD.IADD R11, R11, 0x1, R10 ;  /* 0x000000010b0b7824 */ /* 0x000fc600078e020a */
[----:B------:R-:W-:Y:S01]  /*0870*/  SEL R8, R10, R8, !P0 ;  /* 0x000000080a087207 */ /* 0x000fe20004000000 */
[----:B-1----:R-:W-:Y:S01]  /*0880*/  IMAD.IADD R12, R11, 0x1, R12 ;  /* 0x000000010b0c7824 */ /* 0x002fe200078e020c */
[----:B------:R-:W-:-:S03]  /*0890*/  ISETP.NE.AND P0, PT, R36, 0x4, PT ;  /* 0x000000042400780c */ /* 0x000fc60003f05270 */
[----:B------:R-:W-:Y:S01]  /*08a0*/  IMAD.IADD R13, R13, 0x1, R12 ;  /* 0x000000010d0d7824 */ /* 0x000fe200078e020c */
[----:B------:R-:W-:Y:S02]  /*08b0*/  SEL R8, R11, R8, !P0 ;  /* 0x000000080b087207 */ /* 0x000fe40004000000 */
[----:B------:R-:W-:Y:S01]  /*08c0*/  ISETP.NE.AND P0, PT, R36, 0x5, PT ;  /* 0x000000052400780c */ /* 0x000fe20003f05270 */
[----:B------:R-:W-:-:S03]  /*08d0*/  IMAD.IADD R14, R14, 0x1, R13 ;  /* 0x000000010e0e7824 */ /* 0x000fc600078e020d */
[----:B------:R-:W-:Y:S01]  /*08e0*/  SEL R8, R12, R8, !P0 ;  /* 0x000000080c087207 */ /* 0x000fe20004000000 */
[----:B------:R-:W-:Y:S01]  /*08f0*/  IMAD.IADD R15, R15, 0x1, R14 ;  /* 0x000000010f0f7824 */ /* 0x000fe200078e020e */
[----:B------:R-:W-:-:S03]  /*0900*/  ISETP.NE.AND P0, PT, R36, 0x6, PT ;  /* 0x000000062400780c */ /* 0x000fc60003f05270 */
[----:B--2---:R-:W-:Y:S01]  /*0910*/  IMAD.IADD R16, R15, 0x1, R16 ;  /* 0x000000010f107824 */ /* 0x004fe200078e0210 */
[----:B------:R-:W-:Y:S02]  /*0920*/  SEL R9, R13, R8, !P0 ;  /* 0x000000080d097207 */ /* 0x000fe40004000000 */
[----:B------:R-:W-:Y:S01]  /*0930*/  ISETP.NE.AND P0, PT, R36, 0x7, PT ;  /* 0x000000072400780c */ /* 0x000fe20003f05270 */
[----:B------:R-:W0:Y:S01]  /*0940*/  LDS R8, [UR4+0x40] ;  /* 0x00004004ff087984 */ /* 0x000e220008000800 */
[----:B------:R-:W-:Y:S02]  /*0950*/  IMAD.IADD R17, R17, 0x1, R16 ;  /* 0x0000000111117824 */ /* 0x000fe400078e0210 */
[----:B------:R-:W-:Y:S02]  /*0960*/  SEL R9, R14, R9, !P0 ;  /* 0x000000090e097207 */ /* 0x000fe40004000000 */
[----:B------:R-:W-:Y:S01]  /*0970*/  ISETP.NE.AND P0, PT, R36, 0x8, PT ;  /* 0x000000082400780c */ /* 0x000fe20003f05270 */
[----:B------:R-:W-:-:S03]  /*0980*/  IMAD.IADD R18, R18, 0x1, R17 ;  /* 0x0000000112127824 */ /* 0x000fc600078e0211 */
[----:B------:R-:W-:Y:S02]  /*0990*/  SEL R9, R15, R9, !P0 ;  /* 0x000000090f097207 */ /* 0x000fe40004000000 */
[----:B------:R-:W-:-:S04]  /*09a0*/  ISETP.NE.AND P0, PT, R36, 0x9, PT ;  /* 0x000000092400780c */ /* 0x000fc80003f05270 */
[----:B------:R-:W-:Y:S02]  /*09b0*/  SEL R9, R16, R9, !P0 ;  /* 0x0000000910097207 */ /* 0x000fe40004000000 */
[----:B------:R-:W-:-:S04]  /*09c0*/  ISETP.NE.AND P0, PT, R36, 0xa, PT ;  /* 0x0000000a2400780c */ /* 0x000fc80003f05270 */
[----:B------:R-:W-:Y:S02]  /*09d0*/  SEL R9, R17, R9, !P0 ;  /* 0x0000000911097207 */ /* 0x000fe40004000000 */
[----:B------:R-:W-:-:S04]  /*09e0*/  ISETP.NE.AND P0, PT, R36, 0xb, PT ;  /* 0x0000000b2400780c */ /* 0x000fc80003f05270 */
[----:B------:R-:W-:Y:S01]  /*09f0*/  SEL R9, R18, R9, !P0 ;  /* 0x0000000912097207 */ /* 0x000fe20004000000 */
[----:B------:R-:W-:Y:S01]  /*0a00*/  IMAD.IADD R18, R19, 0x1, R18 ;  /* 0x0000000113127824 */ /* 0x000fe200078e0212 */
[----:B------:R-:W-:-:S04]  /*0a10*/  ISETP.GE.U32.AND P0, PT, R35, 0x20, PT ;  /* 0x000000202300780c */ /* 0x000fc80003f06070 */
[C---:B------:R-:W-:Y:S02]  /*0a20*/  SEL R9, R18.reuse, R9, !P1 ;  /* 0x0000000912097207 */ /* 0x040fe40004800000 */
[----:B------:R-:W-:Y:S02]  /*0a30*/  ISETP.NE.AND P1, PT, R35, RZ, PT ;  /* 0x000000ff2300720c */ /* 0x000fe40003f25270 */
[----:B------:R-:W-:Y:S02]  /*0a40*/  SEL R10, R9, RZ, P0 ;  /* 0x000000ff090a7207 */ /* 0x000fe40000000000 */
[--C-:B0----5:R-:W-:Y:S02]  /*0a50*/  IADD3 R9, PT, PT, R18, R8, R39.reuse ;  /* 0x0000000812097210 */ /* 0x121fe40007ffe027 */
[----:B------:R-:W-:-:S07]  /*0a60*/  IADD3 R38, PT, PT, R10, R38, R39 ;  /* 0x000000260a267210 */ /* 0x000fce0007ffe027 */
[----:B------:R-:W-:Y:S05]  /*0a70*/  @P1 BRA `(.L_x_3) ;  /* 0x0000000c00541947 */ /* 0x000fea0003800000 */
[----:B------:R-:W0:Y:S01]  /*0a80*/  LDC.64 R10, c[0x0][0x390] ;  /* 0x0000e400ff0a7b82 */ /* 0x000e220000000a00 */
[----:B------:R-:W-:-:S05]  /*0a90*/  IMAD.MOV.U32 R8, RZ, RZ, 0x65 ;  /* 0x00000065ff087424 */ /* 0x000fca00078e00ff */
[----:B0-----:R0:W-:Y:S01]  /*0aa0*/  ST.E.64.STRONG.GPU desc[UR12][R10.64+0x100], R8 ;  /* 0x000100080a007985 */ /* 0x0011e2000c10fb0c */
[----:B------:R-:W-:Y:S05]  /*0ab0*/  BRA `(.L_x_3) ;  /* 0x0000000c00447947 */ /* 0x000fea0003800000 */
.L_x_2:
        /* <DEDUP_REMOVED lines=20> */
[----:B-----5:R-:W0:Y:S02]  /*0c00*/  SHFL.UP P0, R39, R40, 0x10, RZ ;  /* 0x0600000028277989 */ /* 0x020e2400000000ff */
[----:B0-----:R-:W-:Y:S01]  /*0c10*/  @P0 IMAD.IADD R39, R40, 0x1, R39 ;  /* 0x0000000128270824 */ /* 0x001fe200078e0227 */
[----:B------:R-:W-:-:S04]  /*0c20*/  ISETP.NE.AND P0, PT, R36, 0x2, PT ;  /* 0x000000022400780c */ /* 0x000fc80003f05270 */
[----:B------:R-:W-:Y:S01]  /*0c30*/  @!P1 STS [R42+0x10], R39 ;  /* 0x000010272a009388 */ /* 0x000fe20000000800 */
[----:B------:R-:W-:Y:S01]  /*0c40*/  BAR.SYNC.DEFER_BLOCKING 0x0 ;  /* 0x0000000000007b1d */ /* 0x000fe20000010000 */
[----:B------:R-:W-:-:S05]  /*0c50*/  ISETP.NE.AND P1, PT, R36, 0xc, PT ;  /* 0x0000000c2400780c */ /* 0x000fca0003f25270 */
[----:B------:R-:W0:Y:S04]  /*0c60*/  LDS.128 R8, [UR4+0x10] ;  /* 0x00001004ff087984 */ /* 0x000e280008000c00 */
[----:B------:R-:W1:Y:S04]  /*0c70*/  LDS.128 R12, [UR4+0x20] ;  /* 0x00002004ff0c7984 */ /* 0x000e680008000c00 */
[----:B------:R-:W2:Y:S01]  /*0c80*/  LDS.128 R16, [UR4+0x30] ;  /* 0x00003004ff107984 */ /* 0x000ea20008000c00 */
[----:B0-----:R-:W-:-:S04]  /*0c90*/  IMAD.IADD R9, R8, 0x1, R9 ;  /* 0x0000000108097824 */ /* 0x001fc800078e0209 */
[----:B------:R-:W-:Y:S01]  /*0ca0*/  IMAD.IADD R10, R10, 0x1, R9 ;  /* 0x000000010a0a7824 */ /* 0x000fe200078e0209 */
[----:B------:R-:W-:Y:S02]  /*0cb0*/  SEL R8, R9, R8, !P0 ;  /* 0x0000000809087207 */ /* 0x000fe40004000000 */
[----:B------:R-:W-:Y:S01]  /*0cc0*/  ISETP.NE.AND P0, PT, R36, 0x3, PT ;  /* 0x000000032400780c */ /* 0x000fe20003f05270 */
[----:B------:R-:W-:Y:S01]  /*0cd0*/  IMAD.IADD R11, R11, 0x1, R10 ;  /* 0x000000010b0b7824 */ /* 0x000fe200078e020a */
[----:B------:R-:W0:Y:S02]  /*0ce0*/  LDS R9, [UR4+0x40] ;  /* 0x00004004ff097984 */ /* 0x000e240008000800 */
        /* <DEDUP_REMOVED lines=13> */
[----:B------:R-:W-:-:S03]  /*0dc0*/  IMAD.IADD R17, R17, 0x1, R16 ;  /* 0x0000000111117824 */ /* 0x000fc600078e0210 */
[----:B------:R-:W-:Y:S01]  /*0dd0*/  SEL R8, R14, R8, !P0 ;  /* 0x000000080e087207 */ /* 0x000fe20004000000 */
[----:B------:R-:W-:Y:S01]  /*0de0*/  IMAD.IADD R18, R18, 0x1, R17 ;  /* 0x0000000112127824 */ /* 0x000fe200078e0211 */
[----:B------:R-:W-:-:S03]  /*0df0*/  ISETP.NE.AND P0, PT, R36, 0x8, PT ;  /* 0x000000082400780c */ /* 0x000fc60003f05270 */
[----:B------:R-:W-:Y:S01]  /*0e00*/  IMAD.IADD R19, R19, 0x1, R18 ;  /* 0x0000000113137824 */ /* 0x000fe200078e0212 */
[----:B------:R-:W-:Y:S02]  /*0e10*/  SEL R8, R15, R8, !P0 ;  /* 0x000000080f087207 */ /* 0x000fe40004000000 */
[----:B------:R-:W-:-:S04]  /*0e20*/  ISETP.NE.AND P0, PT, R36, 0x9, PT ;  /* 0x000000092400780c */ /* 0x000fc80003f05270 */
[----:B------:R-:W-:Y:S02]  /*0e30*/  SEL R8, R16, R8, !P0 ;  /* 0x0000000810087207 */ /* 0x000fe40004000000 */
[----:B------:R-:W-:Y:S01]  /*0e40*/  ISETP.NE.AND P0, PT, R36, 0xa, PT ;  /* 0x0000000a2400780c */ /* 0x000fe20003f05270 */
[----:B0-----:R-:W-:-:S03]  /*0e50*/  IMAD.IADD R9, R19, 0x1, R9 ;  /* 0x0000000113097824 */ /* 0x001fc600078e0209 */
[----:B------:R-:W-:Y:S01]  /*0e60*/  SEL R8, R17, R8, !P0 ;  /* 0x0000000811087207 */ /* 0x000fe20004000000 */
[----:B------:R-:W-:Y:S01]  /*0e70*/  IMAD.IADD R17, R39, 0x1, -R38 ;  /* 0x0000000127117824 */ /* 0x000fe200078e0a26 */
[----:B------:R-:W-:-:S04]  /*0e80*/  ISETP.NE.AND P0, PT, R36, 0xb, PT ;  /* 0x0000000b2400780c */ /* 0x000fc80003f05270 */
[----:B------:R-:W-:Y:S02]  /*0e90*/  SEL R8, R18, R8, !P0 ;  /* 0x0000000812087207 */ /* 0x000fe40004000000 */
[----:B------:R-:W-:Y:S02]  /*0ea0*/  ISETP.GT.U32.AND P0, PT, R35, 0x1f, PT ;  /* 0x0000001f2300780c */ /* 0x000fe40003f04070 */
[----:B------:R-:W-:Y:S02]  /*0eb0*/  SEL R11, R17, RZ, P2 ;  /* 0x000000ff110b7207 */ /* 0x000fe40001000000 */
[----:B------:R-:W-:Y:S02]  /*0ec0*/  SEL R8, R19, R8, !P1 ;  /* 0x0000000813087207 */ /* 0x000fe40004800000 */
[----:B------:R-:W-:-:S03]  /*0ed0*/  ISETP.GE.U32.AND P1, PT, R35, 0x20, PT ;  /* 0x000000202300780c */ /* 0x000fc60003f26070 */
[----:B------:R-:W-:-:S05]  /*0ee0*/  IMAD.IADD R38, R8, 0x1, R11 ;  /* 0x0000000108267824 */ /* 0x000fca00078e020b */
[----:B------:R-:W-:Y:S01]  /*0ef0*/  SEL R17, R17, R38, !P1 ;  /* 0x0000002611117207 */ /* 0x000fe20004800000 */
[----:B------:R-:W-:Y:S06]  /*0f00*/  @P0 BRA `(.L_x_4) ;  /* 0x00000008000c0947 */ /* 0x000fec0003800000 */
[----:B------:R-:W0:Y:S01]  /*0f10*/  LDC.64 R14, c[0x0][0x390] ;  /* 0x0000e400ff0e7b82 */ /* 0x000e220000000a00 */
[----:B------:R-:W-:Y:S01]  /*0f20*/  ISETP.NE.AND P1, PT, R35, RZ, PT ;  /* 0x000000ff2300720c */ /* 0x000fe20003f25270 */
[----:B------:R-:W-:Y:S01]  /*0f30*/  IMAD.U32 R45, RZ, RZ, UR6 ;  /* 0x00000006ff2d7e24 */ /* 0x000fe2000f8e00ff */
[----:B------:R-:W-:-:S05]  /*0f40*/  LOP3.LUT R18, RZ, R35, RZ, 0x33, !PT ;  /* 0x00000023ff127212 */ /* 0x000fca00078e33ff */
[----:B------:R-:W-:-:S06]  /*0f50*/  VIADD R18, R18, UR6 ;  /* 0x0000000612127c36 */ /* 0x000fcc0008000000 */
[----:B------:R-:W-:Y:S01]  /*0f60*/  @!P1 IMAD.MOV.U32 R8, RZ, RZ, 0x64 ;  /* 0x00000064ff089424 */ /* 0x000fe200078e00ff */
[----:B------:R1:W-:Y:S01]  /*0f70*/  @!P1 STS [UR4+0xc], R9 ;  /* 0x00000c09ff009988 */ /* 0x0003e20008000804 */
[----:B0-----:R-:W-:-:S04]  /*0f80*/  IMAD.WIDE R44, R45, 0x8, R14 ;  /* 0x000000082d2c7825 */ /* 0x001fc800078e020e */
[----:B------:R-:W-:Y:S01]  /*0f90*/  IMAD.WIDE R14, R18, 0x8, R14 ;  /* 0x00000008120e7825 */ /* 0x000fe200078e020e */
[----:B------:R1:W-:Y:S01]  /*0fa0*/  @!P1 ST.E.64.STRONG.GPU desc[UR12][R44.64+0x100], R8 ;  /* 0x000100082c009985 */ /* 0x0003e2000c10fb0c */
[----:B------:R-:W-:Y:S05]  /*0fb0*/  NANOSLEEP 0x226 ;  /* 0x000002260000795d */ /* 0x000fea0003800000 */
[----:B------:R-:W2:Y:S01]  /*0fc0*/  LD.E.64.STRONG.GPU R12, desc[UR12][R14.64+0x100] ;  /* 0x0001000c0e0c7980 */ /* 0x000ea2000c10fb00 */
[----:B------:R-:W-:Y:S01]  /*0fd0*/  UMOV UR5, 0xffffffff ;  /* 0xffffffff00057882 */ /* 0x000fe20000000000 */
[----:B--2---:R-:W-:Y:S02]  /*0fe0*/  ISETP.NE.AND P0, PT, R12, 0x63, PT ;  /* 0x000000630c00780c */ /* 0x004fe40003f05270 */
[----:B-1----:R-:W-:Y:S11]  /*0ff0*/  BRA.DIV UR5, `(.L_x_5) ;  /* 0x0000002e05bc7947 */ /* 0x002ff6000b800000 */
[----:B------:R-:W-:-:S13]  /*1000*/  VOTE.ANY P0, !P0 ;  /* 0x0000000000ff7806 */ /* 0x000fda0004000100 */
.L_x_34:
[----:B------:R-:W-:Y:S05]  /*1010*/  @!P0 BRA `(.L_x_6) ;  /* 0x0000000000248947 */ /* 0x000fea0003800000 */
[----:B------:R-:W-:-:S07]  /*1020*/  IMAD.MOV.U32 R8, RZ, RZ, 0x1de ;  /* 0x000001deff087424 */ /* 0x000fce00078e00ff */
.L_x_8:
[----:B------:R-:W-:Y:S05]  /*1030*/  NANOSLEEP R8 ;  /* 0x000000080000735d */ /* 0x000fea0003800000 */
[----:B------:R-:W2:Y:S01]  /*1040*/  LD.E.64.STRONG.GPU R12, desc[UR12][R14.64+0x100] ;  /* 0x0001000c0e0c7980 */ /* 0x000ea2000c10fb00 */
[----:B------:R-:W-:Y:S01]  /*1050*/  UMOV UR5, 0xffffffff ;  /* 0xffffffff00057882 */ /* 0x000fe20000000000 */
[----:B------:R-:W-:Y:S02]  /*1060*/  SHF.R.U32.HI R8, RZ, 0x1, R8 ;  /* 0x00000001ff087819 */ /* 0x000fe40000011608 */
[----:B--2---:R-:W-:Y:S01]  /*1070*/  ISETP.NE.AND P0, PT, R12, 0x63, PT ;  /* 0x000000630c00780c */ /* 0x004fe20003f05270 */
[----:B------:R-:W-:-:S12]  /*1080*/  BRA.DIV UR5, `(.L_x_7) ;  /* 0x0000002e05b87947 */ /* 0x000fd8000b800000 */
[----:B------:R-:W-:-:S13]  /*1090*/  VOTE.ANY P0, !P0 ;  /* 0x0000000000ff7806 */ /* 0x000fda0004000100 */
.L_x_37:
[----:B------:R-:W-:Y:S05]  /*10a0*/  @P0 BRA `(.L_x_8) ;  /* 0xfffffffc00e00947 */ /* 0x000fea000383ffff */
.L_x_6:
[----:B------:R-:W-:Y:S01]  /*10b0*/  UMOV UR5, 0xffffffff ;  /* 0xffffffff00057882 */ /* 0x000fe20000000000 */
[----:B------:R-:W-:Y:S02]  /*10c0*/  ISETP.NE.AND P0, PT, R12, 0x65, PT ;  /* 0x000000650c00780c */ /* 0x000fe40003f05270 */
[----:B------:R-:W-:Y:S11]  /*10d0*/  BRA.DIV UR5, `(.L_x_9) ;  /* 0x0000002e05c47947 */ /* 0x000ff6000b800000 */
[----:B------:R-:W0:Y:S01]  /*10e0*/  S2R R8, SR_GEMASK ;  /* 0x0000000000087919 */ /* 0x000e220000003c00 */
[----:B------:R-:W-:Y:S01]  /*10f0*/  VOTE.ANY R10, PT, !P0 ;  /* 0x00000000000a7806 */ /* 0x000fe200040e0100 */
[C---:B------:R-:W-:Y:S02]  /*1100*/  VIADD R38, R37.reuse, 0x2 ;  /* 0x0000000225267836 */ /* 0x040fe40000000000 */
[----:B------:R-:W-:Y:S01]  /*1110*/  VIADD R39, R37, 0x10 ;  /* 0x0000001025277836 */ /* 0x000fe20000000000 */
[----:B0-----:R-:W-:-:S05]  /*1120*/  LOP3.LUT R10, R10, 0x80000000, R8, 0xec, !PT ;  /* 0x800000000a0a7812 */ /* 0x001fca00078eec08 */
[----:B------:R-:W-:-:S05]  /*1130*/  VIADD R11, R10, 0xffffffff ;  /* 0xffffffff0a0b7836 */ /* 0x000fca0000000000 */
[----:B------:R-:W-:-:S04]  /*1140*/  LOP3.LUT R11, R10, R11, RZ, 0xc, !PT ;  /* 0x0000000b0a0b7212 */ /* 0x000fc800078e0cff */
[----:B------:R-:W0:Y:S02]  /*1150*/  POPC R15, R11 ;  /* 0x0000000b000f7309 */ /* 0x000e240000000000 */
[----:B0-----:R-:W0:Y:S01]  /*1160*/  SHFL.DOWN PT, R16, R13, 0x1, R15 ;  /* 0x082000000d107989 */ /* 0x001e2200000e000f */
[-C--:B------:R-:W-:Y:S02]  /*1170*/  ISETP.GE.AND P0, PT, R37, R15.reuse, PT ;  /* 0x0000000f2500720c */ /* 0x080fe40003f06270 */
[-C--:B------:R-:W-:Y:S02]  /*1180*/  ISETP.GT.AND P2, PT, R39, R15.reuse, PT ;  /* 0x0000000f2700720c */ /* 0x080fe40003f44270 */
[----:B0-----:R-:W-:Y:S02]  /*1190*/  SEL R16, R16, RZ, !P0 ;  /* 0x000000ff10107207 */ /* 0x001fe40004000000 */
[----:B------:R-:W-:-:S03]  /*11a0*/  ISETP.GT.AND P0, PT, R38, R15, PT ;  /* 0x0000000f2600720c */ /* 0x000fc60003f04270 */
[----:B------:R-:W-:-:S05]  /*11b0*/  IMAD.IADD R36, R16, 0x1, R13 ;  /* 0x0000000110247824 */ /* 0x000fca00078e020d */
[----:B------:R-:W0:Y:S02]  /*11c0*/  SHFL.DOWN PT, R16, R36, 0x2, R15 ;  /* 0x0840000024107989 */ /* 0x000e2400000e000f */
[----:B0-----:R-:W-:-:S05]  /*11d0*/  SEL R19, R16, RZ, !P0 ;  /* 0x000000ff10137207 */ /* 0x001fca0004000000 */
[----:B------:R-:W-:Y:S02]  /*11e0*/  IMAD.IADD R40, R36, 0x1, R19 ;  /* 0x0000000124287824 */ /* 0x000fe400078e0213 */
[C---:B------:R-:W-:Y:S02]  /*11f0*/  VIADD R19, R37.reuse, 0x4 ;  /* 0x0000000425137836 */ /* 0x040fe40000000000 */
[----:B------:R-:W-:Y:S01]  /*1200*/  VIADD R36, R37, 0x8 ;  /* 0x0000000825247836 */ /* 0x000fe20000000000 */
[----:B------:R-:W0:Y:S02]  /*1210*/  SHFL.DOWN PT, R16, R40, 0x4, R15 ;  /* 0x0880000028107989 */ /* 0x000e2400000e000f */
[----:B------:R-:W-:-:S04]  /*1220*/  ISETP.GT.AND P0, PT, R19, R15, PT ;  /* 0x0000000f1300720c */ /* 0x000fc80003f04270 */
[----:B0-----:R-:W-:Y:S02]  /*1230*/  SEL R11, R16, RZ, !P0 ;  /* 0x000000ff100b7207 */ /* 0x001fe40004000000 */
[----:B------:R-:W-:-:S03]  /*1240*/  ISETP.GT.AND P0, PT, R36, R15, PT ;  /* 0x0000000f2400720c */ /* 0x000fc60003f04270 */
[----:B------:R-:W-:Y:S02]  /*1250*/  IMAD.IADD R42, R40, 0x1, R11 ;  /* 0x00000001282a7824 */ /* 0x000fe400078e020b */
[----:B------:R-:W0:Y:S03]  /*1260*/  LDC.64 R10, c[0x0][0x390] ;  /* 0x0000e400ff0a7b82 */ /* 0x000e260000000a00 */
[----:B------:R-:W1:Y:S02]  /*1270*/  SHFL.DOWN PT, R16, R42, 0x8, R15 ;  /* 0x090000002a107989 */ /* 0x000e6400000e000f */
[----:B-1----:R-:W-:Y:S02]  /*1280*/  SEL R41, R16, RZ, !P0 ;  /* 0x000000ff10297207 */ /* 0x002fe40004000000 */
[----:B------:R-:W-:-:S03]  /*1290*/  ISETP.NE.AND P0, PT, R12, 0x65, PT ;  /* 0x000000650c00780c */ /* 0x000fc60003f05270 */
[----:B------:R-:W-:Y:S01]  /*12a0*/  IMAD.IADD R41, R42, 0x1, R41 ;  /* 0x000000012a297824 */ /* 0x000fe200078e0229 */
[----:B0-----:R-:W-:-:S04]  /*12b0*/  IADD3 R42, P3, PT, R10, 0x100, RZ ;  /* 0x000001000a2a7810 */ /* 0x001fc80007f7e0ff */
[----:B------:R-:W0:Y:S01]  /*12c0*/  SHFL.DOWN PT, R16, R41, 0x10, R15 ;  /* 0x0a00000029107989 */ /* 0x000e2200000e000f */
[----:B------:R-:W-:-:S04]  /*12d0*/  IMAD.X R43, RZ, RZ, R11, P3 ;  /* 0x000000ffff2b7224 */ /* 0x000fc800018e060b */
[----:B------:R-:W-:Y:S02]  /*12e0*/  VOTE.ALL P0, P0 ;  /* 0x0000000000ff7806 */ /* 0x000fe40000000000 */
[----:B0-----:R-:W-:-:S05]  /*12f0*/  SEL R16, R16, RZ, !P2 ;  /* 0x000000ff10107207 */ /* 0x001fca0005000000 */
[----:B------:R-:W-:-:S07]  /*1300*/  IMAD.IADD R40, R41, 0x1, R16 ;  /* 0x0000000129287824 */ /* 0x000fce00078e0210 */
.L_x_46:
[----:B------:R-:W-:Y:S05]  /*1310*/  @!P0 BRA `(.L_x_10) ;  /* 0x0000000000cc8947 */ /* 0x000fea0003800000 */
[----:B------:R-:W-:-:S07]  /*1320*/  IMAD.MOV.U32 R11, RZ, RZ, 0x1de ;  /* 0x000001deff0b7424 */ /* 0x000fce00078e00ff */
.L_x_16:
[----:B------:R-:W-:-:S05]  /*1330*/  IMAD.WIDE R14, R18, 0x8, R42 ;  /* 0x00000008120e7825 */ /* 0x000fca00078e022a */
[----:B------:R-:W2:Y:S01]  /*1340*/  LD.E.64.STRONG.GPU R12, desc[UR12][R14.64+-0x100] ;  /* 0xffff000c0e0c7980 */ /* 0x000ea2000c10fb00 */
[----:B------:R-:W-:Y:S05]  /*1350*/  YIELD ;  /* 0x0000000000007946 */ /* 0x000fea0003800000 */
[----:B------:R-:W-:Y:S01]  /*1360*/  UMOV UR5, 0xffffffff ;  /* 0xffffffff00057882 */ /* 0x000fe20000000000 */
[----:B------:R-:W-:Y:S02]  /*1370*/  SHF.R.U32.HI R11, RZ, 0x1, R11 ;  /* 0x00000001ff0b7819 */ /* 0x000fe4000001160b */
[----:B--2---:R-:W-:Y:S01]  /*1380*/  ISETP.NE.AND P0, PT, R12, 0x63, PT ;  /* 0x000000630c00780c */ /* 0x004fe20003f05270 */
[----:B------:R-:W-:-:S12]  /*1390*/  BRA.DIV UR5, `(.L_x_11) ;  /* 0x0000003205147947 */ /* 0x000fd8000b800000 */
[----:B------:R-:W-:-:S13]  /*13a0*/  VOTE.ANY P0, !P0 ;  /* 0x0000000000ff7806 */ /* 0x000fda0004000100 */
.L_x_49:
[----:B------:R-:W-:Y:S05]  /*13b0*/  @!P0 BRA `(.L_x_12) ;  /* 0x0000000000248947 */ /* 0x000fea0003800000 */
[----:B------:R-:W-:-:S07]  /*13c0*/  IMAD.MOV.U32 R16, RZ, RZ, R11 ;  /* 0x000000ffff107224 */ /* 0x000fce00078e000b */
.L_x_14:
[----:B------:R-:W-:Y:S05]  /*13d0*/  NANOSLEEP R16 ;  /* 0x000000100000735d */ /* 0x000fea0003800000 */
[----:B------:R-:W2:Y:S01]  /*13e0*/  LD.E.64.STRONG.GPU R12, desc[UR12][R14.64+-0x100] ;  /* 0xffff000c0e0c7980 */ /* 0x000ea2000c10fb00 */
[----:B------:R-:W-:Y:S01]  /*13f0*/  UMOV UR5, 0xffffffff ;  /* 0xffffffff00057882 */ /* 0x000fe20000000000 */
[----:B------:R-:W-:Y:S02]  /*1400*/  SHF.R.U32.HI R16, RZ, 0x1, R16 ;  /* 0x00000001ff107819 */ /* 0x000fe40000011610 */
[----:B--2---:R-:W-:Y:S01]  /*1410*/  ISETP.NE.AND P0, PT, R12, 0x63, PT ;  /* 0x000000630c00780c */ /* 0x004fe20003f05270 */
[----:B------:R-:W-:-:S12]  /*1420*/  BRA.DIV UR5, `(.L_x_13) ;  /* 0x0000003205107947 */ /* 0x000fd8000b800000 */
[----:B------:R-:W-:-:S13]  /*1430*/  VOTE.ANY P0, !P0 ;  /* 0x0000000000ff7806 */ /* 0x000fda0004000100 */
.L_x_52:
[----:B------:R-:W-:Y:S05]  /*1440*/  @P0 BRA `(.L_x_14) ;  /* 0xfffffffc00e00947 */ /* 0x000fea000383ffff */
.L_x_12:
[----:B------:R-:W-:Y:S01]  /*1450*/  UMOV UR5, 0xffffffff ;  /* 0xffffffff00057882 */ /* 0x000fe20000000000 */
[----:B------:R-:W-:Y:S02]  /*1460*/  ISETP.NE.AND P0, PT, R12, 0x65, PT ;  /* 0x000000650c00780c */ /* 0x000fe40003f05270 */
[----:B------:R-:W-:Y:S11]  /*1470*/  BRA.DIV UR5, `(.L_x_15) ;  /* 0x00000032051c7947 */ /* 0x000ff6000b800000 */
[----:B------:R-:W-:Y:S01]  /*1480*/  VOTE.ANY R10, PT, !P0 ;  /* 0x00000000000a7806 */ /* 0x000fe200040e0100 */
[----:B------:R-:W-:-:S03]  /*1490*/  VIADD R18, R18, 0xffffffe0 ;  /* 0xffffffe012127836 */ /* 0x000fc60000000000 */
[----:B------:R-:W-:-:S05]  /*14a0*/  LOP3.LUT R10, R10, 0x80000000, R8, 0xec, !PT ;  /* 0x800000000a0a7812 */ /* 0x000fca00078eec08 */
[----:B------:R-:W-:-:S05]  /*14b0*/  VIADD R15, R10, 0xffffffff ;  /* 0xffffffff0a0f7836 */ /* 0x000fca0000000000 */
[----:B------:R-:W-:-:S06]  /*14c0*/  LOP3.LUT R15, R10, R15, RZ, 0xc, !PT ;  /* 0x0000000f0a0f7212 */ /* 0x000fcc00078e0cff */
        /* <DEDUP_REMOVED lines=17> */
[----:B------:R-:W-:-:S03]  /*15e0*/  ISETP.NE.AND P0, PT, R12, 0x65, PT ;  /* 0x000000650c00780c */ /* 0x000fc60003f05270 */
[----:B------:R-:W-:-:S05]  /*15f0*/  IMAD.IADD R41, R13, 0x1, R16 ;  /* 0x000000010d297824 */ /* 0x000fca00078e0210 */
[----:B------:R-:W0:Y:S05]  /*1600*/  SHFL.DOWN PT, R16, R41, 0x10, R15 ;  /* 0x0a00000029107989 */ /* 0x000e2a00000e000f */
[----:B------:R-:W-:Y:S02]  /*1610*/  VOTE.ALL P0, P0 ;  /* 0x0000000000ff7806 */ /* 0x000fe40000000000 */
[----:B0-----:R-:W-:-:S04]  /*1620*/  SEL R16, R16, RZ, !P2 ;  /* 0x000000ff10107207 */ /* 0x001fc80005000000 */
[----:B------:R-:W-:-:S07]  /*1630*/  IADD3 R40, PT, PT, R41, R16, R40 ;  /* 0x0000001029287210 */ /* 0x000fce0007ffe028 */
.L_x_61:
[----:B------:R-:W-:Y:S05]  /*1640*/  @P0 BRA `(.L_x_16) ;  /* 0xfffffffc00380947 */ /* 0x000fea000383ffff */
.L_x_10:
[----:B------:R-:W-:Y:S01]  /*1650*/  ISETP.NE.AND P0, PT, R37, RZ, PT ;  /* 0x000000ff2500720c */ /* 0x000fe20003f05270 */
[----:B------:R-:W0:Y:S01]  /*1660*/  @!P1 S2R R11, SR_CgaCtaId ;  /* 0x00000000000b9919 */ /* 0x000e220000008800 */
[----:B------:R-:W-:Y:S01]  /*1670*/  @!P1 MOV R10, 0x400 ;  /* 0x00000400000a9802 */ /* 0x000fe20000000f00 */
[----:B------:R-:W-:Y:S02]  /*1680*/  @!P1 IMAD.IADD R9, R9, 0x1, R40 ;  /* 0x0000000109099824 */ /* 0x000fe400078e0228 */
[----:B------:R-:W-:Y:S02]  /*1690*/  @!P1 IMAD.MOV.U32 R8, RZ, RZ, 0x65 ;  /* 0x00000065ff089424 */ /* 0x000fe400078e00ff */
[----:B------:R-:W-:-:S03]  /*16a0*/  IMAD.MOV.U32 R38, RZ, RZ, R17 ;  /* 0x000000ffff267224 */ /* 0x000fc600078e0011 */
[----:B------:R1:W-:Y:S03]  /*16b0*/  @!P1 ST.E.64.STRONG.GPU desc[UR12][R44.64+0x100], R8 ;  /* 0x000100082c009985 */ /* 0x0003e6000c10fb0c */
[----:B------:R-:W-:Y:S01]  /*16c0*/  @!P0 MOV R12, 0x400 ;  /* 0x00000400000c8802 */ /* 0x000fe20000000f00 */
[----:B------:R-:W2:Y:S01]  /*16d0*/  @!P0 S2R R13, SR_CgaCtaId ;  /* 0x00000000000d8919 */ /* 0x000ea20000008800 */
[----:B------:R-:W-:Y:S01]  /*16e0*/  @!P0 IMAD.MOV.U32 R38, RZ, RZ, R40 ;  /* 0x000000ffff268224 */ /* 0x000fe200078e0028 */
[----:B0-----:R-:W-:-:S05]  /*16f0*/  @!P1 LEA R10, R11, R10, 0x18 ;  /* 0x0000000a0b0a9211 */ /* 0x001fca00078ec0ff */
[----:B------:R1:W-:Y:S04]  /*1700*/  @!P1 STS [R10+0x8], R9 ;  /* 0x000008090a009388 */ /* 0x0003e80000000800 */
[----:B------:R1:W-:Y:S01]  /*1710*/  @!P1 STS [R10+0x4], R40 ;  /* 0x000004280a009388 */ /* 0x0003e20000000800 */
[----:B--2---:R-:W-:-:S05]  /*1720*/  @!P0 LEA R13, R13, R12, 0x18 ;  /* 0x0000000c0d0d8211 */ /* 0x004fca00078ec0ff */
[----:B------:R1:W-:Y:S02]  /*1730*/  @!P0 STS [R13+0x54], R40 ;  /* 0x000054280d008388 */ /* 0x0003e40000000800 */
.L_x_4:
[----:B------:R-:W-:Y:S05]  /*1740*/  WARPSYNC.ALL ;  /* 0x0000000000007948 */ /* 0x000fea0003800000 */
[----:B------:R-:W0:Y:S08]  /*1750*/  S2UR UR7, SR_CgaCtaId ;  /* 0x00000000000779c3 */ /* 0x000e300000008800 */
[----:B------:R-:W-:Y:S01]  /*1760*/  BAR.SYNC.DEFER_BLOCKING 0x0 ;  /* 0x0000000000007b1d */ /* 0x000fe20000010000 */
[----:B------:R-:W-:-:S05]  /*1770*/  ISETP.NE.AND P0, PT, R35, RZ, PT ;  /* 0x000000ff2300720c */ /* 0x000fca0003f05270 */
[----:B------:R-:W-:Y:S02]  /*1780*/  UMOV UR5, 0x400 ;  /* 0x0000040000057882 */ /* 0x000fe40000000000 */
[----:B0-----:R-:W-:-:S09]  /*1790*/  ULEA UR5, UR7, UR5, 0x18 ;  /* 0x0000000507057291 */ /* 0x001fd2000f8ec0ff */
[----:B-1----:R-:W0:Y:S02]  /*17a0*/  LDS R8, [UR5+0x54] ;  /* 0x00005405ff087984 */ /* 0x002e240008000800 */
[----:B0-----:R-:W-:-:S05]  /*17b0*/  SEL R9, R8, RZ, P0 ;  /* 0x000000ff08097207 */ /* 0x001fca0000000000 */
[----:B------:R-:W-:-:S07]  /*17c0*/  IMAD.IADD R38, R9, 0x1, R38 ;  /* 0x0000000109267824 */ /* 0x000fce00078e0226 */
.L_x_3:
[----:B------:R-:W-:Y:S05]  /*17d0*/  BSYNC.RECONVERGENT B0 ;  /* 0x0000000000007941 */ /* 0x000fea0003800200 */
.L_x_1:
[----:B------:R-:W-:Y:S01]  /*17e0*/  IMAD.IADD R32, R32, 0x1, R38 ;  /* 0x0000000120207824 */ /* 0x000fe200078e0226 */
[----:B------:R-:W-:Y:S03]  /*17f0*/  BAR.SYNC.DEFER_BLOCKING 0x0 ;  /* 0x0000000000007b1d */ /* 0x000fe60000010000 */
[----:B------:R-:W-:-:S03]  /*1800*/  IMAD.IADD R29, R29, 0x1, R32 ;  /* 0x000000011d1d7824 */ /* 0x000fc600078e0220 */
[----:B------:R-:W1:Y:S01]  /*1810*/  LDCU.64 UR8, c[0x0][0x388] ;  /* 0x00007100ff0877ac */ /* 0x000e620008000a00 */
[----:B------:R-:W-:-:S04]  /*1820*/  IMAD.IADD R28, R28, 0x1, R29 ;  /* 0x000000011c1c7824 */ /* 0x000fc800078e021d */
[----:B------:R-:W-:-:S04]  /*1830*/  IMAD.IADD R27, R27, 0x1, R28 ;  /* 0x000000011b1b7824 */ /* 0x000fc800078e021c */
[----:B------:R-:W-:-:S04]  /*1840*/  IMAD.IADD R26, R26, 0x1, R27 ;  /* 0x000000011a1a7824 */ /* 0x000fc800078e021b */
[----:B------:R-:W-:-:S04]  /*1850*/  IMAD.IADD R25, R25, 0x1, R26 ;  /* 0x0000000119197824 */ /* 0x000fc800078e021a */
[----:B------:R-:W-:Y:S01]  /*1860*/  IMAD.IADD R24, R24, 0x1, R25 ;  /* 0x0000000118187824 */ /* 0x000fe200078e0219 */
[----:B------:R-:W-:Y:S03]  /*1870*/  STS [R33], R38 ;  /* 0x0000002621007388 */ /* 0x000fe60000000800 */
[----:B------:R-:W-:Y:S01]  /*1880*/  IMAD.IADD R23, R23, 0x1, R24 ;  /* 0x0000000117177824 */ /* 0x000fe200078e0218 */
[----:B------:R-:W-:Y:S03]  /*1890*/  STS [R33+0x4], R32 ;  /* 0x0000042021007388 */ /* 0x000fe60000000800 */
        /* <DEDUP_REMOVED lines=19> */
[----:B------:R-:W-:Y:S04]  /*19d0*/  STS [R33+0x2c], R20 ;  /* 0x00002c1421007388 */ /* 0x000fe80000000800 */
[----:B------:R-:W-:Y:S04]  /*19e0*/  STS [R33+0x30], R7 ;  /* 0x0000300721007388 */ /* 0x000fe80000000800 */
[----:B------:R-:W-:Y:S04]  /*19f0*/  STS [R33+0x34], R6 ;  /* 0x0000340621007388 */ /* 0x000fe80000000800 */
[----:B------:R-:W-:Y:S04]  /*1a00*/  STS [R33+0x38], R5 ;  /* 0x0000380521007388 */ /* 0x000fe80000000800 */
[----:B------:R-:W-:Y:S04]  /*1a10*/  STS [R33+0x3c], R4 ;  /* 0x00003c0421007388 */ /* 0x000fe80000000800 */
[----:B------:R-:W-:Y:S04]  /*1a20*/  STS [R33+0x40], R3 ;  /* 0x0000400321007388 */ /* 0x000fe80000000800 */
[----:B------:R1:W-:Y:S04]  /*1a30*/  STS [R33+0x44], R2 ;  /* 0x0000440221007388 */ /* 0x0003e80000000800 */
[----:B------:R-:W-:Y:S01]  /*1a40*/  STS [R33+0x48], R0 ;  /* 0x0000480021007388 */ /* 0x000fe20000000800 */
[----:B------:R-:W-:-:S03]  /*1a50*/  NOP ;  /* 0x0000000000007918 */ /* 0x000fc60000000000 */
[----:B0-----:R-:W0:Y:S01]  /*1a60*/  LDS R9, [R34] ;  /* 0x0000000022097984 */ /* 0x001e220000000800 */
[----:B-1----:R-:W-:-:S03]  /*1a70*/  IADD3 R2, P0, PT, R31, UR8, RZ ;  /* 0x000000081f027c10 */ /* 0x002fc6000ff1e0ff */
[----:B------:R-:W1:Y:S01]  /*1a80*/  LDS R7, [R34+0x80] ;  /* 0x0000800022077984 */ /* 0x000e620000000800 */
[----:B------:R-:W-:-:S03]  /*1a90*/  IADD3.X R3, PT, PT, R30, UR9, RZ, P0, !PT ;  /* 0x000000091e037c10 */ /* 0x000fc600087fe4ff */
[----:B------:R-:W2:Y:S04]  /*1aa0*/  LDS R11, [R34+0x100] ;  /* 0x00010000220b7984 */ /* 0x000ea80000000800 */
[----:B------:R-:W3:Y:S04]  /*1ab0*/  LDS R13, [R34+0x180] ;  /* 0x00018000220d7984 */ /* 0x000ee80000000800 */
[----:B------:R-:W4:Y:S04]  /*1ac0*/  LDS R5, [R34+0x200] ;  /* 0x0002000022057984 */ /* 0x000f280000000800 */
[----:B------:R-:W5:Y:S04]  /*1ad0*/  LDS R15, [R34+0x280] ;  /* 0x00028000220f7984 */ /* 0x000f680000000800 */
        /* <DEDUP_REMOVED lines=13> */
[----:B0-----:R-:W-:Y:S04]  /*1bb0*/  STG.E desc[UR12][R2.64], R9 ;  /* 0x0000000902007986 */ /* 0x001fe8000c10190c */
[----:B-1----:R-:W-:Y:S04]  /*1bc0*/  STG.E desc[UR12][R2.64+0x80], R7 ;  /* 0x0000800702007986 */ /* 0x002fe8000c10190c */
[----:B--2---:R-:W-:Y:S04]  /*1bd0*/  STG.E desc[UR12][R2.64+0x100], R11 ;  /* 0x0001000b02007986 */ /* 0x004fe8000c10190c */
[----:B---3--:R-:W-:Y:S04]  /*1be0*/  STG.E desc[UR12][R2.64+0x180], R13 ;  /* 0x0001800d02007986 */ /* 0x008fe8000c10190c */
[----:B----4-:R-:W-:Y:S04]  /*1bf0*/  STG.E desc[UR12][R2.64+0x200], R5 ;  /* 0x0002000502007986 */ /* 0x010fe8000c10190c */
[----:B-----5:R-:W-:Y:S04]  /*1c00*/  STG.E desc[UR12][R2.64+0x280], R15 ;  /* 0x0002800f02007986 */ /* 0x020fe8000c10190c */
[----:B------:R-:W-:Y:S04]  /*1c10*/  STG.E desc[UR12][R2.64+0x300], R17 ;  /* 0x0003001102007986 */ /* 0x000fe8000c10190c */
        /* <DEDUP_REMOVED lines=11> */
[----:B------:R-:W-:Y:S01]  /*1cd0*/  STG.E desc[UR12][R2.64+0x900], R43 ;  /* 0x0009002b02007986 */ /* 0x000fe2000c10190c */
[----:B------:R-:W-:Y:S05]  /*1ce0*/  EXIT ;  /* 0x000000000000794d */ /* 0x000fea0003800000 */
.L_x_0:
[----:B------:R-:W-:-:S04]  /*1cf0*/  ISETP.NE.U32.AND P0, PT, RZ, UR7, PT ;  /* 0x00000007ff007c0c */ /* 0x000fc8000bf05070 */
[----:B------:R-:W-:-:S13]  /*1d00*/  ISETP.NE.AND.EX P0, PT, RZ, UR4, PT, P0 ;  /* 0x00000004ff007c0c */ /* 0x000fda000bf05300 */
[----:B------:R-:W-:Y:S05]  /*1d10*/  @!P0 EXIT ;  /* 0x000000000000894d */ /* 0x000fea0003800000 */
[----:B------:R-:W0:Y:S02]  /*1d20*/  LDCU.64 UR4, c[0x0][0x380] ;  /* 0x00007000ff0477ac */ /* 0x000e240008000a00 */
[----:B0-----:R-:W-:-:S06]  /*1d30*/  UIMAD.WIDE UR4, UR6, 0x7b80, UR4 ;  /* 0x00007b80060478a5 */ /* 0x001fcc000f8e0204 */
[----:B------:R-:W-:Y:S02]  /*1d40*/  IMAD.U32 R2, RZ, RZ, UR4 ;  /* 0x00000004ff027e24 */ /* 0x000fe4000f8e00ff */
[----:B------:R-:W-:-:S05]  /*1d50*/  IMAD.U32 R3, RZ, RZ, UR5 ;  /* 0x00000005ff037e24 */ /* 0x000fca000f8e00ff */
[----:B------:R0:W2:Y:S01]  /*1d60*/  LDG.E R0, desc[UR12][R2.64] ;  /* 0x0000000c02007981 */ /* 0x0000a2000c1e1900 */
[----:B------:R-:W3:Y:S02]  /*1d70*/  S2R R31, SR_TID.X ;  /* 0x00000000001f7919 */ /* 0x000ee40000002100 */
[C---:B---3--:R-:W-:Y:S02]  /*1d80*/  LOP3.LUT R30, R31.reuse, 0x1f, RZ, 0xc0, !PT ;  /* 0x0000001f1f1e7812 */ /* 0x048fe400078ec0ff */
[----:B------:R-:W-:-:S05]  /*1d90*/  LOP3.LUT R5, R31, 0x3e0, RZ, 0xc0, !PT ;  /* 0x000003e01f057812 */ /* 0x000fca00078ec0ff */
[----:B------:R-:W-:-:S04]  /*1da0*/  IMAD R30, R5, 0x13, R30 ;  /* 0x00000013051e7824 */ /* 0x000fc800078e021e */
[C---:B------:R-:W-:Y:S01]  /*1db0*/  VIADD R4, R30.reuse, 0x20 ;  /* 0x000000201e047836 */ /* 0x040fe20000000000 */
[C---:B------:R-:W-:Y:S01]  /*1dc0*/  ISETP.GE.U32.AND P1, PT, R30.reuse, UR7, PT ;  /* 0x000000071e007c0c */ /* 0x040fe2000bf26070 */
[C---:B------:R-:W-:Y:S01]  /*1dd0*/  VIADD R5, R30.reuse, 0x40 ;  /* 0x000000401e057836 */ /* 0x040fe20000000000 */
[C---:B0-----:R-:W-:Y:S01]  /*1de0*/  LEA R2, P0, R30.reuse, UR4, 0x2 ;  /* 0x000000041e027c11 */ /* 0x041fe2000f8010ff */
[----:B------:R-:W-:Y:S01]  /*1df0*/  VIADD R3, R30, 0x80 ;  /* 0x000000801e037836 */ /* 0x000fe20000000000 */
[----:B------:R-:W-:Y:S01]  /*1e00*/  ISETP.GE.U32.AND P2, PT, R4, UR7, PT ;  /* 0x0000000704007c0c */ /* 0x000fe2000bf46070 */
[C---:B------:R-:W-:Y:S01]  /*1e10*/  VIADD R4, R30.reuse, 0xa0 ;  /* 0x000000a01e047836 */ /* 0x040fe20000000000 */
[----:B------:R-:W-:Y:S01]  /*1e20*/  ISETP.GE.U32.AND P3, PT, R5, UR7, PT ;  /* 0x0000000705007c0c */ /* 0x000fe2000bf66070 */
[----:B------:R-:W-:Y:S01]  /*1e30*/  VIADD R5, R30, 0xc0 ;  /* 0x000000c01e057836 */ /* 0x000fe20000000000 */
[----:B------:R-:W-:Y:S01]  /*1e40*/  ISETP.GE.U32.AND P5, PT, R3, UR7, PT ;  /* 0x0000000703007c0c */ /* 0x000fe2000bfa6070 */
[----:B------:R-:W-:Y:S01]  /*1e50*/  IMAD.X R3, RZ, RZ, UR5, P0 ;  /* 0x00000005ff037e24 */ /* 0x000fe200080e06ff */
[----:B------:R-:W-:Y:S01]  /*1e60*/  ISETP.GE.U32.AND P6, PT, R4, UR7, PT ;  /* 0x0000000704007c0c */ /* 0x000fe2000bfc6070 */
[C---:B------:R-:W-:Y:S01]  /*1e70*/  VIADD R6, R30.reuse, 0x60 ;  /* 0x000000601e067836 */ /* 0x040fe20000000000 */
[----:B------:R-:W-:Y:S01]  /*1e80*/  ISETP.GE.U32.AND P0, PT, R5, UR7, PT ;  /* 0x0000000705007c0c */ /* 0x000fe2000bf06070 */
[----:B------:R-:W-:-:S02]  /*1e90*/  VIADD R5, R30, 0xe0 ;  /* 0x000000e01e057836 */ /* 0x000fc40000000000 */
[----:B------:R-:W-:Y:S01]  /*1ea0*/  VIADD R37, R30, 0x100 ;  /* 0x000001001e257836 */ /* 0x000fe20000000000 */
[----:B------:R-:W-:Y:S01]  /*1eb0*/  ISETP.GE.U32.AND P4, PT, R6, UR7, PT ;  /* 0x0000000706007c0c */ /* 0x000fe2000bf86070 */
[C---:B------:R-:W-:Y:S02]  /*1ec0*/  VIADD R7, R30.reuse, 0x140 ;  /* 0x000001401e077836 */ /* 0x040fe40000000000 */
[C---:B------:R-:W-:Y:S02]  /*1ed0*/  VIADD R36, R30.reuse, 0x120 ;  /* 0x000001201e247836 */ /* 0x040fe40000000000 */
[C---:B------:R-:W-:Y:S02]  /*1ee0*/  VIADD R35, R30.reuse, 0x220 ;  /* 0x000002201e237836 */ /* 0x040fe40000000000 */
[----:B------:R-:W-:Y:S02]  /*1ef0*/  VIADD R34, R30, 0x240 ;  /* 0x000002401e227836 */ /* 0x000fe40000000000 */
[----:B--2---:R-:W-:-:S02]  /*1f00*/  IMAD.MOV.U32 R4, RZ, RZ, R0 ;  /* 0x000000ffff047224 */ /* 0x004fc400078e0000 */
[----:B------:R-:W2:Y:S02]  /*1f10*/  @!P1 LDG.E R0, desc[UR12][R2.64] ;  /* 0x0000000c02009981 */ /* 0x000ea4000c1e1900 */
[--C-:B------:R-:W-:Y:S01]  /*1f20*/  IMAD.MOV.U32 R12, RZ, RZ, R4.reuse ;  /* 0x000000ffff0c7224 */ /* 0x100fe200078e0004 */
[----:B------:R-:W-:Y:S01]  /*1f30*/  ISETP.GE.U32.AND P1, PT, R5, UR7, PT ;  /* 0x0000000705007c0c */ /* 0x000fe2000bf26070 */
[--C-:B------:R-:W-:Y:S02]  /*1f40*/  IMAD.MOV.U32 R8, RZ, RZ, R4.reuse ;  /* 0x000000ffff087224 */ /* 0x100fe400078e0004 */
[C---:B------:R-:W-:Y:S02]  /*1f50*/  VIADD R5, R30.reuse, 0x160 ;  /* 0x000001601e057836 */ /* 0x040fe40000000000 */
[--C-:B------:R-:W-:Y:S01]  /*1f60*/  IMAD.MOV.U32 R6, RZ, RZ, R4.reuse ;  /* 0x000000ffff067224 */ /* 0x100fe200078e0004 */
[----:B------:R-:W3:Y:S01]  /*1f70*/  @!P5 LDG.E R12, desc[UR12][R2.64+0x200] ;  /* 0x0002000c020cd981 */ /* 0x000ee2000c1e1900 */
[--C-:B------:R-:W-:Y:S01]  /*1f80*/  IMAD.MOV.U32 R14, RZ, RZ, R4.reuse ;  /* 0x000000ffff0e7224 */ /* 0x100fe200078e0004 */
[----:B------:R-:W-:Y:S01]  /*1f90*/  ISETP.GE.U32.AND P5, PT, R37, UR7, PT ;  /* 0x0000000725007c0c */ /* 0x000fe2000bfa6070 */
[----:B------:R-:W-:Y:S01]  /*1fa0*/  IMAD.MOV.U32 R16, RZ, RZ, R4 ;  /* 0x000000ffff107224 */ /* 0x000fe200078e0004 */
[----:B------:R-:W4:Y:S01]  /*1fb0*/  @!P3 LDG.E R8, desc[UR12][R2.64+0x100] ;  /* 0x0001000c0208b981 */ /* 0x000f22000c1e1900 */
[----:B------:R-:W-:Y:S01]  /*1fc0*/  ISETP.GE.U32.AND P3, PT, R5, UR7, PT ;  /* 0x0000000705007c0c */ /* 0x000fe2000bf66070 */
[----:B------:R-:W-:-:S02]  /*1fd0*/  VIADD R5, R30, 0x1a0 ;  /* 0x000001a01e057836 */ /* 0x000fc40000000000 */
[----:B------:R-:W4:Y:S01]  /*1fe0*/  @!P2 LDG.E R6, desc[UR12][R2.64+0x80] ;  /* 0x0000800c0206a981 */ /* 0x000f22000c1e1900 */
[----:B------:R-:W-:Y:S01]  /*1ff0*/  ISETP.GE.U32.AND P2, PT, R7, UR7, PT ;  /* 0x0000000707007c0c */ /* 0x000fe2000bf46070 */
[--C-:B------:R-:W-:Y:S02]  /*2000*/  IMAD.MOV.U32 R10, RZ, RZ, R4.reuse ;  /* 0x000000ffff0a7224 */ /* 0x100fe400078e0004 */
[----:B------:R-:W4:Y:S01]  /*2010*/  @!P6 LDG.E R14, desc[UR12][R2.64+0x280] ;  /* 0x0002800c020ee981 */ /* 0x000f22000c1e1900 */
[----:B------:R-:W-:Y:S01]  /*2020*/  ISETP.GE.U32.AND P6, PT, R36, UR7, PT ;  /* 0x0000000724007c0c */ /* 0x000fe2000bfc6070 */
[----:B------:R-:W-:Y:S02]  /*2030*/  IMAD.MOV.U32 R20, RZ, RZ, R4 ;  /* 0x000000ffff147224 */ /* 0x000fe400078e0004 */
[----:B------:R-:W4:Y:S01]  /*2040*/  @!P0 LDG.E R16, desc[UR12][R2.64+0x300] ;  /* 0x0003000c02108981 */ /* 0x000f22000c1e1900 */
[----:B------:R-:W-:Y:S01]  /*2050*/  ISETP.GE.U32.AND P0, PT, R5, UR7, PT ;  /* 0x0000000705007c0c */ /* 0x000fe2000bf06070 */
[----:B------:R-:W-:-:S02]  /*2060*/  VIADD R7, R30, 0x180 ;  /* 0x000001801e077836 */ /* 0x000fc40000000000 */
[C---:B------:R-:W-:Y:S01]  /*2070*/  VIADD R5, R30.reuse, 0x1e0 ;  /* 0x000001e01e057836 */ /* 0x040fe20000000000 */
[----:B------:R-:W4:Y:S01]  /*2080*/  @!P4 LDG.E R10, desc[UR12][R2.64+0x180] ;  /* 0x0001800c020ac981 */ /* 0x000f22000c1e1900 */
[--C-:B------:R-:W-:Y:S01]  /*2090*/  IMAD.MOV.U32 R18, RZ, RZ, R4.reuse ;  /* 0x000000ffff127224 */ /* 0x100fe200078e0004 */
[----:B------:R-:W-:Y:S01]  /*20a0*/  ISETP.GE.U32.AND P4, PT, R7, UR7, PT ;  /* 0x0000000707007c0c */ /* 0x000fe2000bf86070 */
[--C-:B------:R-:W-:Y:S01]  /*20b0*/  IMAD.MOV.U32 R22, RZ, RZ, R4.reuse ;  /* 0x000000ffff167224 */ /* 0x100fe200078e0004 */
[----:B------:R-:W4:Y:S01]  /*20c0*/  @!P5 LDG.E R20, desc[UR12][R2.64+0x400] ;  /* 0x0004000c0214d981 */ /* 0x000f22000c1e1900 */
[--C-:B------:R-:W-:Y:S01]  /*20d0*/  IMAD.MOV.U32 R24, RZ, RZ, R4.reuse ;  /* 0x000000ffff187224 */ /* 0x100fe200078e0004 */
[----:B------:R-:W-:Y:S01]  /*20e0*/  ISETP.GE.U32.AND P5, PT, R5, UR7, PT ;  /* 0x0000000705007c0c */ /* 0x000fe2000bfa6070 */
[----:B------:R-:W-:Y:S01]  /*20f0*/  IMAD.MOV.U32 R26, RZ, RZ, R4 ;  /* 0x000000ffff1a7224 */ /* 0x000fe200078e0004 */
[----:B------:R-:W4:Y:S01]  /*2100*/  @!P1 LDG.E R18, desc[UR12][R2.64+0x380] ;  /* 0x0003800c02129981 */ /* 0x000f22000c1e1900 */
[----:B------:R-:W-:-:S02]  /*2110*/  VIADD R7, R30, 0x1c0 ;  /* 0x000001c01e077836 */ /* 0x000fc40000000000 */
[----:B------:R-:W-:Y:S01]  /*2120*/  VIADD R5, R30, 0x200 ;  /* 0x000002001e057836 */ /* 0x000fe20000000000 */
[----:B------:R-:W4:Y:S02]  /*2130*/  @!P6 LDG.E R22, desc[UR12][R2.64+0x480] ;  /* 0x0004800c0216e981 */ /* 0x000f24000c1e1900 */
[----:B------:R-:W-:Y:S02]  /*2140*/  ISETP.GE.U32.AND P1, PT, R7, UR7, PT ;  /* 0x0000000707007c0c */ /* 0x000fe4000bf26070 */
[----:B------:R-:W4:Y:S01]  /*2150*/  @!P2 LDG.E R24, desc[UR12][R2.64+0x500] ;  /* 0x0005000c0218a981 */ /* 0x000f22000c1e1900 */
[----:B------:R-:W-:Y:S02]  /*2160*/  ISETP.GE.U32.AND P6, PT, R5, UR7, PT ;  /* 0x0000000705007c0c */ /* 0x000fe4000bfc6070 */
[----:B------:R-:W-:Y:S01]  /*2170*/  ISETP.GE.U32.AND P2, PT, R35, UR7, PT ;  /* 0x0000000723007c0c */ /* 0x000fe2000bf46070 */
[----:B------:R-:W4:Y:S01]  /*2180*/  @!P3 LDG.E R26, desc[UR12][R2.64+0x580] ;  /* 0x0005800c021ab981 */ /* 0x000f22000c1e1900 */
[----:B------:R-:W-:Y:S01]  /*2190*/  ISETP.GE.U32.AND P3, PT, R34, UR7, PT ;  /* 0x0000000722007c0c */ /* 0x000fe2000bf66070 */
[----:B------:R-:W-:-:S02]  /*21a0*/  IMAD.MOV.U32 R28, RZ, RZ, R4 ;  /* 0x000000ffff1c7224 */ /* 0x000fc400078e0004 */
[--C-:B------:R-:W-:Y:S02]  /*21b0*/  IMAD.MOV.U32 R40, RZ, RZ, R4.reuse ;  /* 0x000000ffff287224 */ /* 0x100fe400078e0004 */
[--C-:B------:R-:W-:Y:S02]  /*21c0*/  IMAD.MOV.U32 R42, RZ, RZ, R4.reuse ;  /* 0x000000ffff2a7224 */ /* 0x100fe400078e0004 */
[--C-:B------:R-:W-:Y:S01]  /*21d0*/  IMAD.MOV.U32 R44, RZ, RZ, R4.reuse ;  /* 0x000000ffff2c7224 */ /* 0x100fe200078e0004 */
[----:B------:R-:W4:Y:S01]  /*21e0*/  @!P4 LDG.E R28, desc[UR12][R2.64+0x600] ;  /* 0x0006000c021cc981 */ /* 0x000f22000c1e1900 */
[--C-:B------:R-:W-:Y:S02]  /*21f0*/  IMAD.MOV.U32 R5, RZ, RZ, R4.reuse ;  /* 0x000000ffff057224 */ /* 0x100fe400078e0004 */
[----:B------:R-:W-:Y:S01]  /*2200*/  IMAD.MOV.U32 R7, RZ, RZ, R4 ;  /* 0x000000ffff077224 */ /* 0x000fe200078e0004 */
[----:B------:R-:W4:Y:S04]  /*2210*/  @!P0 LDG.E R40, desc[UR12][R2.64+0x680] ;  /* 0x0006800c02288981 */ /* 0x000f28000c1e1900 */
[----:B------:R-:W4:Y:S04]  /*2220*/  @!P1 LDG.E R42, desc[UR12][R2.64+0x700] ;  /* 0x0007000c022a9981 */ /* 0x000f28000c1e1900 */
[----:B------:R-:W4:Y:S04]  /*2230*/  @!P5 LDG.E R44, desc[UR12][R2.64+0x780] ;  /* 0x0007800c022cd981 */ /* 0x000f28000c1e1900 */
[----:B------:R-:W4:Y:S04]  /*2240*/  @!P6 LDG.E R5, desc[UR12][R2.64+0x800] ;  /* 0x0008000c0205e981 */ /* 0x000f28000c1e1900 */
[----:B------:R-:W4:Y:S04]  /*2250*/  @!P2 LDG.E R7, desc[UR12][R2.64+0x880] ;  /* 0x0008800c0207a981 */ /* 0x000f28000c1e1900 */
[----:B------:R-:W4:Y:S01]  /*2260*/  @!P3 LDG.E R4, desc[UR12][R2.64+0x900] ;  /* 0x0009000c0204b981 */ /* 0x000f22000c1e1900 */
[----:B------:R-:W0:Y:S01]  /*2270*/  S2R R38, SR_LANEID ;  /* 0x0000000000267919 */ /* 0x000e220000000000 */
[----:B------:R-:W1:Y:S01]  /*2280*/  S2UR UR5, SR_CgaCtaId ;  /* 0x00000000000579c3 */ /* 0x000e620000008800 */
[----:B------:R-:W-:Y:S01]  /*2290*/  SHF.R.U32.HI R41, RZ, 0x5, R31 ;  /* 0x00000005ff297819 */ /* 0x000fe2000001161f */
[----:B------:R-:W-:-:S02]  /*22a0*/  UMOV UR4, 0x400 ;  /* 0x0000040000047882 */ /* 0x000fc40000000000 */
[----:B-1----:R-:W-:Y:S02]  /*22b0*/  ULEA UR4, UR5, UR4, 0x18 ;  /* 0x0000000405047291 */ /* 0x002fe4000f8ec0ff */
[----:B0-----:R-:W-:-:S05]  /*22c0*/  IMAD R29, R41, 0x260, R38 ;  /* 0x00000260291d7824 */ /* 0x001fca00078e0226 */
[----:B------:R-:W-:Y:S01]  /*22d0*/  LEA R29, R29, UR4, 0x2 ;  /* 0x000000041d1d7c11 */ /* 0x000fe2000f8e10ff */
[----:B------:R-:W-:-:S04]  /*22e0*/  UISETP.NE.AND UP0, UPT, UR6, URZ, UPT ;  /* 0x000000ff0600728c */ /* 0x000fc8000bf05270 */
[----:B--2---:R-:W-:Y:S04]  /*22f0*/  STS [R29], R0 ;  /* 0x000000001d007388 */ /* 0x004fe80000000800 */
[----:B---3--:R-:W-:Y:S04]  /*2300*/  STS [R29+0x200], R12 ;  /* 0x0002000c1d007388 */ /* 0x008fe80000000800 */
[----:B----4-:R0:W-:Y:S04]  /*2310*/  STS [R29+0x100], R8 ;  /* 0x000100081d007388 */ /* 0x0101e80000000800 */
[----:B------:R1:W-:Y:S01]  /*2320*/  STS [R29+0x80], R6 ;  /* 0x000080061d007388 */ /* 0x0003e20000000800 */
[----:B0-----:R-:W-:-:S03]  /*2330*/  IMAD R8, R38, 0x48, R29 ;  /* 0x0000004826087824 */ /* 0x001fc600078e021d */
        /* <DEDUP_REMOVED lines=16> */
[----:B------:R1:W0:Y:S04]  /*2440*/  LDS R32, [R8] ;  /* 0x0000000008207984 */ /* 0x0002280000000800 */
        /* <DEDUP_REMOVED lines=19> */
[----:B--234-:R-:W-:Y:S05]  /*2580*/  BRA.U UP0, `(.L_x_17) ;  /* 0x0000000500047547 */ /* 0x01cfea000b800000 */
[----:B01----:R-:W-:Y:S02]  /*2590*/  IADD3 R8, PT, PT, R28, R33, R32 ;  /* 0x000000211c087210 */ /* 0x003fe40007ffe020 */
[----:B------:R-:W-:Y:S02]  /*25a0*/  ISETP.NE.AND P1, PT, R38, 0x1f, PT ;  /* 0x0000001f2600780c */ /* 0x000fe40003f25270 */
[----:B------:R-:W-:Y:S02]  /*25b0*/  IADD3 R8, PT, PT, R26, R27, R8 ;  /* 0x0000001b1a087210 */ /* 0x000fe40007ffe008 */
[----:B------:R-:W-:Y:S02]  /*25c0*/  ISETP.NE.AND P2, PT, R41, 0xc, PT ;  /* 0x0000000c2900780c */ /* 0x000fe40003f45270 */
        /* <DEDUP_REMOVED lines=47> */
[----:B------:R-:W-:-:S04]  /*28c0*/  ISETP.NE.AND P0, PT, R41, 0x8, PT ;  /* 0x000000082900780c */ /* 0x000fc80003f05270 */
[----:B------:R-:W-:Y:S02]  /*28d0*/  SEL R8, R15, R8, !P0 ;  /* 0x000000080f087207 */ /* 0x000fe40004000000 */
[C---:B------:R-:W-:Y:S02]  /*28e0*/  ISETP.NE.AND P0, PT, R41.reuse, 0xa, PT ;  /* 0x0000000a2900780c */ /* 0x040fe40003f05270 */
[----:B------:R-:W-:Y:S02]  /*28f0*/  SEL R8, R16, R8, !P1 ;  /* 0x0000000810087207 */ /* 0x000fe40004800000 */
[----:B------:R-:W-:Y:S02]  /*2900*/  ISETP.NE.AND P1, PT, R41, 0xb, PT ;  /* 0x0000000b2900780c */ /* 0x000fe40003f25270 */
[----:B------:R-:W-:Y:S02]  /*2910*/  SEL R8, R17, R8, !P0 ;  /* 0x0000000811087207 */ /* 0x000fe40004000000 */
[----:B------:R-:W-:-:S02]  /*2920*/  ISETP.GE.U32.AND P0, PT, R31, 0x20, PT ;  /* 0x000000201f00780c */ /* 0x000fc40003f06070 */
[----:B------:R-:W-:Y:S01]  /*2930*/  SEL R8, R18, R8, !P1 ;  /* 0x0000000812087207 */ /* 0x000fe20004800000 */
[----:B------:R-:W-:Y:S01]  /*2940*/  @!P2 IMAD.IADD R8, R19, 0x1, R18 ;  /* 0x000000011308a824 */ /* 0x000fe200078e0212 */
[----:B------:R-:W-:-:S04]  /*2950*/  ISETP.NE.AND P1, PT, R38, RZ, PT ;  /* 0x000000ff2600720c */ /* 0x000fc80003f25270 */
[----:B------:R-:W-:Y:S02]  /*2960*/  SEL R40, R40, RZ, P1 ;  /* 0x000000ff28287207 */ /* 0x000fe40000800000 */
[----:B------:R-:W-:-:S04]  /*2970*/  SEL R8, R8, RZ, P0 ;  /* 0x000000ff08087207 */ /* 0x000fc80000000000 */
[----:B-----5:R-:W-:Y:S01]  /*2980*/  IADD3 R39, PT, PT, R8, R40, R39 ;  /* 0x0000002808277210 */ /* 0x020fe20007ffe027 */
[----:B------:R-:W-:Y:S06]  /*2990*/  BRA `(.L_x_18) ;  /* 0x0000000c00547947 */ /* 0x000fec0003800000 */
.L_x_17:
[----:B01----:R-:W-:Y:S02]  /*29a0*/  IADD3 R8, PT, PT, R28, R33, R32 ;  /* 0x000000211c087210 */ /* 0x003fe40007ffe020 */
[----:B------:R-:W-:Y:S02]  /*29b0*/  ISETP.NE.AND P1, PT, R38, 0x1f, PT ;  /* 0x0000001f2600780c */ /* 0x000fe40003f25270 */
        /* <DEDUP_REMOVED lines=9> */
[----:B-----5:R-:W-:-:S05]  /*2a50*/  IADD3 R39, PT, PT, R9, R0, R8 ;  /* 0x0000000009277210 */ /* 0x020fca0007ffe008 */
        /* <DEDUP_REMOVED lines=28> */
[----:B------:R-:W-:Y:S01]  /*2c20*/  IMAD.IADD R14, R14, 0x1, R13 ;  /* 0x000000010e0e7824 */ /* 0x000fe200078e020d */
[----:B------:R-:W0:Y:S02]  /*2c30*/  LDS R11, [UR4+0x40] ;  /* 0x00004004ff0b7984 */ /* 0x000e240008000800 */
        /* <DEDUP_REMOVED lines=14> */
[----:B------:R-:W-:-:S04]  /*2d20*/  ISETP.NE.AND P0, PT, R41, 0xa, PT ;  /* 0x0000000a2900780c */ /* 0x000fc80003f05270 */
[----:B------:R-:W-:Y:S01]  /*2d30*/  SEL R8, R17, R8, !P0 ;  /* 0x0000000811087207 */ /* 0x000fe20004000000 */
[----:B------:R-:W-:Y:S01]  /*2d40*/  IMAD.IADD R17, R40, 0x1, -R39 ;  /* 0x0000000128117824 */ /* 0x000fe200078e0a27 */
[----:B------:R-:W-:-:S04]  /*2d50*/  ISETP.NE.AND P0, PT, R41, 0xb, PT ;  /* 0x0000000b2900780c */ /* 0x000fc80003f05270 */
[----:B------:R-:W-:Y:S02]  /*2d60*/  SEL R8, R18, R8, !P0 ;  /* 0x0000000812087207 */ /* 0x000fe40004000000 */
[----:B------:R-:W-:Y:S01]  /*2d70*/  ISETP.GT.U32.AND P0, PT, R31, 0x1f, PT ;  /* 0x0000001f1f00780c */ /* 0x000fe20003f04070 */
[----:B0-----:R-:W-:Y:S01]  /*2d80*/  IMAD.IADD R11, R19, 0x1, R11 ;  /* 0x00000001130b7824 */ /* 0x001fe200078e020b */
        /* <DEDUP_REMOVED lines=22> */
.L_x_64:
[----:B------:R-:W-:Y:S05]  /*2ef0*/  @!P0 BRA `(.L_x_21) ;  /* 0x0000000000248947 */ /* 0x000fea0003800000 */
[----:B------:R-:W-:-:S07]  /*2f00*/  IMAD.MOV.U32 R14, RZ, RZ, 0x1de ;  /* 0x000001deff0e7424 */ /* 0x000fce00078e00ff */
.L_x_23:
[----:B------:R-:W-:Y:S05]  /*2f10*/  NANOSLEEP R14 ;  /* 0x0000000e0000735d */ /* 0x000fea0003800000 */
[----:B------:R-:W2:Y:S01]  /*2f20*/  LD.E.64.STRONG.GPU R8, desc[UR12][R12.64+0x100] ;  /* 0x0001000c0c087980 */ /* 0x000ea2000c10fb00 */
[----:B------:R-:W-:Y:S01]  /*2f30*/  UMOV UR5, 0xffffffff ;  /* 0xffffffff00057882 */ /* 0x000fe20000000000 */
[----:B------:R-:W-:Y:S02]  /*2f40*/  SHF.R.U32.HI R14, RZ, 0x1, R14 ;  /* 0x00000001ff0e7819 */ /* 0x000fe4000001160e */
[----:B--2---:R-:W-:Y:S01]  /*2f50*/  ISETP.NE.AND P0, PT, R8, 0x63, PT ;  /* 0x000000630800780c */ /* 0x004fe20003f05270 */
[----:B------:R-:W-:-:S12]  /*2f60*/  BRA.DIV UR5, `(.L_x_22) ;  /* 0x0000001a05607947 */ /* 0x000fd8000b800000 */
[----:B------:R-:W-:-:S13]  /*2f70*/  VOTE.ANY P0, !P0 ;  /* 0x0000000000ff7806 */ /* 0x000fda0004000100 */
.L_x_67:
[----:B------:R-:W-:Y:S05]  /*2f80*/  @P0 BRA `(.L_x_23) ;  /* 0xfffffffc00e00947 */ /* 0x000fea000383ffff */
.L_x_21:
[----:B------:R-:W-:Y:S01]  /*2f90*/  UMOV UR5, 0xffffffff ;  /* 0xffffffff00057882 */ /* 0x000fe20000000000 */
[----:B------:R-:W-:Y:S02]  /*2fa0*/  ISETP.NE.AND P2, PT, R8, 0x65, PT ;  /* 0x000000650800780c */ /* 0x000fe40003f45270 */
[----:B------:R-:W-:Y:S11]  /*2fb0*/  BRA.DIV UR5, `(.L_x_24) ;  /* 0x0000001a056c7947 */ /* 0x000ff6000b800000 */
[----:B------:R-:W0:Y:S01]  /*2fc0*/  S2R R19, SR_GEMASK ;  /* 0x0000000000137919 */ /* 0x000e220000003c00 */
[----:B------:R-:W-:-:S04]  /*2fd0*/  VOTE.ANY R10, PT, !P2 ;  /* 0x00000000000a7806 */ /* 0x000fc800050e0100 */
[----:B0-----:R-:W-:-:S05]  /*2fe0*/  LOP3.LUT R10, R10, 0x80000000, R19, 0xec, !PT ;  /* 0x800000000a0a7812 */ /* 0x001fca00078eec13 */
[----:B------:R-:W-:-:S05]  /*2ff0*/  VIADD R13, R10, 0xffffffff ;  /* 0xffffffff0a0d7836 */ /* 0x000fca0000000000 */
[----:B------:R-:W-:Y:S01]  /*3000*/  LOP3.LUT R13, R10, R13, RZ, 0xc, !PT ;  /* 0x0000000d0a0d7212 */ /* 0x000fe200078e0cff */
[----:B------:R-:W-:-:S03]  /*3010*/  VIADD R10, R38, 0x2 ;  /* 0x00000002260a7836 */ /* 0x000fc60000000000 */
[----:B------:R-:W0:Y:S02]  /*3020*/  POPC R15, R13 ;  /* 0x0000000d000f7309 */ /* 0x000e240000000000 */
[----:B0-----:R-:W0:Y:S01]  /*3030*/  SHFL.DOWN PT, R16, R9, 0x1, R15 ;  /* 0x0820000009107989 */ /* 0x001e2200000e000f */
[----:B------:R-:W-:-:S04]  /*3040*/  ISETP.GE.AND P0, PT, R38, R15, PT ;  /* 0x0000000f2600720c */ /* 0x000fc80003f06270 */
[----:B0-----:R-:W-:Y:S02]  /*3050*/  SEL R16, R16, RZ, !P0 ;  /* 0x000000ff10107207 */ /* 0x001fe40004000000 */
[----:B------:R-:W-:Y:S01]  /*3060*/  ISETP.GT.AND P0, PT, R10, R15, PT ;  /* 0x0000000f0a00720c */ /* 0x000fe20003f04270 */
[----:B------:R-:W-:Y:S02]  /*3070*/  VIADD R10, R38, 0x4 ;  /* 0x00000004260a7836 */ /* 0x000fe40000000000 */
[----:B------:R-:W-:-:S05]  /*3080*/  IMAD.IADD R12, R16, 0x1, R9 ;  /* 0x00000001100c7824 */ /* 0x000fca00078e0209 */
[----:B------:R-:W0:Y:S02]  /*3090*/  SHFL.DOWN PT, R16, R12, 0x2, R15 ;  /* 0x084000000c107989 */ /* 0x000e2400000e000f */
[----:B0-----:R-:W-:Y:S02]  /*30a0*/  SEL R39, R16, RZ, !P0 ;  /* 0x000000ff10277207 */ /* 0x001fe40004000000 */
[----:B------:R-:W-:Y:S01]  /*30b0*/  ISETP.GT.AND P0, PT, R10, R15, PT ;  /* 0x0000000f0a00720c */ /* 0x000fe20003f04270 */
[----:B------:R-:W-:Y:S02]  /*30c0*/  VIADD R10, R38, 0x8 ;  /* 0x00000008260a7836 */ /* 0x000fe40000000000 */
[----:B------:R-:W-:Y:S02]  /*30d0*/  IMAD.IADD R40, R12, 0x1, R39 ;  /* 0x000000010c287824 */ /* 0x000fe400078e0227 */
[----:B------:R-:W0:Y:S03]  /*30e0*/  LDC.64 R12, c[0x0][0x390] ;  /* 0x0000e400ff0c7b82 */ /* 0x000e260000000a00 */
[----:B------:R-:W1:Y:S02]  /*30f0*/  SHFL.DOWN PT, R16, R40, 0x4, R15 ;  /* 0x0880000028107989 */ /* 0x000e6400000e000f */
[----:B-1----:R-:W-:-:S02]  /*3100*/  SEL R9, R16, RZ, !P0 ;  /* 0x000000ff10097207 */ /* 0x002fc40004000000 */
[----:B------:R-:W-:-:S03]  /*3110*/  ISETP.GT.AND P0, PT, R10, R15, PT ;  /* 0x0000000f0a00720c */ /* 0x000fc60003f04270 */
[----:B------:R-:W-:Y:S01]  /*3120*/  IMAD.IADD R9, R40, 0x1, R9 ;  /* 0x0000000128097824 */ /* 0x000fe200078e0209 */
[----:B0-----:R-:W-:-:S04]  /*3130*/  IADD3 R40, P3, PT, R12, 0x100, RZ ;  /* 0x000001000c287810 */ /* 0x001fc80007f7e0ff */
[----:B------:R-:W0:Y:S01]  /*3140*/  SHFL.DOWN PT, R16, R9, 0x8, R15 ;  /* 0x0900000009107989 */ /* 0x000e2200000e000f */
[----:B------:R-:W-:Y:S01]  /*3150*/  IMAD.X R41, RZ, RZ, R13, P3 ;  /* 0x000000ffff297224 */ /* 0x000fe200018e060d */
[----:B0-----:R-:W-:Y:S02]  /*3160*/  SEL R16, R16, RZ, !P0 ;  /* 0x000000ff10107207 */ /* 0x001fe40004000000 */
[----:B------:R-:W-:Y:S01]  /*3170*/  ISETP.NE.AND P0, PT, R8, 0x65, PT ;  /* 0x000000650800780c */ /* 0x000fe20003f05270 */
[----:B------:R-:W-:Y:S02]  /*3180*/  VIADD R8, R38, 0x10 ;  /* 0x0000001026087836 */ /* 0x000fe40000000000 */
[----:B------:R-:W-:-:S03]  /*3190*/  IMAD.IADD R44, R9, 0x1, R16 ;  /* 0x00000001092c7824 */ /* 0x000fc600078e0210 */
[----:B------:R-:W-:Y:S02]  /*31a0*/  ISETP.GT.AND P2, PT, R8, R15, PT ;  /* 0x0000000f0800720c */ /* 0x000fe40003f44270 */
[----:B------:R-:W0:Y:S05]  /*31b0*/  SHFL.DOWN PT, R16, R44, 0x10, R15 ;  /* 0x0a0000002c107989 */ /* 0x000e2a00000e000f */
[----:B------:R-:W-:Y:S02]  /*31c0*/  VOTE.ALL P0, P0 ;  /* 0x0000000000ff7806 */ /* 0x000fe40000000000 */
[----:B0-----:R-:W-:-:S05]  /*31d0*/  SEL R9, R16, RZ, !P2 ;  /* 0x000000ff10097207 */ /* 0x001fca0005000000 */
[----:B------:R-:W-:-:S07]  /*31e0*/  IMAD.IADD R12, R44, 0x1, R9 ;  /* 0x000000012c0c7824 */ /* 0x000fce00078e0209 */
.L_x_76:
[----:B------:R-:W-:Y:S05]  /*31f0*/  @!P0 BRA `(.L_x_25) ;  /* 0x0000000000dc8947 */ /* 0x000fea0003800000 */
[----:B------:R-:W-:-:S07]  /*3200*/  IMAD.MOV.U32 R39, RZ, RZ, 0x1de ;  /* 0x000001deff277424 */ /* 0x000fce00078e00ff */
.L_x_31:
        /* <DEDUP_REMOVED lines=8> */
.L_x_79:
[----:B------:R-:W-:Y:S05]  /*3290*/  @!P0 BRA `(.L_x_27) ;  /* 0x0000000000248947 */ /* 0x000fea0003800000 */
[----:B------:R-:W-:-:S07]  /*32a0*/  IMAD.MOV.U32 R13, RZ, RZ, R39 ;  /* 0x000000ffff0d7224 */ /* 0x000fce00078e0027 */
.L_x_29:
[----:B------:R-:W-:Y:S05]  /*32b0*/  NANOSLEEP R13 ;  /* 0x0000000d0000735d */ /* 0x000fea0003800000 */
[----:B------:R-:W2:Y:S01]  /*32c0*/  LD.E.64.STRONG.GPU R8, desc[UR12][R14.64+-0x100] ;  /* 0xffff000c0e087980 */ /* 0x000ea2000c10fb00 */
[----:B------:R-:W-:Y:S01]  /*32d0*/  UMOV UR5, 0xffffffff ;  /* 0xffffffff00057882 */ /* 0x000fe20000000000 */
[----:B------:R-:W-:Y:S02]  /*32e0*/  SHF.R.U32.HI R13, RZ, 0x1, R13 ;  /* 0x00000001ff0d7819 */ /* 0x000fe4000001160d */
[----:B--2---:R-:W-:Y:S01]  /*32f0*/  ISETP.NE.AND P0, PT, R8, 0x63, PT ;  /* 0x000000630800780c */ /* 0x004fe20003f05270 */
[----:B------:R-:W-:-:S12]  /*3300*/  BRA.DIV UR5, `(.L_x_28) ;  /* 0x0000001a05bc7947 */ /* 0x000fd8000b800000 */
[----:B------:R-:W-:-:S13]  /*3310*/  VOTE.ANY P0, !P0 ;  /* 0x0000000000ff7806 */ /* 0x000fda0004000100 */
.L_x_82:
[----:B------:R-:W-:Y:S05]  /*3320*/  @P0 BRA `(.L_x_29) ;  /* 0xfffffffc00e00947 */ /* 0x000fea000383ffff */
.L_x_27:
[----:B------:R-:W-:Y:S01]  /*3330*/  UMOV UR5, 0xffffffff ;  /* 0xffffffff00057882 */ /* 0x000fe20000000000 */
[----:B------:R-:W-:Y:S02]  /*3340*/  ISETP.NE.AND P0, PT, R8, 0x65, PT ;  /* 0x000000650800780c */ /* 0x000fe40003f05270 */
[----:B------:R-:W-:Y:S11]  /*3350*/  BRA.DIV UR5, `(.L_x_30) ;  /* 0x0000001a05c87947 */ /* 0x000ff6000b800000 */
[----:B------:R-:W-:Y:S01]  /*3360*/  VOTE.ANY R10, PT, !P0 ;  /* 0x00000000000a7806 */ /* 0x000fe200040e0100 */
[----:B------:R-:W-:-:S03]  /*3370*/  VIADD R18, R18, 0xffffffe0 ;  /* 0xffffffe012127836 */ /* 0x000fc60000000000 */
[----:B------:R-:W-:-:S05]  /*3380*/  LOP3.LUT R10, R10, 0x80000000, R19, 0xec, !PT ;  /* 0x800000000a0a7812 */ /* 0x000fca00078eec13 */
        /* <DEDUP_REMOVED lines=14> */
[----:B------:R-:W-:-:S05]  /*3470*/  IMAD.IADD R45, R44, 0x1, R45 ;  /* 0x000000012c2d7824 */ /* 0x000fca00078e022d */
[----:B------:R-:W0:Y:S02]  /*3480*/  SHFL.DOWN PT, R16, R45, 0x4, R15 ;  /* 0x088000002d107989 */ /* 0x000e2400000e000f */
[----:B0-----:R-:W-:Y:S02]  /*3490*/  SEL R16, R16, RZ, !P0 ;  /* 0x000000ff10107207 */ /* 0x001fe40004000000 */
[----:B------:R-:W-:-:S03]  /*34a0*/  ISETP.GT.AND P0, PT, R10, R15, PT ;  /* 0x0000000f0a00720c */ /* 0x000fc60003f04270 */
[----:B------:R-:W-:-:S05]  /*34b0*/  IMAD.IADD R9, R45, 0x1, R16 ;  /* 0x000000012d097824 */ /* 0x000fca00078e0210 */
[----:B------:R-:W0:Y:S02]  /*34c0*/  SHFL.DOWN PT, R16, R9, 0x8, R15 ;  /* 0x0900000009107989 */ /* 0x000e2400000e000f */
[----:B0-----:R-:W-:Y:S02]  /*34d0*/  SEL R16, R16, RZ, !P0 ;  /* 0x000000ff10107207 */ /* 0x001fe40004000000 */
[----:B------:R-:W-:Y:S01]  /*34e0*/  ISETP.NE.AND P0, PT, R8, 0x65, PT ;  /* 0x000000650800780c */ /* 0x000fe20003f05270 */
[----:B------:R-:W-:Y:S02]  /*34f0*/  VIADD R8, R38, 0x10 ;  /* 0x0000001026087836 */ /* 0x000fe40000000000 */
[----:B------:R-:W-:-:S03]  /*3500*/  IMAD.IADD R44, R9, 0x1, R16 ;  /* 0x00000001092c7824 */ /* 0x000fc600078e0210 */
[----:B------:R-:W-:Y:S02]  /*3510*/  ISETP.GT.AND P2, PT, R8, R15, PT ;  /* 0x0000000f0800720c */ /* 0x000fe40003f44270 */
[----:B------:R-:W0:Y:S05]  /*3520*/  SHFL.DOWN PT, R16, R44, 0x10, R15 ;  /* 0x0a0000002c107989 */ /* 0x000e2a00000e000f */
[----:B------:R-:W-:Y:S02]  /*3530*/  VOTE.ALL P0, P0 ;  /* 0x0000000000ff7806 */ /* 0x000fe40000000000 */
[----:B0-----:R-:W-:-:S04]  /*3540*/  SEL R13, R16, RZ, !P2 ;  /* 0x000000ff100d7207 */ /* 0x001fc80005000000 */
[----:B------:R-:W-:-:S07]  /*3550*/  IADD3 R12, PT, PT, R44, R13, R12 ;  /* 0x0000000d2c0c7210 */ /* 0x000fce0007ffe00c */
.L_x_91:
[----:B------:R-:W-:Y:S05]  /*3560*/  @P0 BRA `(.L_x_31) ;  /* 0xfffffffc00280947 */ /* 0x000fea000383ffff */
.L_x_25:
[----:B------:R-:W-:Y:S01]  /*3570*/  ISETP.NE.AND P0, PT, R38, RZ, PT ;  /* 0x000000ff2600720c */ /* 0x000fe20003f05270 */
[----:B------:R-:W0:Y:S01]  /*3580*/  @!P1 S2R R9, SR_CgaCtaId ;  /* 0x0000000000099919 */ /* 0x000e220000008800 */
[----:B------:R-:W-:Y:S01]  /*3590*/  @!P1 MOV R8, 0x400 ;  /* 0x0000040000089802 */ /* 0x000fe20000000f00 */
[----:B------:R-:W-:Y:S02]  /*35a0*/  @!P1 IMAD.IADD R11, R11, 0x1, R12 ;  /* 0x000000010b0b9824 */ /* 0x000fe400078e020c */
[----:B------:R-:W-:-:S05]  /*35b0*/  @!P1 IMAD.MOV.U32 R10, RZ, RZ, 0x65 ;  /* 0x00000065ff0a9424 */ /* 0x000fca00078e00ff */
[----:B------:R1:W-:Y:S03]  /*35c0*/  @!P1 ST.E.64.STRONG.GPU desc[UR12][R42.64+0x100], R10 ;  /* 0x0001000a2a009985 */ /* 0x0003e6000c10fb0c */
[----:B------:R-:W-:Y:S01]  /*35d0*/  @!P0 MOV R13, 0x400 ;  /* 0x00000400000d8802 */ /* 0x000fe20000000f00 */
[----:B------:R-:W2:Y:S01]  /*35e0*/  @!P0 S2R R14, SR_CgaCtaId ;  /* 0x00000000000e8919 */ /* 0x000ea20000008800 */
[----:B0-----:R-:W-:Y:S01]  /*35f0*/  @!P1 LEA R9, R9, R8, 0x18 ;  /* 0x0000000809099211 */ /* 0x001fe200078ec0ff */
[----:B------:R-:W-:Y:S02]  /*3600*/  IMAD.MOV.U32 R8, RZ, RZ, R17 ;  /* 0x000000ffff087224 */ /* 0x000fe400078e0011 */
[----:B------:R-:W-:Y:S02]  /*3610*/  @!P0 IMAD.MOV.U32 R8, RZ, RZ, R12 ;  /* 0x000000ffff088224 */ /* 0x000fe400078e000c */
[----:B------:R1:W-:Y:S04]  /*3620*/  @!P1 STS [R9+0x8], R11 ;  /* 0x0000080b09009388 */ /* 0x0003e80000000800 */
[----:B------:R1:W-:Y:S01]  /*3630*/  @!P1 STS [R9+0x4], R12 ;  /* 0x0000040c09009388 */ /* 0x0003e20000000800 */
[----:B--2---:R-:W-:-:S05]  /*3640*/  @!P0 LEA R13, R14, R13, 0x18 ;  /* 0x0000000d0e0d8211 */ /* 0x004fca00078ec0ff */
[----:B------:R1:W-:Y:S02]  /*3650*/  @!P0 STS [R13+0x54], R12 ;  /* 0x0000540c0d008388 */ /* 0x0003e40000000800 */
.L_x_19:
        /* <DEDUP_REMOVED lines=9> */
.L_x_18:
[----:B------:R-:W-:Y:S01]  /*36f0*/  IMAD.IADD R32, R32, 0x1, R39 ;  /* 0x0000000120207824 */ /* 0x000fe200078e0227 */
[----:B------:R-:W0:Y:S01]  /*3700*/  S2R R8, SR_LANEID ;  /* 0x0000000000087919 */ /* 0x000e220000000000 */
[----:B------:R-:W-:Y:S02]  /*3710*/  BAR.SYNC.DEFER_BLOCKING 0x0 ;  /* 0x0000000000007b1d */ /* 0x000fe40000010000 */
[----:B------:R-:W-:Y:S01]  /*3720*/  IMAD.IADD R33, R33, 0x1, R32 ;  /* 0x0000000121217824 */ /* 0x000fe200078e0220 */
[----:B------:R-:W-:Y:S01]  /*3730*/  ISETP.NE.AND P0, PT, R31, RZ, PT ;  /* 0x000000ff1f00720c */ /* 0x000fe20003f05270 */
[----:B------:R-:W-:Y:S02]  /*3740*/  IMAD.U32 R12, RZ, RZ, UR7 ;  /* 0x00000007ff0c7e24 */ /* 0x000fe4000f8e00ff */
[----:B------:R-:W-:Y:S01]  /*3750*/  IMAD.IADD R28, R28, 0x1, R33 ;  /* 0x000000011c1c7824 */ /* 0x000fe200078e0221 */
[----:B------:R-:W1:Y:S03]  /*3760*/  LDCU.64 UR8, c[0x0][0x388] ;  /* 0x00007100ff0877ac */ /* 0x000e660008000a00 */
[----:B------:R-:W-:-:S04]  /*3770*/  IMAD.IADD R27, R27, 0x1, R28 ;  /* 0x000000011b1b7824 */ /* 0x000fc800078e021c */
[----:B------:R-:W-:-:S04]  /*3780*/  IMAD.IADD R26, R26, 0x1, R27 ;  /* 0x000000011a1a7824 */ /* 0x000fc800078e021b */
[----:B------:R-:W-:-:S04]  /*3790*/  IMAD.IADD R25, R25, 0x1, R26 ;  /* 0x0000000119197824 */ /* 0x000fc800078e021a */
[----:B------:R-:W-:-:S04]  /*37a0*/  IMAD.IADD R24, R24, 0x1, R25 ;  /* 0x0000000118187824 */ /* 0x000fc800078e0219 */
[----:B------:R-:W-:Y:S02]  /*37b0*/  IMAD.IADD R23, R23, 0x1, R24 ;  /* 0x0000000117177824 */ /* 0x000fe400078e0218 */
[----:B0-----:R-:W-:Y:S02]  /*37c0*/  IMAD R8, R8, 0x48, R29 ;  /* 0x0000004808087824 */ /* 0x001fe400078e021d */
[----:B------:R-:W-:-:S03]  /*37d0*/  IMAD.IADD R22, R22, 0x1, R23 ;  /* 0x0000000116167824 */ /* 0x000fc600078e0217 */
[----:B------:R-:W-:Y:S01]  /*37e0*/  STS [R8], R39 ;  /* 0x0000002708007388 */ /* 0x000fe20000000800 */
[----:B------:R-:W-:-:S03]  /*37f0*/  IMAD.IADD R21, R21, 0x1, R22 ;  /* 0x0000000115157824 */ /* 0x000fc600078e0216 */
[----:B------:R-:W-:Y:S01]  /*3800*/  STS [R8+0x4], R32 ;  /* 0x0000042008007388 */ /* 0x000fe20000000800 */
        /* <DEDUP_REMOVED lines=15> */
[----:B------:R-:W-:Y:S04]  /*3900*/  STS [R8+0x24], R22 ;  /* 0x0000241608007388 */ /* 0x000fe80000000800 */
        /* <DEDUP_REMOVED lines=8> */
[----:B------:R0:W-:Y:S01]  /*3990*/  STS [R8+0x48], R0 ;  /* 0x0000480008007388 */ /* 0x0001e20000000800 */
[----:B------:R-:W-:-:S03]  /*39a0*/  NOP ;  /* 0x0000000000007918 */ /* 0x000fc60000000000 */
[----:B------:R-:W-:Y:S04]  /*39b0*/  LDS R39, [R29] ;  /* 0x000000001d277984 */ /* 0x000fe80000000800 */
[----:B------:R-:W-:Y:S04]  /*39c0*/  LDS R41, [R29+0x80] ;  /* 0x000080001d297984 */ /* 0x000fe80000000800 */
        /* <DEDUP_REMOVED lines=17> */
[----:B------:R2:W-:Y:S01]  /*3ae0*/  @!P0 STS [UR4+0x7b80], R12 ;  /* 0x007b800cff008988 */ /* 0x0005e20008000804 */
[----:B------:R-:W-:Y:S01]  /*3af0*/  BAR.SYNC.DEFER_BLOCKING 0x0 ;  /* 0x0000000000007b1d */ /* 0x000fe20000010000 */
[----:B0-----:R-:W-:-:S05]  /*3b00*/  IADD3 R0, P0, PT, R30, UR10, RZ ;  /* 0x0000000a1e007c10 */ /* 0x001fca000ff1e0ff */
[----:B------:R-:W0:Y:S01]  /*3b10*/  S2R R2, SR_TID.X ;  /* 0x0000000000027919 */ /* 0x000e220000002100 */
[----:B------:R-:W3:Y:S01]  /*3b20*/  LDS R31, [UR4+0x7b80] ;  /* 0x007b8004ff1f7984 */ /* 0x000ee20008000800 */
[C---:B0-----:R-:W-:Y:S02]  /*3b30*/  LOP3.LUT R3, R2.reuse, 0x3e0, RZ, 0xc0, !PT ;  /* 0x000003e002037812 */ /* 0x041fe400078ec0ff */
[----:B------:R-:W-:-:S05]  /*3b40*/  LOP3.LUT R2, R2, 0x1f, RZ, 0xc0, !PT ;  /* 0x0000001f02027812 */ /* 0x000fca00078ec0ff */
[----:B------:R-:W-:Y:S02]  /*3b50*/  IMAD R8, R3, 0x13, R2 ;  /* 0x0000001303087824 */ /* 0x000fe400078e0202 */
[----:B------:R-:W-:Y:S01]  /*3b60*/  IMAD.X R3, RZ, RZ, UR11, P0 ;  /* 0x0000000bff037e24 */ /* 0x000fe200080e06ff */
[----:B-1----:R-:W-:Y:S01]  /*3b70*/  LEA R2, P0, R0, UR8, 0x2 ;  /* 0x0000000800027c11 */ /* 0x002fe2000f8010ff */
[C---:B------:R-:W-:Y:S02]  /*3b80*/  VIADD R10, R8.reuse, 0x20 ;  /* 0x00000020080a7836 */ /* 0x040fe40000000000 */
[----:B--2---:R-:W-:Y:S01]  /*3b90*/  VIADD R12, R8, 0xa0 ;  /* 0x000000a0080c7836 */ /* 0x004fe20000000000 */
[----:B------:R-:W-:Y:S01]  /*3ba0*/  LEA.HI.X R3, R0, UR9, R3, 0x2, P0 ;  /* 0x0000000900037c11 */ /* 0x000fe200080f1403 */
[----:B------:R-:W-:Y:S01]  /*3bb0*/  VIADD R0, R8, 0x40 ;  /* 0x0000004008007836 */ /* 0x000fe20000000000 */
[-C--:B---3--:R-:W-:Y:S02]  /*3bc0*/  ISETP.GE.AND P1, PT, R30, R31.reuse, PT ;  /* 0x0000001f1e00720c */ /* 0x088fe40003f26270 */
[-C--:B------:R-:W-:Y:S01]  /*3bd0*/  ISETP.GE.AND P2, PT, R10, R31.reuse, PT ;  /* 0x0000001f0a00720c */ /* 0x080fe20003f46270 */
[----:B------:R-:W-:Y:S01]  /*3be0*/  VIADD R10, R8, 0x60 ;  /* 0x00000060080a7836 */ /* 0x000fe20000000000 */
[-C--:B------:R-:W-:Y:S01]  /*3bf0*/  ISETP.GE.AND P3, PT, R0, R31.reuse, PT ;  /* 0x0000001f0000720c */ /* 0x080fe20003f66270 */
[----:B------:R-:W-:Y:S01]  /*3c00*/  VIADD R0, R8, 0x80 ;  /* 0x0000008008007836 */ /* 0x000fe20000000000 */
[----:B------:R-:W-:-:S02]  /*3c10*/  ISETP.GE.AND P6, PT, R12, R31, PT ;  /* 0x0000001f0c00720c */ /* 0x000fc40003fc6270 */
[-C--:B------:R-:W-:Y:S01]  /*3c20*/  ISETP.GE.AND P4, PT, R10, R31.reuse, PT ;  /* 0x0000001f0a00720c */ /* 0x080fe20003f86270 */
[----:B------:R-:W-:Y:S01]  /*3c30*/  VIADD R10, R8, 0xc0 ;  /* 0x000000c0080a7836 */ /* 0x000fe20000000000 */
[-C--:B------:R-:W-:Y:S01]  /*3c40*/  ISETP.GE.AND P5, PT, R0, R31.reuse, PT ;  /* 0x0000001f0000720c */ /* 0x080fe20003fa6270 */
[----:B------:R-:W-:Y:S02]  /*3c50*/  VIADD R0, R8, 0xe0 ;  /* 0x000000e008007836 */ /* 0x000fe40000000000 */
[----:B------:R0:W-:Y:S01]  /*3c60*/  @!P1 STG.E desc[UR12][R2.64], R39 ;  /* 0x0000002702009986 */ /* 0x0001e2000c10190c */
[-C--:B------:R-:W-:Y:S01]  /*3c70*/  ISETP.GE.AND P0, PT, R10, R31.reuse, PT ;  /* 0x0000001f0a00720c */ /* 0x080fe20003f06270 */
[----:B------:R-:W-:Y:S01]  /*3c80*/  VIADD R10, R8, 0x160 ;  /* 0x00000160080a7836 */ /* 0x000fe20000000000 */
[-C--:B------:R-:W-:Y:S01]  /*3c90*/  ISETP.GE.AND P1, PT, R0, R31.reuse, PT ;  /* 0x0000001f0000720c */ /* 0x080fe20003f26270 */
[----:B------:R-:W-:Y:S01]  /*3ca0*/  VIADD R0, R8, 0x140 ;  /* 0x0000014008007836 */ /* 0x000fe20000000000 */
[----:B------:R0:W-:Y:S01]  /*3cb0*/  @!P2 STG.E desc[UR12][R2.64+0x80], R41 ;  /* 0x000080290200a986 */ /* 0x0001e2000c10190c */
[----:B------:R-:W-:-:S03]  /*3cc0*/  ISETP.GE.AND P2, PT, R37, R31, PT ;  /* 0x0000001f2500720c */ /* 0x000fc60003f46270 */
[----:B------:R0:W-:Y:S01]  /*3cd0*/  @!P3 STG.E desc[UR12][R2.64+0x100], R43 ;  /* 0x0001002b0200b986 */ /* 0x0001e2000c10190c */
[----:B------:R-:W-:-:S03]  /*3ce0*/  ISETP.GE.AND P3, PT, R36, R31, PT ;  /* 0x0000001f2400720c */ /* 0x000fc60003f66270 */
[----:B------:R0:W-:Y:S01]  /*3cf0*/  @!P4 STG.E desc[UR12][R2.64+0x180], R45 ;  /* 0x0001802d0200c986 */ /* 0x0001e2000c10190c */
[-C--:B------:R-:W-:Y:S01]  /*3d00*/  ISETP.GE.AND P4, PT, R0, R31.reuse, PT ;  /* 0x0000001f0000720c */ /* 0x080fe20003f86270 */
[----:B------:R-:W-:Y:S02]  /*3d10*/  VIADD R0, R8, 0x180 ;  /* 0x0000018008007836 */ /* 0x000fe40000000000 */
[----:B------:R0:W-:Y:S01]  /*3d20*/  @!P5 STG.E desc[UR12][R2.64+0x200], R4 ;  /* 0x000200040200d986 */ /* 0x0001e2000c10190c */
[-C--:B------:R-:W-:Y:S01]  /*3d30*/  ISETP.GE.AND P5, PT, R10, R31.reuse, PT ;  /* 0x0000001f0a00720c */ /* 0x080fe20003fa6270 */
[----:B------:R-:W-:Y:S02]  /*3d40*/  VIADD R10, R8, 0x1a0 ;  /* 0x000001a0080a7836 */ /* 0x000fe40000000000 */
[----:B------:R0:W-:Y:S01]  /*3d50*/  @!P6 STG.E desc[UR12][R2.64+0x280], R6 ;  /* 0x000280060200e986 */ /* 0x0001e2000c10190c */
[----:B------:R-:W-:Y:S01]  /*3d60*/  ISETP.GE.AND P6, PT, R0, R31, PT ;  /* 0x0000001f0000720c */ /* 0x000fe20003fc6270 */
[----:B------:R-:W-:-:S02]  /*3d70*/  VIADD R0, R8, 0x1c0 ;  /* 0x000001c008007836 */ /* 0x000fc40000000000 */
[----:B------:R0:W-:Y:S01]  /*3d80*/  @!P0 STG.E desc[UR12][R2.64+0x300], R33 ;  /* 0x0003002102008986 */ /* 0x0001e2000c10190c */
[-C--:B------:R-:W-:Y:S01]  /*3d90*/  ISETP.GE.AND P0, PT, R10, R31.reuse, PT ;  /* 0x0000001f0a00720c */ /* 0x080fe20003f06270 */
[C---:B------:R-:W-:Y:S02]  /*3da0*/  VIADD R10, R8.reuse, 0x1e0 ;  /* 0x000001e0080a7836 */ /* 0x040fe40000000000 */
[----:B------:R-:W-:Y:S01]  /*3db0*/  VIADD R8, R8, 0x200 ;  /* 0x0000020008087836 */ /* 0x000fe20000000000 */
[----:B------:R0:W-:Y:S01]  /*3dc0*/  @!P1 STG.E desc[UR12][R2.64+0x380], R25 ;  /* 0x0003801902009986 */ /* 0x0001e2000c10190c */
[----:B------:R-:W-:-:S03]  /*3dd0*/  ISETP.GE.AND P1, PT, R0, R31, PT ;  /* 0x0000001f0000720c */ /* 0x000fc60003f26270 */
        /* <DEDUP_REMOVED lines=8> */
[----:B------:R0:W-:Y:S04]  /*3e60*/  @!P6 STG.E desc[UR12][R2.64+0x600], R15 ;  /* 0x0006000f0200e986 */ /* 0x0001e8000c10190c */
[----:B------:R0:W-:Y:S04]  /*3e70*/  @!P0 STG.E desc[UR12][R2.64+0x680], R13 ;  /* 0x0006800d02008986 */ /* 0x0001e8000c10190c */
[----:B------:R0:W-:Y:S04]  /*3e80*/  @!P1 STG.E desc[UR12][R2.64+0x700], R11 ;  /* 0x0007000b02009986 */ /* 0x0001e8000c10190c */
[----:B------:R0:W-:Y:S04]  /*3e90*/  @!P2 STG.E desc[UR12][R2.64+0x780], R9 ;  /* 0x000780090200a986 */ /* 0x0001e8000c10190c */
[----:B------:R0:W-:Y:S04]  /*3ea0*/  @!P3 STG.E desc[UR12][R2.64+0x800], R7 ;  /* 0x000800070200b986 */ /* 0x0001e8000c10190c */
[----:B------:R0:W-:Y:S01]  /*3eb0*/  @!P4 STG.E desc[UR12][R2.64+0x880], R5 ;  /* 0x000880050200c986 */ /* 0x0001e2000c10190c */
[----:B------:R-:W-:Y:S05]  /*3ec0*/  @P5 EXIT ;  /* 0x000000000000594d */ /* 0x000fea0003800000 */
[----:B------:R-:W-:Y:S01]  /*3ed0*/  STG.E desc[UR12][R2.64+0x900], R27 ;  /* 0x0009001b02007986 */ /* 0x000fe2000c10190c */
[----:B------:R-:W-:Y:S05]  /*3ee0*/  EXIT ;  /* 0x000000000000794d */ /* 0x000fea0003800000 */
.L_x_5:
[----:B------:R-:W-:Y:S01]  /*3ef0*/  BSSY B1, `(.L_x_32) ;  /* 0x0000006000017945 */ /* 0x000fe20003800000 */
[----:B------:R-:W-:Y:S01]  /*3f00*/  PLOP3.LUT P0, PT, P0, PT, PT, 0x8, 0x80 ;  /* 0x000000000080781c */ /* 0x000fe2000070e170 */
[----:B------:R-:W-:-:S12]  /*3f10*/  IMAD.MOV.U32 R10, RZ, RZ, -0x1 ;  /* 0xffffffffff0a7424 */ /* 0x000fd800078e00ff */
[----:B------:R-:W-:Y:S05]  /*3f20*/  WARPSYNC.COLLECTIVE R10, `(.L_x_33) ;  /* 0x000000000a087348 */ /* 0x000fea0003c00000 */
[----:B------:R-:W-:Y:S01]  /*3f30*/  VOTE.ANY P0, P0 ;  /* 0x0000000000ff7806 */ /* 0x000fe20000000100 */
[----:B------:R-:W-:-:S12]  /*3f40*/  ENDCOLLECTIVE ;  /* 0x000000000000791b */ /* 0x000fd80003800000 */
.L_x_33:
[----:B------:R-:W-:Y:S05]  /*3f50*/  BSYNC B1 ;  /* 0x0000000000017941 */ /* 0x000fea0003800000 */
.L_x_32:
[----:B------:R-:W-:Y:S05]  /*3f60*/  BRA `(.L_x_34) ;  /* 0xffffffd000287947 */ /* 0x000fea000383ffff */
.L_x_7:
[----:B------:R-:W-:Y:S01]  /*3f70*/  BSSY B1, `(.L_x_35) ;  /* 0x0000006000017945 */ /* 0x000fe20003800000 */
[----:B------:R-:W-:Y:S01]  /*3f80*/  PLOP3.LUT P0, PT, P0, PT, PT, 0x8, 0x80 ;  /* 0x000000000080781c */ /* 0x000fe2000070e170 */
[----:B------:R-:W-:-:S12]  /*3f90*/  IMAD.MOV.U32 R10, RZ, RZ, -0x1 ;  /* 0xffffffffff0a7424 */ /* 0x000fd800078e00ff */
[----:B------:R-:W-:Y:S05]  /*3fa0*/  WARPSYNC.COLLECTIVE R10, `(.L_x_36) ;  /* 0x000000000a087348 */ /* 0x000fea0003c00000 */
[----:B------:R-:W-:Y:S01]  /*3fb0*/  VOTE.ANY P0, P0 ;  /* 0x0000000000ff7806 */ /* 0x000fe20000000100 */
[----:B------:R-:W-:-:S12]  /*3fc0*/  ENDCOLLECTIVE ;  /* 0x000000000000791b */ /* 0x000fd80003800000 */
.L_x_36:
[----:B------:R-:W-:Y:S05]  /*3fd0*/  BSYNC B1 ;  /* 0x0000000000017941 */ /* 0x000fea0003800000 */
.L_x_35:
[----:B------:R-:W-:Y:S05]  /*3fe0*/  BRA `(.L_x_37) ;  /* 0xffffffd0002c7947 */ /* 0x000fea000383ffff */
.L_x_9:
[----:B------:R-:W0:Y:S01]  /*3ff0*/  S2R R8, SR_GEMASK ;  /* 0x0000000000087919 */ /* 0x000e220000003c00 */
[----:B------:R-:W-:Y:S01]  /*4000*/  BSSY B1, `(.L_x_38) ;  /* 0x0000006000017945 */ /* 0x000fe20003800000 */
[----:B------:R-:W-:Y:S01]  /*4010*/  PLOP3.LUT P2, PT, P0, PT, PT, 0x8, 0x80 ;  /* 0x000000000080781c */ /* 0x000fe2000074e170 */
[----:B------:R-:W-:-:S12]  /*4020*/  IMAD.MOV.U32 R10, RZ, RZ, -0x1 ;  /* 0xffffffffff0a7424 */ /* 0x000fd800078e00ff */
[----:B0-----:R-:W-:Y:S05]  /*4030*/  WARPSYNC.COLLECTIVE R10, `(.L_x_39) ;  /* 0x000000000a087348 */ /* 0x001fea0003c00000 */
[----:B------:R-:W-:Y:S01]  /*4040*/  VOTE.ANY R10, PT, P2 ;  /* 0x00000000000a7806 */ /* 0x000fe200010e0100 */
[----:B0-----:R-:W-:Y:S06]  /*4050*/  ENDCOLLECTIVE ;  /* 0x000000000000791b */ /* 0x001fec0003800000 */
.L_x_39:
[----:B------:R-:W-:Y:S05]  /*4060*/  BSYNC B1 ;  /* 0x0000000000017941 */ /* 0x000fea0003800000 */
.L_x_38:
[----:B------:R-:W-:Y:S01]  /*4070*/  LOP3.LUT R10, R10, 0x80000000, R8, 0xec, !PT ;  /* 0x800000000a0a7812 */ /* 0x000fe200078eec08 */
[----:B------:R-:W-:Y:S01]  /*4080*/  IMAD.MOV.U32 R14, RZ, RZ, 0x1 ;  /* 0x00000001ff0e7424 */ /* 0x000fe200078e00ff */
[----:B------:R-:W-:Y:S01]  /*4090*/  ISETP.NE.AND P0, PT, R12, 0x65, PT ;  /* 0x000000650c00780c */ /* 0x000fe20003f05270 */
[C---:B------:R-:W-:Y:S02]  /*40a0*/  VIADD R38, R37.reuse, 0x2 ;  /* 0x0000000225267836 */ /* 0x040fe40000000000 */
[C---:B------:R-:W-:Y:S02]  /*40b0*/  VIADD R11, R10.reuse, 0xffffffff ;  /* 0xffffffff0a0b7836 */ /* 0x040fe40000000000 */
[C---:B------:R-:W-:Y:S02]  /*40c0*/  VIADD R19, R37.reuse, 0x4 ;  /* 0x0000000425137836 */ /* 0x040fe40000000000 */
[----:B------:R-:W-:Y:S01]  /*40d0*/  VIADD R39, R37, 0x10 ;  /* 0x0000001025277836 */ /* 0x000fe20000000000 */
[----:B------:R-:W-:Y:S01]  /*40e0*/  LOP3.LUT R11, R10, R11, RZ, 0xc, !PT ;  /* 0x0000000b0a0b7212 */ /* 0x000fe200078e0cff */
[----:B------:R-:W-:-:S03]  /*40f0*/  IMAD.MOV.U32 R10, RZ, RZ, -0x1 ;  /* 0xffffffffff0a7424 */ /* 0x000fc600078e00ff */
[----:B------:R0:W1:Y:S04]  /*4100*/  POPC R15, R11 ;  /* 0x0000000b000f7309 */ /* 0x0000680000000000 */
[----:B01----:R-:W-:Y:S05]  /*4110*/  WARPSYNC.COLLECTIVE R10, `(.L_x_40) ;  /* 0x000000000a087348 */ /* 0x003fea0003c00000 */
[----:B-1----:R1:W2:Y:S02]  /*4120*/  SHFL.DOWN P2, R16, R13, R14, R15 ;  /* 0x0800000e0d107389 */ /* 0x0022a4000004000f */
[----:B012---:R-:W-:Y:S05]  /*4130*/  ENDCOLLECTIVE ;  /* 0x000000000000791b */ /* 0x007fea0003800000 */
.L_x_40:
[----:B------:R-:W-:Y:S01]  /*4140*/  IMAD.MOV.U32 R14, RZ, RZ, 0x2 ;  /* 0x00000002ff0e7424 */ /* 0x000fe200078e00ff */
[----:B------:R-:W-:-:S04]  /*4150*/  ISETP.GE.AND P2, PT, R37, R15, PT ;  /* 0x0000000f2500720c */ /* 0x000fc80003f46270 */
[----:B------:R-:W-:-:S05]  /*4160*/  SEL R16, R16, RZ, !P2 ;  /* 0x000000ff10107207 */ /* 0x000fca0005000000 */
[----:B------:R-:W-:-:S04]  /*4170*/  IMAD.IADD R36, R16, 0x1, R13 ;  /* 0x0000000110247824 */ /* 0x000fc800078e020d */
[----:B------:R-:W-:-:S07]  /*4180*/  IMAD.MOV.U32 R13, RZ, RZ, R36 ;  /* 0x000000ffff0d7224 */ /* 0x000fce00078e0024 */
[----:B------:R-:W-:Y:S05]  /*4190*/  WARPSYNC.COLLECTIVE R10, `(.L_x_41) ;  /* 0x000000000a087348 */ /* 0x000fea0003c00000 */
[----:B------:R0:W1:Y:S02]  /*41a0*/  SHFL.DOWN P2, R16, R13, R14, R15 ;  /* 0x0800000e0d107389 */ /* 0x000064000004000f */
[----:B01----:R-:W-:Y:S05]  /*41b0*/  ENDCOLLECTIVE ;  /* 0x000000000000791b */ /* 0x003fea0003800000 */
.L_x_41:
[----:B------:R-:W-:Y:S01]  /*41c0*/  IMAD.MOV.U32 R14, RZ, RZ, 0x4 ;  /* 0x00000004ff0e7424 */ /* 0x000fe200078e00ff */
[----:B------:R-:W-:-:S04]  /*41d0*/  ISETP.GT.AND P2, PT, R38, R15, PT ;  /* 0x0000000f2600720c */ /* 0x000fc80003f44270 */
[----:B------:R-:W-:-:S05]  /*41e0*/  SEL R11, R16, RZ, !P2 ;  /* 0x000000ff100b7207 */ /* 0x000fca0005000000 */
[----:B------:R-:W-:Y:S02]  /*41f0*/  IMAD.IADD R40, R36, 0x1, R11 ;  /* 0x0000000124287824 */ /* 0x000fe400078e020b */
[----:B------:R-:W-:Y:S02]  /*4200*/  VIADD R36, R37, 0x8 ;  /* 0x0000000825247836 */ /* 0x000fe40000000000 */
[----:B------:R-:W-:-:S07]  /*4210*/  IMAD.MOV.U32 R13, RZ, RZ, R40 ;  /* 0x000000ffff0d7224 */ /* 0x000fce00078e0028 */
[----:B------:R-:W-:Y:S05]  /*4220*/  WARPSYNC.COLLECTIVE R10, `(.L_x_42) ;  /* 0x000000000a087348 */ /* 0x000fea0003c00000 */
[----:B------:R0:W1:Y:S02]  /*4230*/  SHFL.DOWN P2, R16, R13, R14, R15 ;  /* 0x0800000e0d107389 */ /* 0x000064000004000f */
[----:B01----:R-:W-:Y:S05]  /*4240*/  ENDCOLLECTIVE ;  /* 0x000000000000791b */ /* 0x003fea0003800000 */
.L_x_42:
[----:B------:R-:W-:Y:S01]  /*4250*/  IMAD.MOV.U32 R14, RZ, RZ, 0x8 ;  /* 0x00000008ff0e7424 */ /* 0x000fe200078e00ff */
[----:B------:R-:W-:-:S04]  /*4260*/  ISETP.GT.AND P2, PT, R19, R15, PT ;  /* 0x0000000f1300720c */ /* 0x000fc80003f44270 */
[----:B------:R-:W-:-:S05]  /*4270*/  SEL R11, R16, RZ, !P2 ;  /* 0x000000ff100b7207 */ /* 0x000fca0005000000 */
[----:B------:R-:W-:-:S04]  /*4280*/  IMAD.IADD R42, R40, 0x1, R11 ;  /* 0x00000001282a7824 */ /* 0x000fc800078e020b */
[----:B------:R-:W-:-:S07]  /*4290*/  IMAD.MOV.U32 R13, RZ, RZ, R42 ;  /* 0x000000ffff0d7224 */ /* 0x000fce00078e002a */
[----:B------:R-:W-:Y:S05]  /*42a0*/  WARPSYNC.COLLECTIVE R10, `(.L_x_43) ;  /* 0x000000000a087348 */ /* 0x000fea0003c00000 */
[----:B------:R0:W1:Y:S02]  /*42b0*/  SHFL.DOWN P2, R16, R13, R14, R15 ;  /* 0x0800000e0d107389 */ /* 0x000064000004000f */
[----:B01----:R-:W-:Y:S05]  /*42c0*/  ENDCOLLECTIVE ;  /* 0x000000000000791b */ /* 0x003fea0003800000 */
.L_x_43:
        /* <DEDUP_REMOVED lines=8> */
.L_x_44:
[----:B------:R-:W-:Y:S05]  /*4350*/  WARPSYNC.COLLECTIVE R10, `(.L_x_45) ;  /* 0x000000000a087348 */ /* 0x000fea0003c00000 */
[----:B------:R-:W-:Y:S01]  /*4360*/  VOTE.ALL P0, P0 ;  /* 0x0000000000ff7806 */ /* 0x000fe20000000000 */
[----:B------:R-:W-:-:S12]  /*4370*/  ENDCOLLECTIVE ;  /* 0x000000000000791b */ /* 0x000fd80003800000 */
.L_x_45:
[----:B------:R-:W0:Y:S01]  /*4380*/  LDC.64 R12, c[0x0][0x390] ;  /* 0x0000e400ff0c7b82 */ /* 0x000e220000000a00 */
[----:B------:R-:W-:-:S04]  /*4390*/  ISETP.GT.AND P2, PT, R39, R15, PT ;  /* 0x0000000f2700720c */ /* 0x000fc80003f44270 */
[----:B------:R-:W-:-:S05]  /*43a0*/  SEL R16, R16, RZ, !P2 ;  /* 0x000000ff10107207 */ /* 0x000fca0005000000 */
[----:B------:R-:W-:Y:S01]  /*43b0*/  IMAD.IADD R40, R41, 0x1, R16 ;  /* 0x0000000129287824 */ /* 0x000fe200078e0210 */
[----:B0-----:R-:W-:-:S05]  /*43c0*/  IADD3 R42, P2, PT, R12, 0x100, RZ ;  /* 0x000001000c2a7810 */ /* 0x001fca0007f5e0ff */
[----:B------:R-:W-:Y:S01]  /*43d0*/  IMAD.X R43, RZ, RZ, R13, P2 ;  /* 0x000000ffff2b7224 */ /* 0x000fe200010e060d */
[----:B------:R-:W-:Y:S07]  /*43e0*/  BRA `(.L_x_46) ;  /* 0xffffffcc00c87947 */ /* 0x000fee000383ffff */
.L_x_11:
[----:B------:R-:W-:Y:S01]  /*43f0*/  BSSY B1, `(.L_x_47) ;  /* 0x0000006000017945 */ /* 0x000fe20003800000 */
[----:B------:R-:W-:Y:S01]  /*4400*/  PLOP3.LUT P0, PT, P0, PT, PT, 0x8, 0x80 ;  /* 0x000000000080781c */ /* 0x000fe2000070e170 */
[----:B------:R-:W-:-:S12]  /*4410*/  IMAD.MOV.U32 R10, RZ, RZ, -0x1 ;  /* 0xffffffffff0a7424 */ /* 0x000fd800078e00ff */
[----:B------:R-:W-:Y:S05]  /*4420*/  WARPSYNC.COLLECTIVE R10, `(.L_x_48) ;  /* 0x000000000a087348 */ /* 0x000fea0003c00000 */
[----:B------:R-:W-:Y:S01]  /*4430*/  VOTE.ANY P0, P0 ;  /* 0x0000000000ff7806 */ /* 0x000fe20000000100 */
[----:B------:R-:W-:-:S12]  /*4440*/  ENDCOLLECTIVE ;  /* 0x000000000000791b */ /* 0x000fd80003800000 */
.L_x_48:
[----:B------:R-:W-:Y:S05]  /*4450*/  BSYNC B1 ;  /* 0x0000000000017941 */ /* 0x000fea0003800000 */
.L_x_47:
[----:B------:R-:W-:Y:S05]  /*4460*/  BRA `(.L_x_49) ;  /* 0xffffffcc00d07947 */ /* 0x000fea000383ffff */
.L_x_13:
[----:B------:R-:W-:Y:S01]  /*4470*/  BSSY B1, `(.L_x_50) ;  /* 0x0000006000017945 */ /* 0x000fe20003800000 */
[----:B------:R-:W-:Y:S01]  /*4480*/  PLOP3.LUT P0, PT, P0, PT, PT, 0x8, 0x80 ;  /* 0x000000000080781c */ /* 0x000fe2000070e170 */
[----:B------:R-:W-:-:S12]  /*4490*/  IMAD.MOV.U32 R10, RZ, RZ, -0x1 ;  /* 0xffffffffff0a7424 */ /* 0x000fd800078e00ff */
[----:B------:R-:W-:Y:S05]  /*44a0*/  WARPSYNC.COLLECTIVE R10, `(.L_x_51) ;  /* 0x000000000a087348 */ /* 0x000fea0003c00000 */
[----:B------:R-:W-:Y:S01]  /*44b0*/  VOTE.ANY P0, P0 ;  /* 0x0000000000ff7806 */ /* 0x000fe20000000100 */
[----:B------:R-:W-:-:S12]  /*44c0*/  ENDCOLLECTIVE ;  /* 0x000000000000791b */ /* 0x000fd80003800000 */
.L_x_51:
[----:B------:R-:W-:Y:S05]  /*44d0*/  BSYNC B1 ;  /* 0x0000000000017941 */ /* 0x000fea0003800000 */
.L_x_50:
[----:B------:R-:W-:Y:S05]  /*44e0*/  BRA `(.L_x_52) ;  /* 0xffffffcc00d47947 */ /* 0x000fea000383ffff */
.L_x_15:
[----:B------:R-:W-:Y:S01]  /*44f0*/  BSSY B1, `(.L_x_53) ;  /* 0x0000006000017945 */ /* 0x000fe20003800000 */
[----:B------:R-:W-:Y:S01]  /*4500*/  PLOP3.LUT P2, PT, P0, PT, PT, 0x8, 0x80 ;  /* 0x000000000080781c */ /* 0x000fe2000074e170 */
[----:B------:R-:W-:-:S12]  /*4510*/  IMAD.MOV.U32 R10, RZ, RZ, -0x1 ;  /* 0xffffffffff0a7424 */ /* 0x000fd800078e00ff */
[----:B------:R-:W-:Y:S05]  /*4520*/  WARPSYNC.COLLECTIVE R10, `(.L_x_54) ;  /* 0x000000000a087348 */ /* 0x000fea0003c00000 */
[----:B------:R-:W-:Y:S01]  /*4530*/  VOTE.ANY R10, PT, P2 ;  /* 0x00000000000a7806 */ /* 0x000fe200010e0100 */
[----:B------:R-:W-:Y:S06]  /*4540*/  ENDCOLLECTIVE ;  /* 0x000000000000791b */ /* 0x000fec0003800000 */
.L_x_54:
[----:B------:R-:W-:Y:S05]  /*4550*/  BSYNC B1 ;  /* 0x0000000000017941 */ /* 0x000fea0003800000 */
.L_x_53:
[----:B------:R-:W-:Y:S01]  /*4560*/  LOP3.LUT R10, R10, 0x80000000, R8, 0xec, !PT ;  /* 0x800000000a0a7812 */ /* 0x000fe200078eec08 */
[----:B------:R-:W-:Y:S02]  /*4570*/  IMAD.MOV.U32 R14, RZ, RZ, 0x1 ;  /* 0x00000001ff0e7424 */ /* 0x000fe400078e00ff */
[----:B------:R-:W-:Y:S02]  /*4580*/  VIADD R18, R18, 0xffffffe0 ;  /* 0xffffffe012127836 */ /* 0x000fe40000000000 */
[----:B------:R-:W-:-:S05]  /*4590*/  VIADD R15, R10, 0xffffffff ;  /* 0xffffffff0a0f7836 */ /* 0x000fca0000000000 */
[----:B------:R-:W-:Y:S01]  /*45a0*/  LOP3.LUT R15, R10, R15, RZ, 0xc, !PT ;  /* 0x0000000f0a0f7212 */ /* 0x000fe200078e0cff */
[----:B------:R-:W-:-:S05]  /*45b0*/  IMAD.MOV.U32 R10, RZ, RZ, -0x1 ;  /* 0xffffffffff0a7424 */ /* 0x000fca00078e00ff */
[----:B------:R-:W0:Y:S02]  /*45c0*/  POPC R15, R15 ;  /* 0x0000000f000f7309 */ /* 0x000e240000000000 */
[----:B0-----:R-:W-:Y:S05]  /*45d0*/  WARPSYNC.COLLECTIVE R10, `(.L_x_55) ;  /* 0x000000000a087348 */ /* 0x001fea0003c00000 */
[----:B0-----:R0:W1:Y:S02]  /*45e0*/  SHFL.DOWN P2, R16, R13, R14, R15 ;  /* 0x0800000e0d107389 */ /* 0x001064000004000f */
[----:B01----:R-:W-:Y:S05]  /*45f0*/  ENDCOLLECTIVE ;  /* 0x000000000000791b */ /* 0x003fea0003800000 */
.L_x_55:
[----:B------:R-:W-:Y:S01]  /*4600*/  ISETP.GE.AND P0, PT, R37, R15, PT ;  /* 0x0000000f2500720c */ /* 0x000fe20003f06270 */
[----:B------:R-:W-:-:S03]  /*4610*/  IMAD.MOV.U32 R14, RZ, RZ, 0x2 ;  /* 0x00000002ff0e7424 */ /* 0x000fc600078e00ff */
[----:B------:R-:W-:Y:S02]  /*4620*/  SEL R16, R16, RZ, !P0 ;  /* 0x000000ff10107207 */ /* 0x000fe40004000000 */
[----:B------:R-:W-:-:S03]  /*4630*/  ISETP.GT.AND P0, PT, R38, R15, PT ;  /* 0x0000000f2600720c */ /* 0x000fc60003f04270 */
[----:B------:R-:W-:-:S04]  /*4640*/  IMAD.IADD R41, R16, 0x1, R13 ;  /* 0x0000000110297824 */ /* 0x000fc800078e020d */
[----:B------:R-:W-:-:S07]  /*4650*/  IMAD.MOV.U32 R13, RZ, RZ, R41 ;  /* 0x000000ffff0d7224 */ /* 0x000fce00078e0029 */
[----:B------:R-:W-:Y:S05]  /*4660*/  WARPSYNC.COLLECTIVE R10, `(.L_x_56) ;  /* 0x000000000a087348 */ /* 0x000fea0003c00000 */
[----:B------:R0:W1:Y:S02]  /*4670*/  SHFL.DOWN P2, R16, R13, R14, R15 ;  /* 0x0800000e0d107389 */ /* 0x000064000004000f */
[----:B01----:R-:W-:Y:S05]  /*4680*/  ENDCOLLECTIVE ;  /* 0x000000000000791b */ /* 0x003fea0003800000 */
.L_x_56:
[----:B------:R-:W-:Y:S01]  /*4690*/  IMAD.MOV.U32 R14, RZ, RZ, 0x4 ;  /* 0x00000004ff0e7424 */ /* 0x000fe200078e00ff */
[----:B------:R-:W-:Y:S02]  /*46a0*/  SEL R16, R16, RZ, !P0 ;  /* 0x000000ff10107207 */ /* 0x000fe40004000000 */
[----:B------:R-:W-:-:S03]  /*46b0*/  ISETP.GT.AND P0, PT, R19, R15, PT ;  /* 0x0000000f1300720c */ /* 0x000fc60003f04270 */
[----:B------:R-:W-:-:S04]  /*46c0*/  IMAD.IADD R41, R41, 0x1, R16 ;  /* 0x0000000129297824 */ /* 0x000fc800078e0210 */
[----:B------:R-:W-:-:S07]  /*46d0*/  IMAD.MOV.U32 R13, RZ, RZ, R41 ;  /* 0x000000ffff0d7224 */ /* 0x000fce00078e0029 */
[----:B------:R-:W-:Y:S05]  /*46e0*/  WARPSYNC.COLLECTIVE R10, `(.L_x_57) ;  /* 0x000000000a087348 */ /* 0x000fea0003c00000 */
[----:B------:R0:W1:Y:S02]  /*46f0*/  SHFL.DOWN P2, R16, R13, R14, R15 ;  /* 0x0800000e0d107389 */ /* 0x000064000004000f */
[----:B01----:R-:W-:Y:S05]  /*4700*/  ENDCOLLECTIVE ;  /* 0x000000000000791b */ /* 0x003fea0003800000 */
.L_x_57:
[----:B------:R-:W-:Y:S01]  /*4710*/  IMAD.MOV.U32 R14, RZ, RZ, 0x8 ;  /* 0x00000008ff0e7424 */ /* 0x000fe200078e00ff */
[----:B------:R-:W-:Y:S02]  /*4720*/  SEL R16, R16, RZ, !P0 ;  /* 0x000000ff10107207 */ /* 0x000fe40004000000 */
[----:B------:R-:W-:-:S03]  /*4730*/  ISETP.GT.AND P0, PT, R36, R15, PT ;  /* 0x0000000f2400720c */ /* 0x000fc60003f04270 */
[----:B------:R-:W-:-:S10]  /*4740*/  IMAD.IADD R13, R41, 0x1, R16 ;  /* 0x00000001290d7824 */ /* 0x000fd400078e0210 */
[----:B------:R-:W-:Y:S05]  /*4750*/  WARPSYNC.COLLECTIVE R10, `(.L_x_58) ;  /* 0x000000000a087348 */ /* 0x000fea0003c00000 */
[----:B------:R0:W1:Y:S02]  /*4760*/  SHFL.DOWN P2, R16, R13, R14, R15 ;  /* 0x0800000e0d107389 */ /* 0x000064000004000f */
[----:B01----:R-:W-:Y:S05]  /*4770*/  ENDCOLLECTIVE ;  /* 0x000000000000791b */ /* 0x003fea0003800000 */
.L_x_58:
        /* <DEDUP_REMOVED lines=8> */
.L_x_59:
[----:B------:R-:W-:Y:S02]  /*4800*/  SEL R16, R16, RZ, !P0 ;  /* 0x000000ff10107207 */ /* 0x000fe40004000000 */
[----:B------:R-:W-:Y:S02]  /*4810*/  ISETP.NE.AND P0, PT, R12, 0x65, PT ;  /* 0x000000650c00780c */ /* 0x000fe40003f05270 */
[----:B------:R-:W-:-:S11]  /*4820*/  IADD3 R40, PT, PT, R41, R16, R40 ;  /* 0x0000001029287210 */ /* 0x000fd60007ffe028 */
[----:B------:R-:W-:Y:S05]  /*4830*/  WARPSYNC.COLLECTIVE R10, `(.L_x_60) ;  /* 0x000000000a087348 */ /* 0x000fea0003c00000 */
[----:B------:R-:W-:Y:S01]  /*4840*/  VOTE.ALL P0, P0 ;  /* 0x0000000000ff7806 */ /* 0x000fe20000000000 */
[----:B------:R-:W-:-:S12]  /*4850*/  ENDCOLLECTIVE ;  /* 0x000000000000791b */ /* 0x000fd80003800000 */
.L_x_60:
[----:B------:R-:W-:Y:S05]  /*4860*/  BRA `(.L_x_61) ;  /* 0xffffffcc00747947 */ /* 0x000fea000383ffff */
.L_x_20:
[----:B------:R-:W-:Y:S01]  /*4870*/  BSSY B0, `(.L_x_62) ;  /* 0x0000006000007945 */ /* 0x000fe20003800000 */
[----:B------:R-:W-:Y:S01]  /*4880*/  PLOP3.LUT P0, PT, P0, PT, PT, 0x8, 0x80 ;  /* 0x000000000080781c */ /* 0x000fe2000070e170 */
[----:B------:R-:W-:-:S12]  /*4890*/  IMAD.MOV.U32 R10, RZ, RZ, -0x1 ;  /* 0xffffffffff0a7424 */ /* 0x000fd800078e00ff */
[----:B------:R-:W-:Y:S05]  /*48a0*/  WARPSYNC.COLLECTIVE R10, `(.L_x_63) ;  /* 0x000000000a087348 */ /* 0x000fea0003c00000 */
[----:B------:R-:W-:Y:S01]  /*48b0*/  VOTE.ANY P0, P0 ;  /* 0x0000000000ff7806 */ /* 0x000fe20000000100 */
[----:B------:R-:W-:-:S12]  /*48c0*/  ENDCOLLECTIVE ;  /* 0x000000000000791b */ /* 0x000fd80003800000 */
.L_x_63:
[----:B------:R-:W-:Y:S05]  /*48d0*/  BSYNC B0 ;  /* 0x0000000000007941 */ /* 0x000fea0003800000 */
.L_x_62:
[----:B------:R-:W-:Y:S05]  /*48e0*/  BRA `(.L_x_64) ;  /* 0xffffffe400807947 */ /* 0x000fea000383ffff */
.L_x_22:
[----:B------:R-:W-:Y:S01]  /*48f0*/  BSSY B0, `(.L_x_65) ;  /* 0x0000006000007945 */ /* 0x000fe20003800000 */
[----:B------:R-:W-:Y:S01]  /*4900*/  PLOP3.LUT P0, PT, P0, PT, PT, 0x8, 0x80 ;  /* 0x000000000080781c */ /* 0x000fe2000070e170 */
[----:B------:R-:W-:-:S12]  /*4910*/  IMAD.MOV.U32 R10, RZ, RZ, -0x1 ;  /* 0xffffffffff0a7424 */ /* 0x000fd800078e00ff */
[----:B------:R-:W-:Y:S05]  /*4920*/  WARPSYNC.COLLECTIVE R10, `(.L_x_66) ;  /* 0x000000000a087348 */ /* 0x000fea0003c00000 */
[----:B------:R-:W-:Y:S01]  /*4930*/  VOTE.ANY P0, P0 ;  /* 0x0000000000ff7806 */ /* 0x000fe20000000100 */
[----:B------:R-:W-:-:S12]  /*4940*/  ENDCOLLECTIVE ;  /* 0x000000000000791b */ /* 0x000fd80003800000 */
.L_x_66:
[----:B------:R-:W-:Y:S05]  /*4950*/  BSYNC B0 ;  /* 0x0000000000007941 */ /* 0x000fea0003800000 */
.L_x_65:
[----:B------:R-:W-:Y:S05]  /*4960*/  BRA `(.L_x_67) ;  /* 0xffffffe400847947 */ /* 0x000fea000383ffff */
.L_x_24:
[----:B------:R-:W0:Y:S01]  /*4970*/  S2R R19, SR_GEMASK ;  /* 0x0000000000137919 */ /* 0x000e220000003c00 */
[----:B------:R-:W-:Y:S01]  /*4980*/  BSSY B0, `(.L_x_68) ;  /* 0x0000007000007945 */ /* 0x000fe20003800000 */
[----:B------:R-:W-:Y:S01]  /*4990*/  ISETP.NE.AND P0, PT, R8, 0x65, PT ;  /* 0x000000650800780c */ /* 0x000fe20003f05270 */
[----:B------:R-:W-:Y:S01]  /*49a0*/  IMAD.MOV.U32 R10, RZ, RZ, -0x1 ;  /* 0xffffffffff0a7424 */ /* 0x000fe200078e00ff */
[----:B------:R-:W-:-:S13]  /*49b0*/  PLOP3.LUT P2, PT, P2, PT, PT, 0x8, 0x80 ;  /* 0x000000000080781c */ /* 0x000fda000174e170 */
[----:B0-----:R-:W-:Y:S05]  /*49c0*/  WARPSYNC.COLLECTIVE R10, `(.L_x_69) ;  /* 0x000000000a087348 */ /* 0x001fea0003c00000 */
[----:B------:R-:W-:Y:S01]  /*49d0*/  VOTE.ANY R10, PT, P2 ;  /* 0x00000000000a7806 */ /* 0x000fe200010e0100 */
[----:B0-----:R-:W-:Y:S06]  /*49e0*/  ENDCOLLECTIVE ;  /* 0x000000000000791b */ /* 0x001fec0003800000 */
.L_x_69:
[----:B------:R-:W-:Y:S05]  /*49f0*/  BSYNC B0 ;  /* 0x0000000000007941 */ /* 0x000fea0003800000 */
.L_x_68:
[----:B------:R-:W-:Y:S01]  /*4a00*/  LOP3.LUT R10, R10, 0x80000000, R19, 0xec, !PT ;  /* 0x800000000a0a7812 */ /* 0x000fe200078eec13 */
[----:B------:R-:W-:-:S04]  /*4a10*/  IMAD.MOV.U32 R14, RZ, RZ, 0x1 ;  /* 0x00000001ff0e7424 */ /* 0x000fc800078e00ff */
[----:B------:R-:W-:-:S05]  /*4a20*/  VIADD R13, R10, 0xffffffff ;  /* 0xffffffff0a0d7836 */ /* 0x000fca0000000000 */
[----:B------:R-:W-:Y:S01]  /*4a30*/  LOP3.LUT R8, R10, R13, RZ, 0xc, !PT ;  /* 0x0000000d0a087212 */ /* 0x000fe200078e0cff */
[----:B------:R-:W-:Y:S02]  /*4a40*/  IMAD.MOV.U32 R13, RZ, RZ, R9 ;  /* 0x000000ffff0d7224 */ /* 0x000fe400078e0009 */
[----:B------:R-:W-:Y:S01]  /*4a50*/  IMAD.MOV.U32 R10, RZ, RZ, -0x1 ;  /* 0xffffffffff0a7424 */ /* 0x000fe200078e00ff */
[----:B------:R0:W1:Y:S02]  /*4a60*/  POPC R15, R8 ;  /* 0x00000008000f7309 */ /* 0x0000640000000000 */
[----:B0-----:R-:W-:-:S07]  /*4a70*/  VIADD R8, R38, 0x4 ;  /* 0x0000000426087836 */ /* 0x001fce0000000000 */
[----:B-1----:R-:W-:Y:S05]  /*4a80*/  WARPSYNC.COLLECTIVE R10, `(.L_x_70) ;  /* 0x000000000a087348 */ /* 0x002fea0003c00000 */
[----:B-1----:R0:W1:Y:S02]  /*4a90*/  SHFL.DOWN P2, R16, R13, R14, R15 ;  /* 0x0800000e0d107389 */ /* 0x002064000004000f */
[----:B01----:R-:W-:Y:S05]  /*4aa0*/  ENDCOLLECTIVE ;  /* 0x000000000000791b */ /* 0x003fea0003800000 */
.L_x_70:
[----:B------:R-:W-:Y:S01]  /*4ab0*/  IMAD.MOV.U32 R14, RZ, RZ, 0x2 ;  /* 0x00000002ff0e7424 */ /* 0x000fe200078e00ff */
[----:B------:R-:W-:-:S04]  /*4ac0*/  ISETP.GE.AND P2, PT, R38, R15, PT ;  /* 0x0000000f2600720c */ /* 0x000fc80003f46270 */
[----:B------:R-:W-:Y:S01]  /*4ad0*/  SEL R12, R16, RZ, !P2 ;  /* 0x000000ff100c7207 */ /* 0x000fe20005000000 */
[----:B------:R-:W-:-:S04]  /*4ae0*/  VIADD R16, R38, 0x2 ;  /* 0x0000000226107836 */ /* 0x000fc80000000000 */
[----:B------:R-:W-:Y:S01]  /*4af0*/  IMAD.IADD R12, R12, 0x1, R9 ;  /* 0x000000010c0c7824 */ /* 0x000fe200078e0209 */
[----:B------:R-:W-:-:S03]  /*4b00*/  ISETP.GT.AND P3, PT, R16, R15, PT ;  /* 0x0000000f1000720c */ /* 0x000fc60003f64270 */
[----:B------:R-:W-:-:S10]  /*4b10*/  IMAD.MOV.U32 R13, RZ, RZ, R12 ;  /* 0x000000ffff0d7224 */ /* 0x000fd400078e000c */
[----:B------:R-:W-:Y:S05]  /*4b20*/  WARPSYNC.COLLECTIVE R10, `(.L_x_71) ;  /* 0x000000000a087348 */ /* 0x000fea0003c00000 */
[----:B------:R0:W1:Y:S02]  /*4b30*/  SHFL.DOWN P2, R16, R13, R14, R15 ;  /* 0x0800000e0d107389 */ /* 0x000064000004000f */
[----:B01----:R-:W-:Y:S05]  /*4b40*/  ENDCOLLECTIVE ;  /* 0x000000000000791b */ /* 0x003fea0003800000 */
.L_x_71:
[----:B------:R-:W-:Y:S01]  /*4b50*/  IMAD.MOV.U32 R14, RZ, RZ, 0x4 ;  /* 0x00000004ff0e7424 */ /* 0x000fe200078e00ff */
[----:B------:R-:W-:Y:S02]  /*4b60*/  SEL R9, R16, RZ, !P3 ;  /* 0x000000ff10097207 */ /* 0x000fe40005800000 */
[----:B------:R-:W-:Y:S01]  /*4b70*/  ISETP.GT.AND P3, PT, R8, R15, PT ;  /* 0x0000000f0800720c */ /* 0x000fe20003f64270 */
[----:B------:R-:W-:Y:S02]  /*4b80*/  VIADD R8, R38, 0x8 ;  /* 0x0000000826087836 */ /* 0x000fe40000000000 */
[----:B------:R-:W-:-:S04]  /*4b90*/  IMAD.IADD R40, R12, 0x1, R9 ;  /* 0x000000010c287824 */ /* 0x000fc800078e0209 */
[----:B------:R-:W-:-:S07]  /*4ba0*/  IMAD.MOV.U32 R13, RZ, RZ, R40 ;  /* 0x000000ffff0d7224 */ /* 0x000fce00078e0028 */
[----:B------:R-:W-:Y:S05]  /*4bb0*/  WARPSYNC.COLLECTIVE R10, `(.L_x_72) ;  /* 0x000000000a087348 */ /* 0x000fea0003c00000 */
[----:B------:R0:W1:Y:S02]  /*4bc0*/  SHFL.DOWN P2, R16, R13, R14, R15 ;  /* 0x0800000e0d107389 */ /* 0x000064000004000f */
[----:B01----:R-:W-:Y:S05]  /*4bd0*/  ENDCOLLECTIVE ;  /* 0x000000000000791b */ /* 0x003fea0003800000 */
.L_x_72:
        /* <DEDUP_REMOVED lines=9> */
.L_x_73:
[----:B------:R-:W-:Y:S01]  /*4c70*/  IMAD.MOV.U32 R14, RZ, RZ, 0x10 ;  /* 0x00000010ff0e7424 */ /* 0x000fe200078e00ff */
[----:B------:R-:W-:-:S05]  /*4c80*/  SEL R16, R16, RZ, !P3 ;  /* 0x000000ff10107207 */ /* 0x000fca0005800000 */
[----:B------:R-:W-:-:S04]  /*4c90*/  IMAD.IADD R44, R9, 0x1, R16 ;  /* 0x00000001092c7824 */ /* 0x000fc800078e0210 */
[----:B------:R-:W-:-:S07]  /*4ca0*/  IMAD.MOV.U32 R13, RZ, RZ, R44 ;  /* 0x000000ffff0d7224 */ /* 0x000fce00078e002c */
[----:B------:R-:W-:Y:S05]  /*4cb0*/  WARPSYNC.COLLECTIVE R10, `(.L_x_74) ;  /* 0x000000000a087348 */ /* 0x000fea0003c00000 */
[----:B------:R0:W1:Y:S02]  /*4cc0*/  SHFL.DOWN P2, R16, R13, R14, R15 ;  /* 0x0800000e0d107389 */ /* 0x000064000004000f */
[----:B01----:R-:W-:Y:S05]  /*4cd0*/  ENDCOLLECTIVE ;  /* 0x000000000000791b */ /* 0x003fea0003800000 */
.L_x_74:
[----:B------:R-:W-:Y:S05]  /*4ce0*/  WARPSYNC.COLLECTIVE R10, `(.L_x_75) ;  /* 0x000000000a087348 */ /* 0x000fea0003c00000 */
[----:B------:R-:W-:Y:S01]  /*4cf0*/  VOTE.ALL P0, P0 ;  /* 0x0000000000ff7806 */ /* 0x000fe20000000000 */
[----:B------:R-:W-:-:S12]  /*4d00*/  ENDCOLLECTIVE ;  /* 0x000000000000791b */ /* 0x000fd80003800000 */
.L_x_75:
[----:B------:R-:W-:-:S04]  /*4d10*/  ISETP.GT.AND P2, PT, R8, R15, PT ;  /* 0x0000000f0800720c */ /* 0x000fc80003f44270 */
[----:B------:R-:W-:-:S05]  /*4d20*/  SEL R9, R16, RZ, !P2 ;  /* 0x000000ff10097207 */ /* 0x000fca0005000000 */
[----:B------:R-:W-:Y:S02]  /*4d30*/  IMAD.IADD R12, R44, 0x1, R9 ;  /* 0x000000012c0c7824 */ /* 0x000fe400078e0209 */
[----:B------:R-:W0:Y:S02]  /*4d40*/  LDC.64 R8, c[0x0][0x390] ;  /* 0x0000e400ff087b82 */ /* 0x000e240000000a00 */
[----:B0-----:R-:W-:-:S05]  /*4d50*/  IADD3 R40, P2, PT, R8, 0x100, RZ ;  /* 0x0000010008287810 */ /* 0x001fca0007f5e0ff */
[----:B------:R-:W-:Y:S01]  /*4d60*/  IMAD.X R41, RZ, RZ, R9, P2 ;  /* 0x000000ffff297224 */ /* 0x000fe200010e0609 */
[----:B------:R-:W-:Y:S07]  /*4d70*/  BRA `(.L_x_76) ;  /* 0xffffffe4001c7947 */ /* 0x000fee000383ffff */
.L_x_26:
[----:B------:R-:W-:Y:S01]  /*4d80*/  BSSY B0, `(.L_x_77) ;  /* 0x0000006000007945 */ /* 0x000fe20003800000 */
[----:B------:R-:W-:Y:S01]  /*4d90*/  PLOP3.LUT P0, PT, P0, PT, PT, 0x8, 0x80 ;  /* 0x000000000080781c */ /* 0x000fe2000070e170 */
[----:B------:R-:W-:-:S12]  /*4da0*/  IMAD.MOV.U32 R10, RZ, RZ, -0x1 ;  /* 0xffffffffff0a7424 */ /* 0x000fd800078e00ff */
[----:B------:R-:W-:Y:S05]  /*4db0*/  WARPSYNC.COLLECTIVE R10, `(.L_x_78) ;  /* 0x000000000a087348 */ /* 0x000fea0003c00000 */
[----:B------:R-:W-:Y:S01]  /*4dc0*/  VOTE.ANY P0, P0 ;  /* 0x0000000000ff7806 */ /* 0x000fe20000000100 */
[----:B------:R-:W-:-:S12]  /*4dd0*/  ENDCOLLECTIVE ;  /* 0x000000000000791b */ /* 0x000fd80003800000 */
.L_x_78:
[----:B------:R-:W-:Y:S05]  /*4de0*/  BSYNC B0 ;  /* 0x0000000000007941 */ /* 0x000fea0003800000 */
.L_x_77:
[----:B------:R-:W-:Y:S05]  /*4df0*/  BRA `(.L_x_79) ;  /* 0xffffffe400247947 */ /* 0x000fea000383ffff */
.L_x_28:
[----:B------:R-:W-:Y:S01]  /*4e00*/  BSSY B0, `(.L_x_80) ;  /* 0x0000006000007945 */ /* 0x000fe20003800000 */
[----:B------:R-:W-:Y:S01]  /*4e10*/  PLOP3.LUT P0, PT, P0, PT, PT, 0x8, 0x80 ;  /* 0x000000000080781c */ /* 0x000fe2000070e170 */
[----:B------:R-:W-:-:S12]  /*4e20*/  IMAD.MOV.U32 R10, RZ, RZ, -0x1 ;  /* 0xffffffffff0a7424 */ /* 0x000fd800078e00ff */
[----:B------:R-:W-:Y:S05]  /*4e30*/  WARPSYNC.COLLECTIVE R10, `(.L_x_81) ;  /* 0x000000000a087348 */ /* 0x000fea0003c00000 */
[----:B------:R-:W-:Y:S01]  /*4e40*/  VOTE.ANY P0, P0 ;  /* 0x0000000000ff7806 */ /* 0x000fe20000000100 */
[----:B------:R-:W-:-:S12]  /*4e50*/  ENDCOLLECTIVE ;  /* 0x000000000000791b */ /* 0x000fd80003800000 */
.L_x_81:
[----:B------:R-:W-:Y:S05]  /*4e60*/  BSYNC B0 ;  /* 0x0000000000007941 */ /* 0x000fea0003800000 */
.L_x_80:
[----:B------:R-:W-:Y:S05]  /*4e70*/  BRA `(.L_x_82) ;  /* 0xffffffe400287947 */ /* 0x000fea000383ffff */
.L_x_30:
[----:B------:R-:W-:Y:S01]  /*4e80*/  BSSY B0, `(.L_x_83) ;  /* 0x0000006000007945 */ /* 0x000fe20003800000 */
[----:B------:R-:W-:Y:S01]  /*4e90*/  PLOP3.LUT P2, PT, P0, PT, PT, 0x8, 0x80 ;  /* 0x000000000080781c */ /* 0x000fe2000074e170 */
[----:B------:R-:W-:-:S12]  /*4ea0*/  IMAD.MOV.U32 R10, RZ, RZ, -0x1 ;  /* 0xffffffffff0a7424 */ /* 0x000fd800078e00ff */
[----:B------:R-:W-:Y:S05]  /*4eb0*/  WARPSYNC.COLLECTIVE R10, `(.L_x_84) ;  /* 0x000000000a087348 */ /* 0x000fea0003c00000 */
[----:B------:R-:W-:Y:S01]  /*4ec0*/  VOTE.ANY R10, PT, P2 ;  /* 0x00000000000a7806 */ /* 0x000fe200010e0100 */
[----:B------:R-:W-:Y:S06]  /*4ed0*/  ENDCOLLECTIVE ;  /* 0x000000000000791b */ /* 0x000fec0003800000 */
.L_x_84:
[----:B------:R-:W-:Y:S05]  /*4ee0*/  BSYNC B0 ;  /* 0x0000000000007941 */ /* 0x000fea0003800000 */
.L_x_83:
[----:B------:R-:W-:Y:S01]  /*4ef0*/  LOP3.LUT R10, R10, 0x80000000, R19, 0xec, !PT ;  /* 0x800000000a0a7812 */ /* 0x000fe200078eec13 */
[----:B------:R-:W-:Y:S02]  /*4f00*/  IMAD.MOV.U32 R14, RZ, RZ, 0x1 ;  /* 0x00000001ff0e7424 */ /* 0x000fe400078e00ff */
[----:B------:R-:W-:Y:S02]  /*4f10*/  VIADD R18, R18, 0xffffffe0 ;  /* 0xffffffe012127836 */ /* 0x000fe40000000000 */
[----:B------:R-:W-:-:S05]  /*4f20*/  VIADD R13, R10, 0xffffffff ;  /* 0xffffffff0a0d7836 */ /* 0x000fca0000000000 */
[----:B------:R-:W-:Y:S01]  /*4f30*/  LOP3.LUT R45, R10, R13, RZ, 0xc, !PT ;  /* 0x0000000d0a2d7212 */ /* 0x000fe200078e0cff */
[----:B------:R-:W-:Y:S02]  /*4f40*/  IMAD.MOV.U32 R13, RZ, RZ, R9 ;  /* 0x000000ffff0d7224 */ /* 0x000fe400078e0009 */
[----:B------:R-:W-:Y:S01]  /*4f50*/  IMAD.MOV.U32 R10, RZ, RZ, -0x1 ;  /* 0xffffffffff0a7424 */ /* 0x000fe200078e00ff */
[----:B------:R0:W1:Y:S06]  /*4f60*/  POPC R15, R45 ;  /* 0x0000002d000f7309 */ /* 0x00006c0000000000 */
[----:B01----:R-:W-:Y:S05]  /*4f70*/  WARPSYNC.COLLECTIVE R10, `(.L_x_85) ;  /* 0x000000000a087348 */ /* 0x003fea0003c00000 */
[----:B-1----:R1:W2:Y:S02]  /*4f80*/  SHFL.DOWN P2, R16, R13, R14, R15 ;  /* 0x0800000e0d107389 */ /* 0x0022a4000004000f */
[----:B012---:R-:W-:Y:S05]  /*4f90*/  ENDCOLLECTIVE ;  /* 0x000000000000791b */ /* 0x007fea0003800000 */
.L_x_85:
[----:B------:R-:W-:Y:S01]  /*4fa0*/  ISETP.GE.AND P0, PT, R38, R15, PT ;  /* 0x0000000f2600720c */ /* 0x000fe20003f06270 */
[----:B------:R-:W-:-:S03]  /*4fb0*/  IMAD.MOV.U32 R14, RZ, RZ, 0x2 ;  /* 0x00000002ff0e7424 */ /* 0x000fc600078e00ff */
[----:B------:R-:W-:-:S05]  /*4fc0*/  SEL R16, R16, RZ, !P0 ;  /* 0x000000ff10107207 */ /* 0x000fca0004000000 */
[----:B------:R-:W-:Y:S02]  /*4fd0*/  IMAD.IADD R44, R16, 0x1, R9 ;  /* 0x00000001102c7824 */ /* 0x000fe400078e0209 */
[----:B------:R-:W-:Y:S02]  /*4fe0*/  VIADD R16, R38, 0x2 ;  /* 0x0000000226107836 */ /* 0x000fe40000000000 */
[----:B------:R-:W-:-:S03]  /*4ff0*/  IMAD.MOV.U32 R13, RZ, RZ, R44 ;  /* 0x000000ffff0d7224 */ /* 0x000fc600078e002c */
[----:B------:R-:W-:-:S13]  /*5000*/  ISETP.GT.AND P0, PT, R16, R15, PT ;  /* 0x0000000f1000720c */ /* 0x000fda0003f04270 */
[----:B------:R-:W-:Y:S05]  /*5010*/  WARPSYNC.COLLECTIVE R10, `(.L_x_86) ;  /* 0x000000000a087348 */ /* 0x000fea0003c00000 */
[----:B------:R0:W1:Y:S02]  /*5020*/  SHFL.DOWN P2, R16, R13, R14, R15 ;  /* 0x0800000e0d107389 */ /* 0x000064000004000f */
[----:B01----:R-:W-:Y:S05]  /*5030*/  ENDCOLLECTIVE ;  /* 0x000000000000791b */ /* 0x003fea0003800000 */
.L_x_86:
[----:B------:R-:W-:Y:S01]  /*5040*/  IMAD.MOV.U32 R14, RZ, RZ, 0x4 ;  /* 0x00000004ff0e7424 */ /* 0x000fe200078e00ff */
        /* <DEDUP_REMOVED lines=8> */
.L_x_87:
[----:B------:R-:W-:Y:S01]  /*50d0*/  IMAD.MOV.U32 R14, RZ, RZ, 0x8 ;  /* 0x00000008ff0e7424 */ /* 0x000fe200078e00ff */
        /* <DEDUP_REMOVED lines=8> */
.L_x_88:
        /* <DEDUP_REMOVED lines=9> */
.L_x_89:
[----:B------:R-:W-:Y:S02]  /*51f0*/  SEL R9, R16, RZ, !P0 ;  /* 0x000000ff10097207 */ /* 0x000fe40004000000 */
[----:B------:R-:W-:Y:S02]  /*5200*/  ISETP.NE.AND P0, PT, R8, 0x65, PT ;  /* 0x000000650800780c */ /* 0x000fe40003f05270 */
[----:B------:R-:W-:-:S11]  /*5210*/  IADD3 R12, PT, PT, R44, R9, R12 ;  /* 0x000000092c0c7210 */ /* 0x000fd60007ffe00c */
[----:B------:R-:W-:Y:S05]  /*5220*/  WARPSYNC.COLLECTIVE R10, `(.L_x_90) ;  /* 0x000000000a087348 */ /* 0x000fea0003c00000 */
[----:B------:R-:W-:Y:S01]  /*5230*/  VOTE.ALL P0, P0 ;  /* 0x0000000000ff7806 */ /* 0x000fe20000000000 */
[----:B------:R-:W-:-:S12]  /*5240*/  ENDCOLLECTIVE ;  /* 0x000000000000791b */ /* 0x000fd80003800000 */
.L_x_90:
[----:B------:R-:W-:Y:S05]  /*5250*/  BRA `(.L_x_91) ;  /* 0xffffffe000c07947 */ /* 0x000fea000383ffff */
.L_x_92:
[----:B------:R-:W-:-:S00]  /*5260*/  BRA `(.L_x_92) ;  /* 0xfffffffc00fc7947 */ /* 0x000fc0000383ffff */
[----:B------:R-:W-:-:S00]  /*5270*/  NOP ;  /* 0x0000000000007918 */ /* 0x000fc00000000000 */
        /* <DEDUP_REMOVED lines=8> */
.L_x_193:


//--------------------- .text._ZN3cub18CUB_300001_SM_10006detail4scan16DeviceScanKernelINS2_10policy_hubIiiijN4cuda3std3__44plusIvEEE10Policy1000EN6thrust24THRUST_300001_SM_1000_NS6detail15normal_iteratorINSD_10device_ptrIiEEEESI_NS0_13ScanTileStateIiLb1EEES9_NS1_10InputValueIiPiEEjiLb0EiEEvT0_T1_T2_iT3_T4_T5_ --------------------------
	.section	.text._ZN3cub18CUB_300001_SM_10006detail4scan16DeviceScanKernelINS2_10policy_hubIiiijN4cuda3std3__44plusIvEEE10Policy1000EN6thrust24THRUST_300001_SM_1000_NS6detail15normal_iteratorINSD_10device_ptrIiEEEESI_NS0_13ScanTileStateIiLb1EEES9_NS1_10InputValueIiPiEEjiLb0EiEEvT0_T1_T2_iT3_T4_T5_,"ax",@progbits
	.align	128
        .global         _ZN3cub18CUB_300001_SM_10006detail4scan16DeviceScanKernelINS2_10policy_hubIiiijN4cuda3std3__44plusIvEEE10Policy1000EN6thrust24THRUST_300001_SM_1000_NS6detail15normal_iteratorINSD_10device_ptrIiEEEESI_NS0_13ScanTileStateIiLb1EEES9_NS1_10InputValueIiPiEEjiLb0EiEEvT0_T1_T2_iT3_T4_T5_
        .type           _ZN3cub18CUB_300001_SM_10006detail4scan16DeviceScanKernelINS2_10policy_hubIiiijN4cuda3std3__44plusIvEEE10Policy1000EN6thrust24THRUST_300001_SM_1000_NS6detail15normal_iteratorINSD_10device_ptrIiEEEESI_NS0_13ScanTileStateIiLb1EEES9_NS1_10InputValueIiPiEEjiLb0EiEEvT0_T1_T2_iT3_T4_T5_,@function
        .size           _ZN3cub18CUB_300001_SM_10006detail4scan16DeviceScanKernelINS2_10policy_hubIiiijN4cuda3std3__44plusIvEEE10Policy1000EN6thrust24THRUST_300001_SM_1000_NS6detail15normal_iteratorINSD_10device_ptrIiEEEESI_NS0_13ScanTileStateIiLb1EEES9_NS1_10InputValueIiPiEEjiLb0EiEEvT0_T1_T2_iT3_T4_T5_,(.L_x_194 - _ZN3cub18CUB_300001_SM_10006detail4scan16DeviceScanKernelINS2_10policy_hubIiiijN4cuda3std3__44plusIvEEE10Policy1000EN6thrust24THRUST_300001_SM_1000_NS6detail15normal_iteratorINSD_10device_ptrIiEEEESI_NS0_13ScanTileStateIiLb1EEES9_NS1_10InputValueIiPiEEjiLb0EiEEvT0_T1_T2_iT3_T4_T5_)
        .other          _ZN3cub18CUB_300001_SM_10006detail4scan16DeviceScanKernelINS2_10policy_hubIiiijN4cuda3std3__44plusIvEEE10Policy1000EN6thrust24THRUST_300001_SM_1000_NS6detail15normal_iteratorINSD_10device_ptrIiEEEESI_NS0_13ScanTileStateIiLb1EEES9_NS1_10InputValueIiPiEEjiLb0EiEEvT0_T1_T2_iT3_T4_T5_,@"STO_CUDA_ENTRY STV_DEFAULT"
_ZN3cub18CUB_300001_SM_10006detail4scan16DeviceScanKernelINS2_10policy_hubIiiijN4cuda3std3__44plusIvEEE10Policy1000EN6thrust24THRUST_300001_SM_1000_NS6detail15normal_iteratorINSD_10device_ptrIiEEEESI_NS0_13ScanTileStateIiLb1EEES9_NS1_10InputValueIiPiEEjiLb0EiEEvT0_T1_T2_iT3_T4_T5_:
.text._ZN3cub18CUB_300001_SM_10006detail4scan16DeviceScanKernelINS2_10policy_hubIiiijN4cuda3std3__44plusIvEEE10Policy1000EN6thrust24THRUST_300001_SM_1000_NS6detail15normal_iteratorINSD_10device_ptrIiEEEESI_NS0_13ScanTileStateIiLb1EEES9_NS1_10InputValueIiPiEEjiLb0EiEEvT0_T1_T2_iT3_T4_T5_:
[----:B------:R-:W-:Y:S01]  /*0000*/  LDC R1, c[0x0][0x37c] ;  /* 0x0000df00ff017b82 */ /* 0x000fe20000000800 */
[----:B------:R-:W0:Y:S07]  /*0010*/  LDCU UR4, c[0x0][0x3a0] ;  /* 0x00007400ff0477ac */ /* 0x000e2e0008000800 */
[----:B------:R-:W1:Y:S01]  /*0020*/  LDC R42, c[0x0][0x398] ;  /* 0x0000e600ff2a7b82 */ /* 0x000e620000000800 */
[----:B------:R-:W2:Y:S01]  /*0030*/  LDCU.64 UR8, c[0x0][0x358] ;  /* 0x00006b00ff0877ac */ /* 0x000ea20008000a00 */
[----:B------:R-:W3:Y:S01]  /*0040*/  LDCU UR5, c[0x0][0x3b0] ;  /* 0x00007600ff0577ac */ /* 0x000ee20008000800 */
[----:B0-----:R-:W-:-:S06]  /*0050*/  UPRMT UR4, UR4, 0x7770, URZ ;  /* 0x0000777004047896 */ /* 0x001fcc00080000ff */
[----:B------:R-:W-:-:S13]  /*0060*/  ISETP.NE.AND P0, PT, RZ, UR4, PT ;  /* 0x00000004ff007c0c */ /* 0x000fda000bf05270 */
[----:B------:R-:W2:Y:S02]  /*0070*/  @P0 LDC.64 R2, c[0x0][0x3a8] ;  /* 0x0000ea00ff020b82 */ /* 0x000ea40000000a00 */
[----:B--2---:R0:W5:Y:S06]  /*0080*/  @P0 LDG.E R44, desc[UR8][R2.64] ;  /* 0x00000008022c0981 */ /* 0x00416c000c1e1900 */
[----:B------:R-:W1:Y:S02]  /*0090*/  S2UR UR4, SR_CTAID.X ;  /* 0x00000000000479c3 */ /* 0x000e640000002500 */
[----:B-1----:R-:W-:-:S04]  /*00a0*/  VIADD R42, R42, UR4 ;  /* 0x000000042a2a7c36 */ /* 0x002fc80008000000 */
[----:B------:R-:W-:-:S05]  /*00b0*/  IMAD R7, R42, 0x2100, RZ ;  /* 0x000021002a077824 */ /* 0x000fca00078e02ff */
[----:B---3--:R-:W-:Y:S01]  /*00c0*/  IADD3 R0, PT, PT, -R7, UR5, RZ ;  /* 0x0000000507007c10 */ /* 0x008fe2000fffe1ff */
[----:B------:R-:W1:Y:S03]  /*00d0*/  @!P0 LDC R44, c[0x0][0x3a8] ;  /* 0x0000ea00ff2c8b82 */ /* 0x000e660000000800 */
[----:B------:R-:W-:-:S13]  /*00e0*/  ISETP.GE.U32.AND P0, PT, R0, 0x2101, PT ;  /* 0x000021010000780c */ /* 0x000fda0003f06070 */
[----:B0-----:R-:W-:Y:S05]  /*00f0*/  @!P0 BRA `(.L_x_93) ;  /* 0x0000001c00ac8947 */ /* 0x001fea0003800000 */
[----:B------:R-:W0:Y:S01]  /*0100*/  S2R R16, SR_TID.X ;  /* 0x0000000000107919 */ /* 0x000e220000002100 */
[----:B------:R-:W2:Y:S01]  /*0110*/  LDCU.64 UR4, c[0x0][0x380] ;  /* 0x00007000ff0477ac */ /* 0x000ea20008000a00 */
[C---:B0-----:R-:W-:Y:S02]  /*0120*/  LOP3.LUT R0, R16.reuse, 0x1f, RZ, 0xc0, !PT ;  /* 0x0000001f10007812 */ /* 0x041fe400078ec0ff */
[----:B------:R-:W-:-:S05]  /*0130*/  LOP3.LUT R3, R16, 0x3e0, RZ, 0xc0, !PT ;  /* 0x000003e010037812 */ /* 0x000fca00078ec0ff */
[----:B------:R-:W-:-:S05]  /*0140*/  IMAD R0, R3, 0x16, R0 ;  /* 0x0000001603007824 */ /* 0x000fca00078e0200 */
[----:B------:R-:W-:-:S05]  /*0150*/  IADD3 R0, P0, PT, R7, R0, RZ ;  /* 0x0000000007007210 */ /* 0x000fca0007f1e0ff */
[----:B------:R-:W-:Y:S02]  /*0160*/  IMAD.X R3, RZ, RZ, RZ, P0 ;  /* 0x000000ffff037224 */ /* 0x000fe400000e06ff */
        /* <DEDUP_REMOVED lines=30> */
[----:B------:R-:W-:Y:S01]  /*0350*/  ISETP.NE.AND P0, PT, R42, RZ, PT ;  /* 0x000000ff2a00720c */ /* 0x000fe20003f05270 */
        /* <DEDUP_REMOVED lines=28> */
[----:B------:R0:W1:Y:S04]  /*0520*/  LDS.64 R36, [R27] ;  /* 0x000000001b247984 */ /* 0x0000680000000a00 */
[----:B------:R0:W2:Y:S04]  /*0530*/  LDS.64 R34, [R27+0x8] ;  /* 0x000008001b227984 */ /* 0x0000a80000000a00 */
[----:B------:R0:W3:Y:S04]  /*0540*/  LDS.64 R32, [R27+0x10] ;  /* 0x000010001b207984 */ /* 0x0000e80000000a00 */
[----:B------:R0:W4:Y:S04]  /*0550*/  LDS.64 R18, [R27+0x18] ;  /* 0x000018001b127984 */ /* 0x0001280000000a00 */
[----:B------:R0:W0:Y:S04]  /*0560*/  LDS.64 R14, [R27+0x20] ;  /* 0x000020001b0e7984 */ /* 0x0000280000000a00 */
[----:B------:R0:W0:Y:S04]  /*0570*/  LDS.64 R12, [R27+0x28] ;  /* 0x000028001b0c7984 */ /* 0x0000280000000a00 */
[----:B------:R0:W0:Y:S04]  /*0580*/  LDS.64 R10, [R27+0x30] ;  /* 0x000030001b0a7984 */ /* 0x0000280000000a00 */
[----:B------:R0:W0:Y:S04]  /*0590*/  LDS.64 R8, [R27+0x38] ;  /* 0x000038001b087984 */ /* 0x0000280000000a00 */
[----:B------:R0:W0:Y:S04]  /*05a0*/  LDS.64 R6, [R27+0x40] ;  /* 0x000040001b067984 */ /* 0x0000280000000a00 */
[----:B------:R0:W0:Y:S04]  /*05b0*/  LDS.64 R4, [R27+0x48] ;  /* 0x000048001b047984 */ /* 0x0000280000000a00 */
[----:B------:R0:W0:Y:S01]  /*05c0*/  LDS.64 R2, [R27+0x50] ;  /* 0x000050001b027984 */ /* 0x0000220000000a00 */
[----:B------:R-:W-:Y:S06]  /*05d0*/  BAR.SYNC.DEFER_BLOCKING 0x0 ;  /* 0x0000000000007b1d */ /* 0x000fec0000010000 */
[----:B-1----:R-:W-:Y:S05]  /*05e0*/  @P0 BRA `(.L_x_95) ;  /* 0x00000004001c0947 */ /* 0x002fea0003800000 */
[----:B0-2---:R-:W-:Y:S02]  /*05f0*/  IADD3 R17, PT, PT, R34, R37, R36 ;  /* 0x0000002522117210 */ /* 0x005fe40007ffe024 */
[C---:B------:R-:W-:Y:S02]  /*0600*/  ISETP.NE.AND P1, PT, R39.reuse, 0x1f, PT ;  /* 0x0000001f2700780c */ /* 0x040fe40003f25270 */
[----:B---3--:R-:W-:Y:S02]  /*0610*/  IADD3 R17, PT, PT, R32, R35, R17 ;  /* 0x0000002320117210 */ /* 0x008fe40007ffe011 */
[----:B------:R-:W-:Y:S02]  /*0620*/  ISETP.NE.AND P2, PT, R39, RZ, PT ;  /* 0x000000ff2700720c */ /* 0x000fe40003f45270 */
[----:B----4-:R-:W-:-:S04]  /*0630*/  IADD3 R17, PT, PT, R18, R33, R17 ;  /* 0x0000002112117210 */ /* 0x010fc80007ffe011 */
[----:B------:R-:W-:-:S03]  /*0640*/  IADD3 R17, PT, PT, R14, R19, R17 ;  /* 0x000000130e117210 */ /* 0x000fc60007ffe011 */
[----:B------:R-:W-:Y:S02]  /*0650*/  @!P1 LEA R43, R40, UR4, 0x2 ;  /* 0x00000004282b9c11 */ /* 0x000fe4000f8e10ff */
[----:B------:R-:W-:-:S04]  /*0660*/  IADD3 R17, PT, PT, R12, R15, R17 ;  /* 0x0000000f0c117210 */ /* 0x000fc80007ffe011 */
[----:B------:R-:W-:-:S04]  /*0670*/  IADD3 R17, PT, PT, R10, R13, R17 ;  /* 0x0000000d0a117210 */ /* 0x000fc80007ffe011 */
[----:B------:R-:W-:-:S04]  /*0680*/  IADD3 R17, PT, PT, R8, R11, R17 ;  /* 0x0000000b08117210 */ /* 0x000fc80007ffe011 */
[----:B------:R-:W-:-:S04]  /*0690*/  IADD3 R17, PT, PT, R6, R9, R17 ;  /* 0x0000000906117210 */ /* 0x000fc80007ffe011 */
[----:B------:R-:W-:-:S04]  /*06a0*/  IADD3 R17, PT, PT, R4, R7, R17 ;  /* 0x0000000704117210 */ /* 0x000fc80007ffe011 */
[----:B------:R-:W-:-:S05]  /*06b0*/  IADD3 R20, PT, PT, R2, R5, R17 ;  /* 0x0000000502147210 */ /* 0x000fca0007ffe011 */
[----:B------:R-:W-:-:S05]  /*06c0*/  IMAD.IADD R3, R3, 0x1, R20 ;  /* 0x0000000103037824 */ /* 0x000fca00078e0214 */
        /* <DEDUP_REMOVED lines=37> */
[----:B------:R-:W-:Y:S02]  /*0920*/  SEL R20, R26, R20, !P0 ;  /* 0x000000141a147207 */ /* 0x000fe40004000000 */
[----:B------:R-:W-:-:S04]  /*0930*/  ISETP.NE.AND P0, PT, R40, 0x8, PT ;  /* 0x000000082800780c */ /* 0x000fc80003f05270 */
[----:B------:R-:W-:Y:S02]  /*0940*/  SEL R20, R27, R20, !P0 ;  /* 0x000000141b147207 */ /* 0x000fe40004000000 */
[----:B------:R-:W-:Y:S02]  /*0950*/  ISETP.NE.AND P0, PT, R40, 0xa, PT ;  /* 0x0000000a2800780c */ /* 0x000fe40003f05270 */
[----:B------:R-:W-:Y:S02]  /*0960*/  SEL R20, R28, R20, !P1 ;  /* 0x000000141c147207 */ /* 0x000fe40004800000 */
[----:B------:R-:W-:Y:S02]  /*0970*/  ISETP.NE.AND P1, PT, R40, 0xb, PT ;  /* 0x0000000b2800780c */ /* 0x000fe40003f25270 */
[----:B------:R-:W-:Y:S01]  /*0980*/  SEL R20, R29, R20, !P0 ;  /* 0x000000141d147207 */ /* 0x000fe20004000000 */
[----:B------:R-:W-:Y:S01]  /*0990*/  IMAD.IADD R29, R30, 0x1, R29 ;  /* 0x000000011e1d7824 */ /* 0x000fe200078e021d */
[----:B------:R-:W-:-:S04]  /*09a0*/  ISETP.GE.U32.AND P0, PT, R16, 0x20, PT ;  /* 0x000000201000780c */ /* 0x000fc80003f06070 */
[----:B------:R-:W-:Y:S02]  /*09b0*/  SEL R20, R29, R20, !P1 ;  /* 0x000000141d147207 */ /* 0x000fe40004800000 */
[----:B------:R-:W-:Y:S02]  /*09c0*/  ISETP.NE.AND P1, PT, R16, RZ, PT ;  /* 0x000000ff1000720c */ /* 0x000fe40003f25270 */
[----:B------:R-:W-:Y:S02]  /*09d0*/  SEL R16, R3, RZ, P2 ;  /* 0x000000ff03107207 */ /* 0x000fe40001000000 */
[----:B------:R-:W-:Y:S02]  /*09e0*/  SEL R3, R20, RZ, P0 ;  /* 0x000000ff14037207 */ /* 0x000fe40000000000 */
[--C-:B-----5:R-:W-:Y:S02]  /*09f0*/  IADD3 R31, PT, PT, R29, R31, R44.reuse ;  /* 0x0000001f1d1f7210 */ /* 0x120fe40007ffe02c */
[----:B------:R-:W-:-:S05]  /*0a00*/  IADD3 R44, PT, PT, R3, R16, R44 ;  /* 0x00000010032c7210 */ /* 0x000fca0007ffe02c */
[----:B------:R-:W-:Y:S05]  /*0a10*/  @P1 BRA `(.L_x_96) ;  /* 0x0000000c00f41947 */ /* 0x000fea0003800000 */
[----:B------:R-:W0:Y:S01]  /*0a20*/  LDC.64 R16, c[0x0][0x390] ;  /* 0x0000e400ff107b82 */ /* 0x000e220000000a00 */
[----:B------:R-:W-:-:S05]  /*0a30*/  IMAD.MOV.U32 R30, RZ, RZ, 0x65 ;  /* 0x00000065ff1e7424 */ /* 0x000fca00078e00ff */
[----:B0-----:R0:W-:Y:S01]  /*0a40*/  ST.E.64.STRONG.GPU desc[UR8][R16.64+0x100], R30 ;  /* 0x0001001e10007985 */ /* 0x0011e2000c10fb08 */
[----:B------:R-:W-:Y:S05]  /*0a50*/  BRA `(.L_x_96) ;  /* 0x0000000c00e47947 */ /* 0x000fea0003800000 */
.L_x_95:
        /* <DEDUP_REMOVED lines=57> */
[----:B------:R-:W-:Y:S02]  /*0df0*/  ISETP.NE.AND P0, PT, R40, 0xa, PT ;  /* 0x0000000a2800780c */ /* 0x000fe40003f05270 */
[----:B------:R-:W-:Y:S02]  /*0e00*/  SEL R20, R28, R20, !P1 ;  /* 0x000000141c147207 */ /* 0x000fe40004800000 */
[----:B------:R-:W-:Y:S02]  /*0e10*/  ISETP.NE.AND P1, PT, R40, 0xb, PT ;  /* 0x0000000b2800780c */ /* 0x000fe40003f25270 */
[----:B------:R-:W-:Y:S02]  /*0e20*/  SEL R20, R29, R20, !P0 ;  /* 0x000000141d147207 */ /* 0x000fe40004000000 */
[----:B------:R-:W-:-:S02]  /*0e30*/  ISETP.GT.U32.AND P0, PT, R16, 0x1f, PT ;  /* 0x0000001f1000780c */ /* 0x000fc40003f04070 */
[----:B------:R-:W-:Y:S02]  /*0e40*/  SEL R20, R30, R20, !P1 ;  /* 0x000000141e147207 */ /* 0x000fe40004800000 */
[----:B------:R-:W-:-:S03]  /*0e50*/  ISETP.GE.U32.AND P1, PT, R16, 0x20, PT ;  /* 0x000000201000780c */ /* 0x000fc60003f26070 */
[----:B------:R-:W-:-:S05]  /*0e60*/  IMAD.IADD R20, R20, 0x1, R17 ;  /* 0x0000000114147824 */ /* 0x000fca00078e0211 */
[----:B------:R-:W-:Y:S01]  /*0e70*/  SEL R23, R3, R20, !P1 ;  /* 0x0000001403177207 */ /* 0x000fe20004800000 */
[----:B------:R-:W-:Y:S06]  /*0e80*/  @P0 BRA `(.L_x_97) ;  /* 0x0000000800b00947 */ /* 0x000fec0003800000 */
[----:B------:R-:W0:Y:S01]  /*0e90*/  LDC.64 R20, c[0x0][0x390] ;  /* 0x0000e400ff147b82 */ /* 0x000e220000000a00 */
[----:B------:R-:W-:Y:S02]  /*0ea0*/  ISETP.NE.AND P1, PT, R16, RZ, PT ;  /* 0x000000ff1000720c */ /* 0x000fe40003f25270 */
[----:B------:R-:W-:-:S05]  /*0eb0*/  LOP3.LUT R3, RZ, R16, RZ, 0x33, !PT ;  /* 0x00000010ff037212 */ /* 0x000fca00078e33ff */
[----:B------:R-:W-:-:S06]  /*0ec0*/  IMAD.IADD R40, R42, 0x1, R3 ;  /* 0x000000012a287824 */ /* 0x000fcc00078e0203 */
        /* <DEDUP_REMOVED lines=11> */
.L_x_127:
[----:B------:R-:W-:Y:S05]  /*0f80*/  @!P0 BRA `(.L_x_99) ;  /* 0x0000000000748947 */ /* 0x000fea0003800000 */
[----:B------:R-:W-:-:S07]  /*0f90*/  IMAD.MOV.U32 R3, RZ, RZ, 0x3b8 ;  /* 0x000003b8ff037424 */ /* 0x000fce00078e00ff */
.L_x_101:
[----:B------:R-:W-:Y:S02]  /*0fa0*/  VIADD R27, R3, 0x1 ;  /* 0x00000001031b7836 */ /* 0x000fe40000000000 */
[----:B------:R-:W-:Y:S02]  /*0fb0*/  IMAD R42, R42, 0x41a7, RZ ;  /* 0x000041a72a2a7824 */ /* 0x000fe400078e02ff */
[----:B------:R-:W0:Y:S01]  /*0fc0*/  I2F.U32.RP R22, R27 ;  /* 0x0000001b00167306 */ /* 0x000e220000209000 */
[----:B------:R-:W-:Y:S01]  /*0fd0*/  IMAD.MOV R29, RZ, RZ, -R27 ;  /* 0x000000ffff1d7224 */ /* 0x000fe200078e0a1b */
[----:B------:R-:W-:Y:S02]  /*0fe0*/  ISETP.NE.U32.AND P2, PT, R27, RZ, PT ;  /* 0x000000ff1b00720c */ /* 0x000fe40003f45070 */
[----:B------:R-:W-:-:S04]  /*0ff0*/  LOP3.LUT R42, R42, 0x7fffffff, RZ, 0xc0, !PT ;  /* 0x7fffffff2a2a7812 */ /* 0x000fc800078ec0ff */
[----:B0-----:R-:W0:Y:S02]  /*1000*/  MUFU.RCP R22, R22 ;  /* 0x0000001600167308 */ /* 0x001e240000001000 */
[----:B0-----:R-:W-:-:S06]  /*1010*/  VIADD R20, R22, 0xffffffe ;  /* 0x0ffffffe16147836 */ /* 0x001fcc0000000000 */
[----:B------:R0:W1:Y:S02]  /*1020*/  F2I.FTZ.U32.TRUNC.NTZ R21, R20 ;  /* 0x0000001400157305 */ /* 0x000064000021f000 */
[----:B0-----:R-:W-:Y:S02]  /*1030*/  IMAD.MOV.U32 R20, RZ, RZ, RZ ;  /* 0x000000ffff147224 */ /* 0x001fe400078e00ff */
[----:B-1----:R-:W-:-:S04]  /*1040*/  IMAD R29, R29, R21, RZ ;  /* 0x000000151d1d7224 */ /* 0x002fc800078e02ff */
[----:B------:R-:W-:-:S06]  /*1050*/  IMAD.HI.U32 R21, R21, R29, R20 ;  /* 0x0000001d15157227 */ /* 0x000fcc00078e0014 */
[----:B------:R-:W-:-:S04]  /*1060*/  IMAD.HI.U32 R21, R21, R42, RZ ;  /* 0x0000002a15157227 */ /* 0x000fc800078e00ff */
[----:B------:R-:W-:-:S04]  /*1070*/  IMAD.MOV R21, RZ, RZ, -R21 ;  /* 0x000000ffff157224 */ /* 0x000fc800078e0a15 */
[----:B------:R-:W-:-:S05]  /*1080*/  IMAD R22, R27, R21, R42 ;  /* 0x000000151b167224 */ /* 0x000fca00078e022a */
[----:B------:R-:W-:-:S13]  /*1090*/  ISETP.GE.U32.AND P0, PT, R22, R27, PT ;  /* 0x0000001b1600720c */ /* 0x000fda0003f06070 */
[----:B------:R-:W-:-:S05]  /*10a0*/  @P0 IMAD.IADD R22, R22, 0x1, -R27 ;  /* 0x0000000116160824 */ /* 0x000fca00078e0a1b */
[----:B------:R-:W-:-:S13]  /*10b0*/  ISETP.GE.U32.AND P0, PT, R22, R27, PT ;  /* 0x0000001b1600720c */ /* 0x000fda0003f06070 */
[----:B------:R-:W-:Y:S01]  /*10c0*/  @P0 IMAD.IADD R22, R22, 0x1, -R27 ;  /* 0x0000000116160824 */ /* 0x000fe200078e0a1b */
[----:B------:R-:W-:-:S04]  /*10d0*/  @!P2 LOP3.LUT R22, RZ, R27, RZ, 0x33, !PT ;  /* 0x0000001bff16a212 */ /* 0x000fc800078e33ff */
[----:B------:R-:W-:Y:S05]  /*10e0*/  NANOSLEEP R22 ;  /* 0x000000160000735d */ /* 0x000fea0003800000 */
[----:B------:R-:W2:Y:S01]  /*10f0*/  LD.E.64.STRONG.GPU R26, desc[UR8][R16.64+0x100] ;  /* 0x00010008101a7980 */ /* 0x000ea2000c10fb00 */
[----:B------:R-:W-:Y:S01]  /*1100*/  UMOV UR5, 0xffffffff ;  /* 0xffffffff00057882 */ /* 0x000fe20000000000 */
[----:B------:R-:W-:Y:S02]  /*1110*/  SHF.R.U32.HI R3, RZ, 0x1, R3 ;  /* 0x00000001ff037819 */ /* 0x000fe40000011603 */
[----:B--2---:R-:W-:Y:S01]  /*1120*/  ISETP.NE.AND P0, PT, R26, 0x63, PT ;  /* 0x000000631a00780c */ /* 0x004fe20003f05270 */
[----:B------:R-:W-:-:S12]  /*1130*/  BRA.DIV UR5, `(.L_x_100) ;  /* 0x0000003605187947 */ /* 0x000fd8000b800000 */
[----:B------:R-:W-:-:S13]  /*1140*/  VOTE.ANY P0, !P0 ;  /* 0x0000000000ff7806 */ /* 0x000fda0004000100 */
.L_x_130:
[----:B------:R-:W-:Y:S05]  /*1150*/  @P0 BRA `(.L_x_101) ;  /* 0xfffffffc00900947 */ /* 0x000fea000383ffff */
.L_x_99:
[----:B------:R-:W-:Y:S01]  /*1160*/  UMOV UR5, 0xffffffff ;  /* 0xffffffff00057882 */ /* 0x000fe20000000000 */
[----:B------:R-:W-:Y:S02]  /*1170*/  ISETP.NE.AND P0, PT, R26, 0x65, PT ;  /* 0x000000651a00780c */ /* 0x000fe40003f05270 */
[----:B------:R-:W-:Y:S11]  /*1180*/  BRA.DIV UR5, `(.L_x_102) ;  /* 0x0000003605247947 */ /* 0x000ff6000b800000 */
[----:B------:R-:W0:Y:S01]  /*1190*/  S2R R30, SR_GEMASK ;  /* 0x00000000001e7919 */ /* 0x000e220000003c00 */
[----:B------:R-:W-:Y:S01]  /*11a0*/  VOTE.ANY R21, PT, !P0 ;  /* 0x0000000000157806 */ /* 0x000fe200040e0100 */
[C---:B------:R-:W-:Y:S02]  /*11b0*/  VIADD R41, R39.reuse, 0x2 ;  /* 0x0000000227297836 */ /* 0x040fe40000000000 */
[C---:B------:R-:W-:Y:S02]  /*11c0*/  VIADD R43, R39.reuse, 0x4 ;  /* 0x00000004272b7836 */ /* 0x040fe40000000000 */
[C---:B------:R-:W-:Y:S02]  /*11d0*/  VIADD R44, R39.reuse, 0x8 ;  /* 0x00000008272c7836 */ /* 0x040fe40000000000 */
[----:B------:R-:W-:Y:S01]  /*11e0*/  VIADD R45, R39, 0x10 ;  /* 0x00000010272d7836 */ /* 0x000fe20000000000 */
[----:B0-----:R-:W-:-:S05]  /*11f0*/  LOP3.LUT R21, R21, 0x80000000, R30, 0xec, !PT ;  /* 0x8000000015157812 */ /* 0x001fca00078eec1e */
[----:B------:R-:W-:-:S05]  /*1200*/  VIADD R16, R21, 0xffffffff ;  /* 0xffffffff15107836 */ /* 0x000fca0000000000 */
[----:B------:R-:W-:-:S04]  /*1210*/  LOP3.LUT R16, R21, R16, RZ, 0xc, !PT ;  /* 0x0000001015107212 */ /* 0x000fc800078e0cff */
[----:B------:R0:W1:Y:S02]  /*1220*/  POPC R20, R16 ;  /* 0x0000001000147309 */ /* 0x0000640000000000 */
[----:B0-----:R-:W0:Y:S01]  /*1230*/  LDC.64 R16, c[0x0][0x390] ;  /* 0x0000e400ff107b82 */ /* 0x001e220000000a00 */
[----:B-1----:R-:W1:Y:S01]  /*1240*/  SHFL.DOWN PT, R22, R27, 0x1, R20 ;  /* 0x082000001b167989 */ /* 0x002e6200000e0014 */
[-C--:B------:R-:W-:Y:S02]  /*1250*/  ISETP.GE.AND P0, PT, R39, R20.reuse, PT ;  /* 0x000000142700720c */ /* 0x080fe40003f06270 */
[----:B------:R-:W-:Y:S02]  /*1260*/  ISETP.GT.AND P2, PT, R45, R20, PT ;  /* 0x000000142d00720c */ /* 0x000fe40003f44270 */
[----:B0-----:R-:W-:Y:S02]  /*1270*/  IADD3 R28, P3, PT, R16, 0x100, RZ ;  /* 0x00000100101c7810 */ /* 0x001fe40007f7e0ff */
[----:B-1----:R-:W-:-:S02]  /*1280*/  SEL R22, R22, RZ, !P0 ;  /* 0x000000ff16167207 */ /* 0x002fc40004000000 */
[----:B------:R-:W-:-:S03]  /*1290*/  ISETP.GT.AND P0, PT, R41, R20, PT ;  /* 0x000000142900720c */ /* 0x000fc60003f04270 */
[----:B------:R-:W-:-:S05]  /*12a0*/  IMAD.IADD R3, R22, 0x1, R27 ;  /* 0x0000000116037824 */ /* 0x000fca00078e021b */
[----:B------:R-:W0:Y:S02]  /*12b0*/  SHFL.DOWN PT, R22, R3, 0x2, R20 ;  /* 0x0840000003167989 */ /* 0x000e2400000e0014 */
[----:B0-----:R-:W-:Y:S02]  /*12c0*/  SEL R22, R22, RZ, !P0 ;  /* 0x000000ff16167207 */ /* 0x001fe40004000000 */
[----:B------:R-:W-:-:S03]  /*12d0*/  ISETP.GT.AND P0, PT, R43, R20, PT ;  /* 0x000000142b00720c */ /* 0x000fc60003f04270 */
[----:B------:R-:W-:Y:S02]  /*12e0*/  IMAD.IADD R29, R3, 0x1, R22 ;  /* 0x00000001031d7824 */ /* 0x000fe400078e0216 */
[----:B------:R-:W-:-:S03]  /*12f0*/  IMAD.X R3, RZ, RZ, R17, P3 ;  /* 0x000000ffff037224 */ /* 0x000fc600018e0611 */
        /* <DEDUP_REMOVED lines=10> */
[----:B0-----:R-:W-:-:S05]  /*13a0*/  SEL R22, R22, RZ, !P2 ;  /* 0x000000ff16167207 */ /* 0x001fca0005000000 */
[----:B------:R-:W-:-:S07]  /*13b0*/  IMAD.IADD R46, R47, 0x1, R22 ;  /* 0x000000012f2e7824 */ /* 0x000fce00078e0216 */
.L_x_139:
[----:B------:R-:W-:Y:S05]  /*13c0*/  @!P0 BRA `(.L_x_103) ;  /* 0x0000000400248947 */ /* 0x000fea0003800000 */
[----:B------:R-:W-:-:S07]  /*13d0*/  IMAD.MOV.U32 R29, RZ, RZ, 0x3b8 ;  /* 0x000003b8ff1d7424 */ /* 0x000fce00078e00ff */
.L_x_109:
[----:B------:R-:W-:Y:S02]  /*13e0*/  IMAD.MOV.U32 R16, RZ, RZ, R28 ;  /* 0x000000ffff107224 */ /* 0x000fe400078e001c */
[----:B------:R-:W-:Y:S02]  /*13f0*/  IMAD.MOV.U32 R17, RZ, RZ, R3 ;  /* 0x000000ffff117224 */ /* 0x000fe400078e0003 */
        /* <DEDUP_REMOVED lines=8> */
.L_x_142:
[----:B------:R-:W-:Y:S05]  /*1480*/  @!P0 BRA `(.L_x_105) ;  /* 0x0000000000748947 */ /* 0x000fea0003800000 */
[----:B------:R-:W-:-:S07]  /*1490*/  IMAD.MOV.U32 R22, RZ, RZ, R29 ;  /* 0x000000ffff167224 */ /* 0x000fce00078e001d */
.L_x_107:
        /* <DEDUP_REMOVED lines=27> */
.L_x_145:
[----:B------:R-:W-:Y:S05]  /*1650*/  @P0 BRA `(.L_x_107) ;  /* 0xfffffffc00900947 */ /* 0x000fea000383ffff */
.L_x_105:
[----:B------:R-:W-:Y:S01]  /*1660*/  UMOV UR5, 0xffffffff ;  /* 0xffffffff00057882 */ /* 0x000fe20000000000 */
[----:B------:R-:W-:Y:S02]  /*1670*/  ISETP.NE.AND P0, PT, R26, 0x65, PT ;  /* 0x000000651a00780c */ /* 0x000fe40003f05270 */
[----:B------:R-:W-:Y:S11]  /*1680*/  BRA.DIV UR5, `(.L_x_108) ;  /* 0x0000003605287947 */ /* 0x000ff6000b800000 */
[----:B------:R-:W-:Y:S01]  /*1690*/  VOTE.ANY R21, PT, !P0 ;  /* 0x0000000000157806 */ /* 0x000fe200040e0100 */
[----:B------:R-:W-:-:S03]  /*16a0*/  VIADD R40, R40, 0xffffffe0 ;  /* 0xffffffe028287836 */ /* 0x000fc60000000000 */
[----:B------:R-:W-:-:S05]  /*16b0*/  LOP3.LUT R21, R21, 0x80000000, R30, 0xec, !PT ;  /* 0x8000000015157812 */ /* 0x000fca00078eec1e */
        /* <DEDUP_REMOVED lines=25> */
.L_x_154:
[----:B------:R-:W-:Y:S05]  /*1850*/  @P0 BRA `(.L_x_109) ;  /* 0xfffffff800e00947 */ /* 0x000fea000383ffff */
.L_x_103:
        /* <DEDUP_REMOVED lines=8> */
[----:B0-----:R-:W-:-:S05]  /*18e0*/  @!P1 LEA R3, R16, R3, 0x18 ;  /* 0x0000000310039211 */ /* 0x001fca00078ec0ff */
[----:B------:R1:W-:Y:S04]  /*18f0*/  @!P1 STS [R3+0x8], R31 ;  /* 0x0000081f03009388 */ /* 0x0003e80000000800 */
[----:B------:R1:W-:Y:S01]  /*1900*/  @!P1 STS [R3+0x4], R46 ;  /* 0x0000042e03009388 */ /* 0x0003e20000000800 */
[----:B--2---:R-:W-:Y:S01]  /*1910*/  @!P0 LEA R17, R20, R17, 0x18 ;  /* 0x0000001114118211 */ /* 0x004fe200078ec0ff */
[----:B------:R-:W-:Y:S02]  /*1920*/  IMAD.MOV.U32 R20, RZ, RZ, R23 ;  /* 0x000000ffff147224 */ /* 0x000fe400078e0017 */
[----:B------:R-:W-:Y:S02]  /*1930*/  @!P0 IMAD.MOV.U32 R20, RZ, RZ, R46 ;  /* 0x000000ffff148224 */ /* 0x000fe400078e002e */
[----:B------:R1:W-:Y:S05]  /*1940*/  @!P0 STS [R17+0x4c], R46 ;  /* 0x00004c2e11008388 */ /* 0x0003ea0000000800 */
.L_x_97:
[----:B------:R-:W-:Y:S05]  /*1950*/  WARPSYNC.ALL ;  /* 0x0000000000007948 */ /* 0x000fea0003800000 */
[----:B------:R-:W0:Y:S08]  /*1960*/  S2UR UR6, SR_CgaCtaId ;  /* 0x00000000000679c3 */ /* 0x000e300000008800 */
[----:B------:R-:W-:Y:S06]  /*1970*/  BAR.SYNC.DEFER_BLOCKING 0x0 ;  /* 0x0000000000007b1d */ /* 0x000fec0000010000 */
[----:B------:R-:W-:Y:S01]  /*1980*/  UMOV UR5, 0x400 ;  /* 0x0000040000057882 */ /* 0x000fe20000000000 */
[----:B------:R-:W2:Y:S01]  /*1990*/  S2R R16, SR_TID.X ;  /* 0x0000000000107919 */ /* 0x000ea20000002100 */
[----:B0-----:R-:W-:-:S09]  /*19a0*/  ULEA UR5, UR6, UR5, 0x18 ;  /* 0x0000000506057291 */ /* 0x001fd2000f8ec0ff */
[----:B-1----:R-:W0:Y:S01]  /*19b0*/  LDS R3, [UR5+0x4c] ;  /* 0x00004c05ff037984 */ /* 0x002e220008000800 */
[----:B--2---:R-:W-:-:S04]  /*19c0*/  ISETP.NE.AND P0, PT, R16, RZ, PT ;  /* 0x000000ff1000720c */ /* 0x004fc80003f05270 */
[----:B0-----:R-:W-:-:S05]  /*19d0*/  SEL R3, R3, RZ, P0 ;  /* 0x000000ff03037207 */ /* 0x001fca0000000000 */
[----:B------:R-:W-:-:S07]  /*19e0*/  IMAD.IADD R44, R3, 0x1, R20 ;  /* 0x00000001032c7824 */ /* 0x000fce00078e0214 */
.L_x_96:
[----:B------:R-:W-:Y:S05]  /*19f0*/  BSYNC.RECONVERGENT B0 ;  /* 0x0000000000007941 */ /* 0x000fea0003800200 */
.L_x_94:
[----:B------:R-:W-:Y:S01]  /*1a00*/  IMAD.IADD R45, R36, 0x1, R44 ;  /* 0x00000001242d7824 */ /* 0x000fe200078e022c */
[----:B------:R-:W1:Y:S01]  /*1a10*/  S2R R3, SR_TID.X ;  /* 0x0000000000037919 */ /* 0x000e620000002100 */
[----:B------:R-:W2:Y:S01]  /*1a20*/  S2UR UR6, SR_CgaCtaId ;  /* 0x00000000000679c3 */ /* 0x000ea20000008800 */
[----:B------:R-:W-:Y:S01]  /*1a30*/  UMOV UR5, 0x400 ;  /* 0x0000040000057882 */ /* 0x000fe20000000000 */
[----:B0-----:R-:W-:Y:S01]  /*1a40*/  IMAD.IADD R16, R37, 0x1, R45 ;  /* 0x0000000125107824 */ /* 0x001fe200078e022d */
[----:B------:R-:W0:Y:S03]  /*1a50*/  S2R R24, SR_LANEID ;  /* 0x0000000000187919 */ /* 0x000e260000000000 */
[----:B------:R-:W-:Y:S02]  /*1a60*/  IMAD.IADD R17, R34, 0x1, R16 ;  /* 0x0000000122117824 */ /* 0x000fe400078e0210 */
[----:B------:R-:W-:Y:S02]  /*1a70*/  BAR.SYNC.DEFER_BLOCKING 0x0 ;  /* 0x0000000000007b1d */ /* 0x000fe40000010000 */
[----:B------:R-:W-:-:S04]  /*1a80*/  IMAD.IADD R22, R35, 0x1, R17 ;  /* 0x0000000123167824 */ /* 0x000fc800078e0211 */
[----:B------:R-:W-:-:S04]  /*1a90*/  IMAD.IADD R23, R32, 0x1, R22 ;  /* 0x0000000120177824 */ /* 0x000fc800078e0216 */
[----:B------:R-:W-:-:S04]  /*1aa0*/  IMAD.IADD R20, R33, 0x1, R23 ;  /* 0x0000000121147824 */ /* 0x000fc800078e0217 */
[----:B------:R-:W-:Y:S01]  /*1ab0*/  IMAD.IADD R21, R18, 0x1, R20 ;  /* 0x0000000112157824 */ /* 0x000fe200078e0214 */
[----:B--2---:R-:W-:-:S03]  /*1ac0*/  ULEA UR5, UR6, UR5, 0x18 ;  /* 0x0000000506057291 */ /* 0x004fc6000f8ec0ff */
[----:B------:R-:W-:Y:S01]  /*1ad0*/  IMAD.IADD R18, R19, 0x1, R21 ;  /* 0x0000000113127824 */ /* 0x000fe200078e0215 */
[----:B------:R-:W2:Y:S03]  /*1ae0*/  LDCU.64 UR6, c[0x0][0x388] ;  /* 0x00007100ff0677ac */ /* 0x000ea60008000a00 */
[----:B------:R-:W-:Y:S01]  /*1af0*/  IMAD.IADD R19, R14, 0x1, R18 ;  /* 0x000000010e137824 */ /* 0x000fe200078e0212 */
[----:B-1----:R-:W-:-:S03]  /*1b00*/  SHF.R.U32.HI R3, RZ, 0x5, R3 ;  /* 0x00000005ff037819 */ /* 0x002fc60000011603 */
[----:B------:R-:W-:Y:S02]  /*1b10*/  IMAD.IADD R14, R15, 0x1, R19 ;  /* 0x000000010f0e7824 */ /* 0x000fe400078e0213 */
[----:B0-----:R-:W-:Y:S02]  /*1b20*/  IMAD R3, R3, 0x2c0, R24 ;  /* 0x000002c003037824 */ /* 0x001fe400078e0218 */
[----:B------:R-:W-:-:S03]  /*1b30*/  IMAD.IADD R15, R12, 0x1, R14 ;  /* 0x000000010c0f7824 */ /* 0x000fc600078e020e */
[----:B------:R-:W-:Y:S01]  /*1b40*/  LEA R49, R3, UR5, 0x2 ;  /* 0x0000000503317c11 */ /* 0x000fe2000f8e10ff */
[----:B------:R-:W-:Y:S01]  /*1b50*/  IMAD.IADD R12, R13, 0x1, R15 ;  /* 0x000000010d0c7824 */ /* 0x000fe200078e020f */
[----:B--2---:R-:W-:-:S03]  /*1b60*/  IADD3 R38, P0, PT, R38, UR6, RZ ;  /* 0x0000000626267c10 */ /* 0x004fc6000ff1e0ff */
[----:B------:R-:W-:Y:S02]  /*1b70*/  IMAD.IADD R13, R10, 0x1, R12 ;  /* 0x000000010a0d7824 */ /* 0x000fe400078e020c */
[----:B------:R-:W-:Y:S01]  /*1b80*/  IMAD R24, R24, 0x54, R49 ;  /* 0x0000005418187824 */ /* 0x000fe200078e0231 */
[----:B------:R-:W-:Y:S01]  /*1b90*/  IADD3.X R39, PT, PT, R0, UR7, RZ, P0, !PT ;  /* 0x0000000700277c10 */ /* 0x000fe200087fe4ff */
[----:B------:R-:W-:-:S03]  /*1ba0*/  IMAD.IADD R10, R11, 0x1, R13 ;  /* 0x000000010b0a7824 */ /* 0x000fc600078e020d */
[----:B------:R-:W-:Y:S01]  /*1bb0*/  STS.64 [R24], R44 ;  /* 0x0000002c18007388 */ /* 0x000fe20000000a00 */
[----:B------:R-:W-:-:S03]  /*1bc0*/  IMAD.IADD R11, R8, 0x1, R10 ;  /* 0x00000001080b7824 */ /* 0x000fc600078e020a */
[----:B------:R-:W-:Y:S01]  /*1bd0*/  STS.64 [R24+0x8], R16 ;  /* 0x0000081018007388 */ /* 0x000fe20000000a00 */
        /* <DEDUP_REMOVED lines=11> */
[----:B------:R-:W-:Y:S04]  /*1c90*/  STS.64 [R24+0x38], R10 ;  /* 0x0000380a18007388 */ /* 0x000fe80000000a00 */
[----:B------:R-:W-:Y:S04]  /*1ca0*/  STS.64 [R24+0x40], R8 ;  /* 0x0000400818007388 */ /* 0x000fe80000000a00 */
[----:B------:R-:W-:Y:S04]  /*1cb0*/  STS.64 [R24+0x48], R6 ;  /* 0x0000480618007388 */ /* 0x000fe80000000a00 */
[----:B------:R-:W-:Y:S01]  /*1cc0*/  STS.64 [R24+0x50], R4 ;  /* 0x0000500418007388 */ /* 0x000fe20000000a00 */
[----:B------:R-:W-:-:S03]  /*1cd0*/  NOP ;  /* 0x0000000000007918 */ /* 0x000fc60000000000 */
[----:B------:R-:W0:Y:S04]  /*1ce0*/  LDS R3, [R49] ;  /* 0x0000000031037984 */ /* 0x000e280000000800 */
[----:B------:R-:W1:Y:S04]  /*1cf0*/  LDS R17, [R49+0x80] ;  /* 0x0000800031117984 */ /* 0x000e680000000800 */
        /* <DEDUP_REMOVED lines=43> */
.L_x_93:
[----:B------:R-:W-:-:S13]  /*1fb0*/  ISETP.NE.AND P0, PT, R0, RZ, PT ;  /* 0x000000ff0000720c */ /* 0x000fda0003f05270 */
[----:B------:R-:W-:Y:S05]  /*1fc0*/  @!P0 EXIT ;  /* 0x000000000000894d */ /* 0x000fea0003800000 */
[----:B------:R-:W0:Y:S02]  /*1fd0*/  LDC.64 R4, c[0x0][0x380] ;  /* 0x0000e000ff047b82 */ /* 0x000e240000000a00 */
[----:B0-----:R-:W-:-:S05]  /*1fe0*/  IMAD.WIDE.U32 R4, R7, 0x4, R4 ;  /* 0x0000000407047825 */ /* 0x001fca00078e0004 */
[----:B------:R0:W2:Y:S01]  /*1ff0*/  LDG.E R6, desc[UR8][R4.64] ;  /* 0x0000000804067981 */ /* 0x0000a2000c1e1900 */
[----:B------:R-:W3:Y:S02]  /*2000*/  S2R R2, SR_TID.X ;  /* 0x0000000000027919 */ /* 0x000ee40000002100 */
[C---:B---3--:R-:W-:Y:S02]  /*2010*/  LOP3.LUT R3, R2.reuse, 0x1f, RZ, 0xc0, !PT ;  /* 0x0000001f02037812 */ /* 0x048fe400078ec0ff */
[----:B------:R-:W-:-:S05]  /*2020*/  LOP3.LUT R8, R2, 0x3e0, RZ, 0xc0, !PT ;  /* 0x000003e002087812 */ /* 0x000fca00078ec0ff */
[----:B------:R-:W-:-:S04]  /*2030*/  IMAD R3, R8, 0x16, R3 ;  /* 0x0000001608037824 */ /* 0x000fc800078e0203 */
[C---:B------:R-:W-:Y:S01]  /*2040*/  VIADD R7, R3.reuse, 0x20 ;  /* 0x0000002003077836 */ /* 0x040fe20000000000 */
[C---:B------:R-:W-:Y:S01]  /*2050*/  ISETP.GE.U32.AND P6, PT, R3.reuse, R0, PT ;  /* 0x000000000300720c */ /* 0x040fe20003fc6070 */
[C---:B------:R-:W-:Y:S01]  /*2060*/  VIADD R9, R3.reuse, 0x40 ;  /* 0x0000004003097836 */ /* 0x040fe20000000000 */
[C---:B0-----:R-:W-:Y:S01]  /*2070*/  LEA R4, P1, R3.reuse, R4, 0x2 ;  /* 0x0000000403047211 */ /* 0x041fe200078210ff */
[----:B------:R-:W-:Y:S01]  /*2080*/  VIADD R11, R3, 0x60 ;  /* 0x00000060030b7836 */ /* 0x000fe20000000000 */
[-C--:B------:R-:W-:Y:S01]  /*2090*/  ISETP.GE.U32.AND P5, PT, R7, R0.reuse, PT ;  /* 0x000000000700720c */ /* 0x080fe20003fa6070 */
[----:B------:R-:W-:Y:S01]  /*20a0*/  VIADD R7, R3, 0x80 ;  /* 0x0000008003077836 */ /* 0x000fe20000000000 */
[-C--:B------:R-:W-:Y:S01]  /*20b0*/  ISETP.GE.U32.AND P0, PT, R9, R0.reuse, PT ;  /* 0x000000000900720c */ /* 0x080fe20003f06070 */
[----:B------:R-:W-:Y:S01]  /*20c0*/  IMAD.X R5, RZ, RZ, R5, P1 ;  /* 0x000000ffff057224 */ /* 0x000fe200008e0605 */
[-C--:B------:R-:W-:Y:S01]  /*20d0*/  ISETP.GE.U32.AND P4, PT, R11, R0.reuse, PT ;  /* 0x000000000b00720c */ /* 0x080fe20003f86070 */
[----:B------:R-:W-:Y:S01]  /*20e0*/  VIADD R9, R3, 0xa0 ;  /* 0x000000a003097836 */ /* 0x000fe20000000000 */
[----:B------:R-:W-:Y:S01]  /*20f0*/  ISETP.GE.U32.AND P3, PT, R7, R0, PT ;  /* 0x000000000700720c */ /* 0x000fe20003f66070 */
[----:B------:R-:W-:-:S03]  /*2100*/  VIADD R7, R3, 0xc0 ;  /* 0x000000c003077836 */ /* 0x000fc60000000000 */
[-C--:B------:R-:W-:Y:S01]  /*2110*/  ISETP.GE.U32.AND P2, PT, R9, R0.reuse, PT ;  /* 0x000000000900720c */ /* 0x080fe20003f46070 */
[----:B------:R-:W-:Y:S01]  /*2120*/  VIADD R9, R3, 0x100 ;  /* 0x0000010003097836 */ /* 0x000fe20000000000 */
[-C--:B------:R-:W-:Y:S01]  /*2130*/  ISETP.GE.U32.AND P1, PT, R7, R0.reuse, PT ;  /* 0x000000000700720c */ /* 0x080fe20003f26070 */
[C---:B------:R-:W-:Y:S02]  /*2140*/  VIADD R7, R3.reuse, 0xe0 ;  /* 0x000000e003077836 */ /* 0x040fe40000000000 */
[----:B------:R-:W-:Y:S02]  /*2150*/  VIADD R39, R3, 0x2a0 ;  /* 0x000002a003277836 */ /* 0x000fe40000000000 */
[----:B--2---:R-:W-:Y:S02]  /*2160*/  IMAD.MOV.U32 R16, RZ, RZ, R6 ;  /* 0x000000ffff107224 */ /* 0x004fe400078e0006 */
[----:B------:R-:W2:Y:S01]  /*2170*/  @!P6 LDG.E R6, desc[UR8][R4.64] ;  /* 0x000000080406e981 */ /* 0x000ea2000c1e1900 */
[----:B------:R-:W-:Y:S01]  /*2180*/  ISETP.GE.U32.AND P6, PT, R7, R0, PT ;  /* 0x000000000700720c */ /* 0x000fe20003fc6070 */
[----:B------:R-:W-:-:S02]  /*2190*/  IMAD.MOV.U32 R10, RZ, RZ, R16 ;  /* 0x000000ffff0a7224 */ /* 0x000fc400078e0010 */
[----:B------:R-:W-:Y:S02]  /*21a0*/  VIADD R7, R3, 0x120 ;  /* 0x0000012003077836 */ /* 0x000fe40000000000 */
[--C-:B------:R-:W-:Y:S02]  /*21b0*/  IMAD.MOV.U32 R12, RZ, RZ, R16.reuse ;  /* 0x000000ffff0c7224 */ /* 0x100fe400078e0010 */
[----:B------:R-:W3:Y:S01]  /*21c0*/  @!P0 LDG.E R10, desc[UR8][R4.64+0x100] ;  /* 0x00010008040a8981 */ /* 0x000ee2000c1e1900 */
[-C--:B------:R-:W-:Y:S01]  /*21d0*/  ISETP.GE.U32.AND P0, PT, R7, R0.reuse, PT ;  /* 0x000000000700720c */ /* 0x080fe20003f06070 */
[----:B------:R-:W-:Y:S02]  /*21e0*/  VIADD R7, R3, 0x140 ;  /* 0x0000014003077836 */ /* 0x000fe40000000000 */
[--C-:B------:R-:W-:Y:S01]  /*21f0*/  IMAD.MOV.U32 R8, RZ, RZ, R16.reuse ;  /* 0x000000ffff087224 */ /* 0x100fe200078e0010 */
[----:B------:R-:W4:Y:S01]  /*2200*/  @!P4 LDG.E R12, desc[UR8][R4.64+0x180] ;  /* 0x00018008040cc981 */ /* 0x000f22000c1e1900 */
[----:B------:R-:W-:Y:S01]  /*2210*/  IMAD.MOV.U32 R18, RZ, RZ, R16 ;  /* 0x000000ffff127224 */ /* 0x000fe200078e0010 */
[----:B------:R-:W-:Y:S01]  /*2220*/  ISETP.GE.U32.AND P4, PT, R7, R0, PT ;  /* 0x000000000700720c */ /* 0x000fe20003f86070 */
[----:B------:R-:W-:-:S02]  /*2230*/  VIADD R7, R3, 0x180 ;  /* 0x0000018003077836 */ /* 0x000fc40000000000 */
[----:B------:R-:W4:Y:S01]  /*2240*/  @!P5 LDG.E R8, desc[UR8][R4.64+0x80] ;  /* 0x000080080408d981 */ /* 0x000f22000c1e1900 */
[-C--:B------:R-:W-:Y:S01]  /*2250*/  ISETP.GE.U32.AND P5, PT, R9, R0.reuse, PT ;  /* 0x000000000900720c */ /* 0x080fe20003fa6070 */
[--C-:B------:R-:W-:Y:S02]  /*2260*/  IMAD.MOV.U32 R20, RZ, RZ, R16.reuse ;  /* 0x000000ffff147224 */ /* 0x100fe400078e0010 */
[----:B------:R-:W4:Y:S01]  /*2270*/  @!P2 LDG.E R18, desc[UR8][R4.64+0x280] ;  /* 0x000280080412a981 */ /* 0x000f22000c1e1900 */
[-C--:B------:R-:W-:Y:S01]  /*2280*/  ISETP.GE.U32.AND P2, PT, R7, R0.reuse, PT ;  /* 0x000000000700720c */ /* 0x080fe20003f46070 */
[C---:B------:R-:W-:Y:S02]  /*2290*/  VIADD R7, R3.reuse, 0x1a0 ;  /* 0x000001a003077836 */ /* 0x040fe40000000000 */
[--C-:B------:R-:W-:Y:S01]  /*22a0*/  IMAD.MOV.U32 R14, RZ, RZ, R16.reuse ;  /* 0x000000ffff0e7224 */ /* 0x100fe200078e0010 */
[----:B------:R-:W4:Y:S01]  /*22b0*/  @!P1 LDG.E R20, desc[UR8][R4.64+0x300] ;  /* 0x0003000804149981 */ /* 0x000f22000c1e1900 */
[----:B------:R-:W-:Y:S01]  /*22c0*/  VIADD R9, R3, 0x160 ;  /* 0x0000016003097836 */ /* 0x000fe20000000000 */
[----:B------:R-:W-:Y:S01]  /*22d0*/  ISETP.GE.U32.AND P1, PT, R7, R0, PT ;  /* 0x000000000700720c */ /* 0x000fe20003f26070 */
[----:B------:R-:W-:-:S02]  /*22e0*/  IMAD.MOV.U32 R24, RZ, RZ, R16 ;  /* 0x000000ffff187224 */ /* 0x000fc400078e0010 */
[----:B------:R-:W-:Y:S01]  /*22f0*/  VIADD R7, R3, 0x1e0 ;  /* 0x000001e003077836 */ /* 0x000fe20000000000 */
[----:B------:R-:W4:Y:S01]  /*2300*/  @!P3 LDG.E R14, desc[UR8][R4.64+0x200] ;  /* 0x00020008040eb981 */ /* 0x000f22000c1e1900 */
[--C-:B------:R-:W-:Y:S01]  /*2310*/  IMAD.MOV.U32 R22, RZ, RZ, R16.reuse ;  /* 0x000000ffff167224 */ /* 0x100fe200078e0010 */
[-C--:B------:R-:W-:Y:S01]  /*2320*/  ISETP.GE.U32.AND P3, PT, R9, R0.reuse, PT ;  /* 0x000000000900720c */ /* 0x080fe20003f66070 */
[----:B------:R-:W-:Y:S01]  /*2330*/  VIADD R9, R3, 0x1c0 ;  /* 0x000001c003097836 */ /* 0x000fe20000000000 */
[----:B------:R-:W4:Y:S01]  /*2340*/  @!P5 LDG.E R24, desc[UR8][R4.64+0x400] ;  /* 0x000400080418d981 */ /* 0x000f22000c1e1900 */
[--C-:B------:R-:W-:Y:S01]  /*2350*/  IMAD.MOV.U32 R26, RZ, RZ, R16.reuse ;  /* 0x000000ffff1a7224 */ /* 0x100fe200078e0010 */
[-C--:B------:R-:W-:Y:S01]  /*2360*/  ISETP.GE.U32.AND P5, PT, R7, R0.reuse, PT ;  /* 0x000000000700720c */ /* 0x080fe20003fa6070 */
[----:B------:R-:W-:Y:S01]  /*2370*/  VIADD R7, R3, 0x200 ;  /* 0x0000020003077836 */ /* 0x000fe20000000000 */
[----:B------:R-:W4:Y:S01]  /*2380*/  @!P6 LDG.E R22, desc[UR8][R4.64+0x380] ;  /* 0x000380080416e981 */ /* 0x000f22000c1e1900 */
[----:B------:R-:W-:Y:S01]  /*2390*/  ISETP.GE.U32.AND P6, PT, R9, R0, PT ;  /* 0x000000000900720c */ /* 0x000fe20003fc6070 */
[----:B------:R-:W-:-:S02]  /*23a0*/  IMAD.MOV.U32 R28, RZ, RZ, R16 ;  /* 0x000000ffff1c7224 */ /* 0x000fc400078e0010 */
[--C-:B------:R-:W-:Y:S01]  /*23b0*/  IMAD.MOV.U32 R30, RZ, RZ, R16.reuse ;  /* 0x000000ffff1e7224 */ /* 0x100fe200078e0010 */
[----:B------:R-:W4:Y:S01]  /*23c0*/  @!P0 LDG.E R26, desc[UR8][R4.64+0x480] ;  /* 0x00048008041a8981 */ /* 0x000f22000c1e1900 */
[-C--:B------:R-:W-:Y:S01]  /*23d0*/  ISETP.GE.U32.AND P0, PT, R7, R0.reuse, PT ;  /* 0x000000000700720c */ /* 0x080fe20003f06070 */
[C---:B------:R-:W-:Y:S02]  /*23e0*/  VIADD R9, R3.reuse, 0x220 ;  /* 0x0000022003097836 */ /* 0x040fe40000000000 */
[----:B------:R-:W-:Y:S01]  /*23f0*/  VIADD R7, R3, 0x240 ;  /* 0x0000024003077836 */ /* 0x000fe20000000000 */
[----:B------:R-:W4:Y:S01]  /*2400*/  @!P4 LDG.E R28, desc[UR8][R4.64+0x500] ;  /* 0x00050008041cc981 */ /* 0x000f22000c1e1900 */
[--C-:B------:R-:W-:Y:S01]  /*2410*/  IMAD.MOV.U32 R32, RZ, RZ, R16.reuse ;  /* 0x000000ffff207224 */ /* 0x100fe200078e0010 */
[-C--:B------:R-:W-:Y:S01]  /*2420*/  ISETP.GE.U32.AND P4, PT, R9, R0.reuse, PT ;  /* 0x000000000900720c */ /* 0x080fe20003f86070 */
[--C-:B------:R-:W-:Y:S01]  /*2430*/  IMAD.MOV.U32 R34, RZ, RZ, R16.reuse ;  /* 0x000000ffff227224 */ /* 0x100fe200078e0010 */
[----:B------:R-:W4:Y:S01]  /*2440*/  @!P3 LDG.E R30, desc[UR8][R4.64+0x580] ;  /* 0x00058008041eb981 */ /* 0x000f22000c1e1900 */
[----:B------:R-:W-:Y:S01]  /*2450*/  IMAD.MOV.U32 R36, RZ, RZ, R16 ;  /* 0x000000ffff247224 */ /* 0x000fe200078e0010 */
[----:B------:R-:W-:Y:S01]  /*2460*/  ISETP.GE.U32.AND P3, PT, R7, R0, PT ;  /* 0x000000000700720c */ /* 0x000fe20003f66070 */
[C---:B------:R-:W-:Y:S01]  /*2470*/  VIADD R7, R3.reuse, 0x260 ;  /* 0x0000026003077836 */ /* 0x040fe20000000000 */
[----:B------:R-:W4:Y:S01]  /*2480*/  @!P2 LDG.E R32, desc[UR8][R4.64+0x600] ;  /* 0x000600080420a981 */ /* 0x000f22000c1e1900 */
[----:B------:R-:W-:-:S03]  /*2490*/  VIADD R9, R3, 0x280 ;  /* 0x0000028003097836 */ /* 0x000fc60000000000 */
[----:B------:R-:W4:Y:S01]  /*24a0*/  @!P1 LDG.E R34, desc[UR8][R4.64+0x680] ;  /* 0x0006800804229981 */ /* 0x000f22000c1e1900 */
[-C--:B------:R-:W-:Y:S02]  /*24b0*/  ISETP.GE.U32.AND P2, PT, R7, R0.reuse, PT ;  /* 0x000000000700720c */ /* 0x080fe40003f46070 */
[-C--:B------:R-:W-:Y:S01]  /*24c0*/  ISETP.GE.U32.AND P1, PT, R9, R0.reuse, PT ;  /* 0x000000000900720c */ /* 0x080fe20003f26070 */
[----:B------:R-:W4:Y:S01]  /*24d0*/  @!P6 LDG.E R36, desc[UR8][R4.64+0x700] ;  /* 0x000700080424e981 */ /* 0x000f22000c1e1900 */
[----:B------:R-:W-:Y:S01]  /*24e0*/  ISETP.GE.U32.AND P6, PT, R39, R0, PT ;  /* 0x000000002700720c */ /* 0x000fe20003fc6070 */
[--C-:B------:R-:W-:Y:S02]  /*24f0*/  IMAD.MOV.U32 R46, RZ, RZ, R16.reuse ;  /* 0x000000ffff2e7224 */ /* 0x100fe400078e0010 */
[--C-:B------:R-:W-:Y:S02]  /*2500*/  IMAD.MOV.U32 R48, RZ, RZ, R16.reuse ;  /* 0x000000ffff307224 */ /* 0x100fe400078e0010 */
[----:B------:R-:W-:-:S02]  /*2510*/  IMAD.MOV.U32 R50, RZ, RZ, R16 ;  /* 0x000000ffff327224 */ /* 0x000fc400078e0010 */
        /* <DEDUP_REMOVED lines=13> */
[----:B------:R-:W-:Y:S01]  /*25f0*/  UMOV UR4, 0x400 ;  /* 0x0000040000047882 */ /* 0x000fe20000000000 */
[----:B------:R-:W-:Y:S01]  /*2600*/  ISETP.NE.AND P0, PT, R42, RZ, PT ;  /* 0x000000ff2a00720c */ /* 0x000fe20003f05270 */
[----:B-1----:R-:W-:-:S02]  /*2610*/  ULEA UR4, UR5, UR4, 0x18 ;  /* 0x0000000405047291 */ /* 0x002fc4000f8ec0ff */
[----:B0-----:R-:W-:-:S05]  /*2620*/  IMAD R41, R43, 0x2c0, R38 ;  /* 0x000002c02b297824 */ /* 0x001fca00078e0226 */
        /* <DEDUP_REMOVED lines=39> */
[----:B------:R-:W-:Y:S02]  /*28a0*/  ISETP.NE.AND P1, PT, R38, 0x1f, PT ;  /* 0x0000001f2600780c */ /* 0x000fe40003f25270 */
[----:B---3--:R-:W-:Y:S02]  /*28b0*/  IADD3 R16, PT, PT, R8, R7, R16 ;  /* 0x0000000708107210 */ /* 0x008fe40007ffe010 */
[----:B------:R-:W-:Y:S02]  /*28c0*/  ISETP.NE.AND P2, PT, R43, 0xb, PT ;  /* 0x0000000b2b00780c */ /* 0x000fe40003f45270 */
        /* <DEDUP_REMOVED lines=52> */
[----:B------:R-:W-:Y:S02]  /*2c10*/  ISETP.NE.AND P1, PT, R38, RZ, PT ;  /* 0x000000ff2600720c */ /* 0x000fe40003f25270 */
[----:B------:R-:W-:Y:S01]  /*2c20*/  SEL R16, R25, R16, !P0 ;  /* 0x0000001019107207 */ /* 0x000fe20004000000 */
[----:B------:R-:W-:Y:S01]  /*2c30*/  @!P2 IMAD.IADD R16, R26, 0x1, R25 ;  /* 0x000000011a10a824 */ /* 0x000fe200078e0219 */
[----:B------:R-:W-:-:S02]  /*2c40*/  ISETP.GE.U32.AND P0, PT, R2, 0x20, PT ;  /* 0x000000200200780c */ /* 0x000fc40003f06070 */
[----:B------:R-:W-:Y:S02]  /*2c50*/  SEL R37, R37, RZ, P1 ;  /* 0x000000ff25257207 */ /* 0x000fe40000800000 */
[----:B------:R-:W-:-:S04]  /*2c60*/  SEL R17, R16, RZ, P0 ;  /* 0x000000ff10117207 */ /* 0x000fc80000000000 */
[----:B-----5:R-:W-:Y:S01]  /*2c70*/  IADD3 R44, PT, PT, R17, R37, R44 ;  /* 0x00000025112c7210 */ /* 0x020fe20007ffe02c */
[----:B------:R-:W-:Y:S06]  /*2c80*/  BRA `(.L_x_111) ;  /* 0x0000000c00e87947 */ /* 0x000fec0003800000 */
.L_x_110:
[----:B0-2---:R-:W-:Y:S02]  /*2c90*/  IADD3 R16, PT, PT, R6, R5, R4 ;  /* 0x0000000506107210 */ /* 0x005fe40007ffe004 */
[----:B------:R-:W-:Y:S02]  /*2ca0*/  ISETP.NE.AND P1, PT, R38, 0x1f, PT ;  /* 0x0000001f2600780c */ /* 0x000fe40003f25270 */
        /* <DEDUP_REMOVED lines=52> */
[----:B------:R-:W-:Y:S01]  /*2ff0*/  SEL R16, R23, R16, !P0 ;  /* 0x0000001017107207 */ /* 0x000fe20004000000 */
[----:B------:R-:W-:Y:S01]  /*3000*/  IMAD.IADD R23, R44, 0x1, -R37 ;  /* 0x000000012c177824 */ /* 0x000fe200078e0a25 */
[C---:B------:R-:W-:Y:S02]  /*3010*/  ISETP.NE.AND P0, PT, R43.reuse, 0xa, PT ;  /* 0x0000000a2b00780c */ /* 0x040fe40003f05270 */
[----:B------:R-:W-:Y:S02]  /*3020*/  SEL R16, R24, R16, !P1 ;  /* 0x0000001018107207 */ /* 0x000fe40004800000 */
[----:B------:R-:W-:Y:S02]  /*3030*/  ISETP.NE.AND P1, PT, R43, 0xb, PT ;  /* 0x0000000b2b00780c */ /* 0x000fe40003f25270 */
[----:B------:R-:W-:Y:S02]  /*3040*/  SEL R16, R25, R16, !P0 ;  /* 0x0000001019107207 */ /* 0x000fe40004000000 */
[----:B------:R-:W-:-:S02]  /*3050*/  ISETP.GT.U32.AND P0, PT, R2, 0x1f, PT ;  /* 0x0000001f0200780c */ /* 0x000fc40003f04070 */
[----:B------:R-:W-:Y:S02]  /*3060*/  SEL R17, R23, RZ, P2 ;  /* 0x000000ff17117207 */ /* 0x000fe40001000000 */
        /* <DEDUP_REMOVED lines=20> */
.L_x_157:
[----:B------:R-:W-:Y:S05]  /*31b0*/  @!P0 BRA `(.L_x_114) ;  /* 0x0000000000748947 */ /* 0x000fea0003800000 */
[----:B------:R-:W-:-:S07]  /*31c0*/  IMAD.MOV.U32 R20, RZ, RZ, 0x3b8 ;  /* 0x000003b8ff147424 */ /* 0x000fce00078e00ff */
.L_x_116:
        /* <DEDUP_REMOVED lines=27> */
.L_x_160:
[----:B------:R-:W-:Y:S05]  /*3380*/  @P0 BRA `(.L_x_116) ;  /* 0xfffffffc00900947 */ /* 0x000fea000383ffff */
.L_x_114:
[----:B------:R-:W-:Y:S01]  /*3390*/  UMOV UR5, 0xffffffff ;  /* 0xffffffff00057882 */ /* 0x000fe20000000000 */
[----:B------:R-:W-:Y:S02]  /*33a0*/  ISETP.NE.AND P0, PT, R18, 0x65, PT ;  /* 0x000000651200780c */ /* 0x000fe40003f05270 */
[----:B------:R-:W-:Y:S11]  /*33b0*/  BRA.DIV UR5, `(.L_x_117) ;  /* 0x0000001e05047947 */ /* 0x000ff6000b800000 */
[----:B------:R-:W0:Y:S01]  /*33c0*/  S2R R26, SR_GEMASK ;  /* 0x00000000001a7919 */ /* 0x000e220000003c00 */
[----:B------:R-:W-:Y:S01]  /*33d0*/  VOTE.ANY R21, PT, !P0 ;  /* 0x0000000000157806 */ /* 0x000fe200040e0100 */
[----:B------:R-:W-:-:S03]  /*33e0*/  VIADD R17, R38, 0x2 ;  /* 0x0000000226117836 */ /* 0x000fc60000000000 */
[----:B0-----:R-:W-:-:S05]  /*33f0*/  LOP3.LUT R21, R21, 0x80000000, R26, 0xec, !PT ;  /* 0x8000000015157812 */ /* 0x001fca00078eec1a */
[----:B------:R-:W-:-:S05]  /*3400*/  VIADD R16, R21, 0xffffffff ;  /* 0xffffffff15107836 */ /* 0x000fca0000000000 */
[----:B------:R-:W-:Y:S01]  /*3410*/  LOP3.LUT R16, R21, R16, RZ, 0xc, !PT ;  /* 0x0000001015107212 */ /* 0x000fe200078e0cff */
[----:B------:R-:W-:-:S03]  /*3420*/  VIADD R21, R38, 0x10 ;  /* 0x0000001026157836 */ /* 0x000fc60000000000 */
[----:B------:R-:W0:Y:S02]  /*3430*/  POPC R20, R16 ;  /* 0x0000001000147309 */ /* 0x000e240000000000 */
[----:B0-----:R-:W0:Y:S01]  /*3440*/  SHFL.DOWN PT, R22, R19, 0x1, R20 ;  /* 0x0820000013167989 */ /* 0x001e2200000e0014 */
[-C--:B------:R-:W-:Y:S02]  /*3450*/  ISETP.GE.AND P0, PT, R38, R20.reuse, PT ;  /* 0x000000142600720c */ /* 0x080fe40003f06270 */
[-C--:B------:R-:W-:Y:S02]  /*3460*/  ISETP.GT.AND P2, PT, R21, R20.reuse, PT ;  /* 0x000000141500720c */ /* 0x080fe40003f44270 */
[----:B0-----:R-:W-:Y:S02]  /*3470*/  SEL R22, R22, RZ, !P0 ;  /* 0x000000ff16167207 */ /* 0x001fe40004000000 */
[----:B------:R-:W-:Y:S01]  /*3480*/  ISETP.GT.AND P0, PT, R17, R20, PT ;  /* 0x000000141100720c */ /* 0x000fe20003f04270 */
[----:B------:R-:W-:-:S02]  /*3490*/  VIADD R17, R38, 0x4 ;  /* 0x0000000426117836 */ /* 0x000fc40000000000 */
        /* <DEDUP_REMOVED lines=8> */
[----:B------:R-:W-:Y:S02]  /*3520*/  ISETP.GT.AND P0, PT, R17, R20, PT ;  /* 0x000000141100720c */ /* 0x000fe40003f04270 */
[----:B------:R-:W0:Y:S01]  /*3530*/  LDC.64 R16, c[0x0][0x390] ;  /* 0x0000e400ff107b82 */ /* 0x000e220000000a00 */
[----:B------:R-:W-:-:S05]  /*3540*/  IMAD.IADD R19, R45, 0x1, R22 ;  /* 0x000000012d137824 */ /* 0x000fca00078e0216 */
[----:B------:R-:W1:Y:S01]  /*3550*/  SHFL.DOWN PT, R22, R19, 0x8, R20 ;  /* 0x0900000013167989 */ /* 0x000e6200000e0014 */
[----:B0-----:R-:W-:-:S05]  /*3560*/  IADD3 R44, P3, PT, R16, 0x100, RZ ;  /* 0x00000100102c7810 */ /* 0x001fca0007f7e0ff */
[----:B------:R-:W-:Y:S01]  /*3570*/  IMAD.X R45, RZ, RZ, R17, P3 ;  /* 0x000000ffff2d7224 */ /* 0x000fe200018e0611 */
[----:B-1----:R-:W-:Y:S02]  /*3580*/  SEL R22, R22, RZ, !P0 ;  /* 0x000000ff16167207 */ /* 0x002fe40004000000 */
[----:B------:R-:W-:-:S03]  /*3590*/  ISETP.NE.AND P0, PT, R18, 0x65, PT ;  /* 0x000000651200780c */ /* 0x000fc60003f05270 */
[----:B------:R-:W-:-:S05]  /*35a0*/  IMAD.IADD R43, R19, 0x1, R22 ;  /* 0x00000001132b7824 */ /* 0x000fca00078e0216 */
[----:B------:R-:W0:Y:S05]  /*35b0*/  SHFL.DOWN PT, R22, R43, 0x10, R20 ;  /* 0x0a0000002b167989 */ /* 0x000e2a00000e0014 */
[----:B------:R-:W-:Y:S02]  /*35c0*/  VOTE.ALL P0, P0 ;  /* 0x0000000000ff7806 */ /* 0x000fe40000000000 */
[----:B0-----:R-:W-:-:S05]  /*35d0*/  SEL R22, R22, RZ, !P2 ;  /* 0x000000ff16167207 */ /* 0x001fca0005000000 */
[----:B------:R-:W-:-:S07]  /*35e0*/  IMAD.IADD R46, R43, 0x1, R22 ;  /* 0x000000012b2e7824 */ /* 0x000fce00078e0216 */
.L_x_169:
[----:B------:R-:W-:Y:S05]  /*35f0*/  @!P0 BRA `(.L_x_118) ;  /* 0x00000004002c8947 */ /* 0x000fea0003800000 */
[----:B------:R-:W-:-:S07]  /*3600*/  IMAD.MOV.U32 R43, RZ, RZ, 0x3b8 ;  /* 0x000003b8ff2b7424 */ /* 0x000fce00078e00ff */
.L_x_124:
        /* <DEDUP_REMOVED lines=8> */
.L_x_172:
[----:B------:R-:W-:Y:S05]  /*3690*/  @!P0 BRA `(.L_x_120) ;  /* 0x0000000000748947 */ /* 0x000fea0003800000 */
[----:B------:R-:W-:-:S07]  /*36a0*/  IMAD.MOV.U32 R20, RZ, RZ, R43 ;  /* 0x000000ffff147224 */ /* 0x000fce00078e002b */
.L_x_122:
        /* <DEDUP_REMOVED lines=27> */
.L_x_175:
[----:B------:R-:W-:Y:S05]  /*3860*/  @P0 BRA `(.L_x_122) ;  /* 0xfffffffc00900947 */ /* 0x000fea000383ffff */
.L_x_120:
[----:B------:R-:W-:Y:S01]  /*3870*/  UMOV UR5, 0xffffffff ;  /* 0xffffffff00057882 */ /* 0x000fe20000000000 */
[----:B------:R-:W-:Y:S02]  /*3880*/  ISETP.NE.AND P0, PT, R18, 0x65, PT ;  /* 0x000000651200780c */ /* 0x000fe40003f05270 */
[----:B------:R-:W-:Y:S11]  /*3890*/  BRA.DIV UR5, `(.L_x_123) ;  /* 0x0000001e05107947 */ /* 0x000ff6000b800000 */
[----:B------:R-:W-:Y:S01]  /*38a0*/  VOTE.ANY R21, PT, !P0 ;  /* 0x0000000000157806 */ /* 0x000fe200040e0100 */
[----:B------:R-:W-:Y:S02]  /*38b0*/  VIADD R17, R38, 0x2 ;  /* 0x0000000226117836 */ /* 0x000fe40000000000 */
[----:B------:R-:W-:Y:S01]  /*38c0*/  VIADD R37, R37, 0xffffffe0 ;  /* 0xffffffe025257836 */ /* 0x000fe20000000000 */
[----:B------:R-:W-:-:S05]  /*38d0*/  LOP3.LUT R21, R21, 0x80000000, R26, 0xec, !PT ;  /* 0x8000000015157812 */ /* 0x000fca00078eec1a */
[----:B------:R-:W-:-:S05]  /*38e0*/  VIADD R16, R21, 0xffffffff ;  /* 0xffffffff15107836 */ /* 0x000fca0000000000 */
[----:B------:R-:W-:-:S04]  /*38f0*/  LOP3.LUT R16, R21, R16, RZ, 0xc, !PT ;  /* 0x0000001015107212 */ /* 0x000fc800078e0cff */
        /* <DEDUP_REMOVED lines=16> */
[----:B------:R-:W-:-:S03]  /*3a00*/  IMAD.IADD R19, R49, 0x1, R22 ;  /* 0x0000000131137824 */ /* 0x000fc600078e0216 */
[----:B------:R-:W-:Y:S02]  /*3a10*/  ISETP.GT.AND P2, PT, R17, R20, PT ;  /* 0x000000141100720c */ /* 0x000fe40003f44270 */
        /* <DEDUP_REMOVED lines=8> */
.L_x_184:
[----:B------:R-:W-:Y:S05]  /*3aa0*/  @P0 BRA `(.L_x_124) ;  /* 0xfffffff800d80947 */ /* 0x000fea000383ffff */
.L_x_118:
        /* <DEDUP_REMOVED lines=15> */
.L_x_112:
        /* <DEDUP_REMOVED lines=9> */
.L_x_111:
[----:B------:R-:W-:Y:S01]  /*3c30*/  IMAD.IADD R45, R4, 0x1, R44 ;  /* 0x00000001042d7824 */ /* 0x000fe200078e022c */
[----:B------:R-:W-:Y:S01]  /*3c40*/  BAR.SYNC.DEFER_BLOCKING 0x0 ;  /* 0x0000000000007b1d */ /* 0x000fe20000010000 */
[----:B------:R-:W-:Y:S02]  /*3c50*/  ISETP.NE.AND P0, PT, R2, RZ, PT ;  /* 0x000000ff0200720c */ /* 0x000fe40003f05270 */
[----:B------:R-:W-:-:S05]  /*3c60*/  IMAD.IADD R4, R5, 0x1, R45 ;  /* 0x0000000105047824 */ /* 0x000fca00078e022d */
[----:B------:R-:W0:Y:S01]  /*3c70*/  S2UR UR5, SR_CTAID.X ;  /* 0x00000000000579c3 */ /* 0x000e220000002500 */
[----:B------:R-:W-:Y:S01]  /*3c80*/  IMAD.IADD R5, R6, 0x1, R4 ;  /* 0x0000000106057824 */ /* 0x000fe200078e0204 */
[----:B------:R-:W1:Y:S03]  /*3c90*/  LDCU.64 UR6, c[0x0][0x388] ;  /* 0x00007100ff0677ac */ /* 0x000e660008000a00 */
[----:B------:R-:W-:-:S04]  /*3ca0*/  IMAD.IADD R6, R7, 0x1, R5 ;  /* 0x0000000107067824 */ /* 0x000fc800078e0205 */
[----:B------:R-:W-:-:S04]  /*3cb0*/  IMAD.IADD R7, R8, 0x1, R6 ;  /* 0x0000000108077824 */ /* 0x000fc800078e0206 */
[----:B------:R-:W-:-:S04]  /*3cc0*/  IMAD.IADD R8, R9, 0x1, R7 ;  /* 0x0000000109087824 */ /* 0x000fc800078e0207 */
[----:B------:R-:W-:Y:S01]  /*3cd0*/  IMAD.IADD R9, R10, 0x1, R8 ;  /* 0x000000010a097824 */ /* 0x000fe200078e0208 */
[----:B------:R-:W-:Y:S03]  /*3ce0*/  STS.64 [R40], R44 ;  /* 0x0000002c28007388 */ /* 0x000fe60000000a00 */
[----:B------:R-:W-:Y:S01]  /*3cf0*/  IMAD.IADD R10, R11, 0x1, R9 ;  /* 0x000000010b0a7824 */ /* 0x000fe200078e0209 */
[----:B------:R2:W-:Y:S03]  /*3d00*/  STS.64 [R40+0x8], R4 ;  /* 0x0000080428007388 */ /* 0x0005e60000000a00 */
[----:B------:R-:W-:Y:S01]  /*3d10*/  IMAD.IADD R11, R12, 0x1, R10 ;  /* 0x000000010c0b7824 */ /* 0x000fe200078e020a */
[----:B------:R3:W-:Y:S03]  /*3d20*/  STS.64 [R40+0x10], R6 ;  /* 0x0000100628007388 */ /* 0x0007e60000000a00 */
[----:B------:R-:W-:Y:S01]  /*3d30*/  IMAD.IADD R12, R13, 0x1, R11 ;  /* 0x000000010d0c7824 */ /* 0x000fe200078e020b */
[----:B------:R-:W-:Y:S03]  /*3d40*/  STS.64 [R40+0x18], R8 ;  /* 0x0000180828007388 */ /* 0x000fe60000000a00 */
[----:B------:R-:W-:Y:S01]  /*3d50*/  IMAD.IADD R13, R14, 0x1, R12 ;  /* 0x000000010e0d7824 */ /* 0x000fe200078e020c */
[----:B------:R-:W-:Y:S01]  /*3d60*/  STS.64 [R40+0x20], R10 ;  /* 0x0000200a28007388 */ /* 0x000fe20000000a00 */
[----:B--2---:R-:W0:Y:S02]  /*3d70*/  LDC R4, c[0x0][0x398] ;  /* 0x0000e600ff047b82 */ /* 0x004e240000000800 */
[----:B------:R-:W-:Y:S01]  /*3d80*/  IMAD.IADD R14, R15, 0x1, R13 ;  /* 0x000000010f0e7824 */ /* 0x000fe200078e020d */
[----:B------:R2:W-:Y:S03]  /*3d90*/  STS.64 [R40+0x28], R12 ;  /* 0x0000280c28007388 */ /* 0x0005e60000000a00 */
[----:B------:R-:W-:Y:S01]  /*3da0*/  IMAD.IADD R15, R28, 0x1, R14 ;  /* 0x000000011c0f7824 */ /* 0x000fe200078e020e */
[----:B------:R-:W4:Y:S03]  /*3db0*/  S2R R5, SR_TID.X ;  /* 0x0000000000057919 */ /* 0x000f260000002100 */
[----:B------:R-:W-:Y:S01]  /*3dc0*/  IMAD.IADD R16, R29, 0x1, R15 ;  /* 0x000000011d107824 */ /* 0x000fe200078e020f */
[----:B------:R-:W-:Y:S03]  /*3dd0*/  STS.64 [R40+0x30], R14 ;  /* 0x0000300e28007388 */ /* 0x000fe60000000a00 */
[----:B------:R-:W-:Y:S01]  /*3de0*/  IMAD.IADD R17, R30, 0x1, R16 ;  /* 0x000000011e117824 */ /* 0x000fe200078e0210 */
[----:B---3--:R-:W3:Y:S03]  /*3df0*/  S2R R6, SR_TID.X ;  /* 0x0000000000067919 */ /* 0x008ee60000002100 */
[----:B------:R-:W-:Y:S01]  /*3e00*/  IMAD.IADD R18, R31, 0x1, R17 ;  /* 0x000000011f127824 */ /* 0x000fe200078e0211 */
[----:B------:R-:W-:Y:S03]  /*3e10*/  STS.64 [R40+0x38], R16 ;  /* 0x0000381028007388 */ /* 0x000fe60000000a00 */
[----:B------:R-:W-:-:S02]  /*3e20*/  IMAD.IADD R19, R32, 0x1, R18 ;  /* 0x0000000120137824 */ /* 0x000fc400078e0212 */
[----:B0-----:R-:W-:Y:S02]  /*3e30*/  VIADD R4, R4, UR5 ;  /* 0x0000000504047c36 */ /* 0x001fe40008000000 */
[----:B------:R-:W-:Y:S01]  /*3e40*/  IMAD.IADD R20, R33, 0x1, R19 ;  /* 0x0000000121147824 */ /* 0x000fe200078e0213 */
[----:B------:R-:W-:Y:S01]  /*3e50*/  STS.64 [R40+0x40], R18 ;  /* 0x0000401228007388 */ /* 0x000fe20000000a00 */
[----:B--2---:R-:W-:Y:S02]  /*3e60*/  IMAD R12, R4, 0x2100, RZ ;  /* 0x00002100040c7824 */ /* 0x004fe400078e02ff */
[----:B------:R-:W-:-:S04]  /*3e70*/  IMAD.IADD R21, R34, 0x1, R20 ;  /* 0x0000000122157824 */ /* 0x000fc800078e0214 */
[----:B------:R-:W-:Y:S01]  /*3e80*/  IMAD.IADD R22, R35, 0x1, R21 ;  /* 0x0000000123167824 */ /* 0x000fe200078e0215 */
[----:B------:R-:W-:Y:S03]  /*3e90*/  STS.64 [R40+0x48], R20 ;  /* 0x0000481428007388 */ /* 0x000fe60000000a00 */
[----:B------:R-:W-:Y:S01]  /*3ea0*/  IMAD.IADD R23, R36, 0x1, R22 ;  /* 0x0000000124177824 */ /* 0x000fe200078e0216 */
[C---:B----4-:R-:W-:Y:S02]  /*3eb0*/  LOP3.LUT R4, R5.reuse, 0x1f, RZ, 0xc0, !PT ;  /* 0x0000001f05047812 */ /* 0x050fe400078ec0ff */
[----:B------:R-:W-:Y:S02]  /*3ec0*/  LOP3.LUT R10, R5, 0x3e0, RZ, 0xc0, !PT ;  /* 0x000003e0050a7812 */ /* 0x000fe400078ec0ff */
[----:B------:R-:W-:Y:S01]  /*3ed0*/  STS.64 [R40+0x50], R22 ;  /* 0x0000501628007388 */ /* 0x000fe20000000a00 */
[----:B------:R-:W-:-:S03]  /*3ee0*/  NOP ;  /* 0x0000000000007918 */ /* 0x000fc60000000000 */
[----:B------:R-:W-:Y:S01]  /*3ef0*/  LDS R45, [R41] ;  /* 0x00000000292d7984 */ /* 0x000fe20000000800 */
[----:B---3--:R-:W-:Y:S01]  /*3f00*/  LOP3.LUT R8, R6, 0x3e0, RZ, 0xc0, !PT ;  /* 0x000003e006087812 */ /* 0x008fe200078ec0ff */
[----:B------:R-:W-:Y:S02]  /*3f10*/  IMAD R10, R10, 0x16, R4 ;  /* 0x000000160a0a7824 */ /* 0x000fe400078e0204 */
        /* <DEDUP_REMOVED lines=20> */
[----:B------:R0:W-:Y:S04]  /*4060*/  LDS R25, [R41+0xa80] ;  /* 0x000a800029197984 */ /* 0x0001e80000000800 */
[----:B------:R2:W-:Y:S01]  /*4070*/  @!P0 STS [UR4+0x8400], R0 ;  /* 0x00840000ff008988 */ /* 0x0005e20008000804 */
[----:B------:R-:W-:Y:S01]  /*4080*/  BAR.SYNC.DEFER_BLOCKING 0x0 ;  /* 0x0000000000007b1d */ /* 0x000fe20000010000 */
[----:B0-----:R-:W-:Y:S01]  /*4090*/  LOP3.LUT R41, R6, 0x1f, RZ, 0xc0, !PT ;  /* 0x0000001f06297812 */ /* 0x001fe200078ec0ff */
[----:B------:R-:W-:Y:S01]  /*40a0*/  VIADD R6, R10, 0x60 ;  /* 0x000000600a067836 */ /* 0x000fe20000000000 */
[----:B------:R-:W-:-:S03]  /*40b0*/  IADD3 R5, P0, PT, R12, R3, RZ ;  /* 0x000000030c057210 */ /* 0x000fc60007f1e0ff */
[----:B------:R-:W-:Y:S02]  /*40c0*/  IMAD R8, R8, 0x16, R41 ;  /* 0x0000001608087824 */ /* 0x000fe400078e0229 */
[----:B--2---:R-:W-:Y:S01]  /*40d0*/  IMAD.X R0, RZ, RZ, RZ, P0 ;  /* 0x000000ffff007224 */ /* 0x004fe200000e06ff */
[----:B-1----:R-:W-:Y:S01]  /*40e0*/  LEA R4, P0, R5, UR6, 0x2 ;  /* 0x0000000605047c11 */ /* 0x002fe2000f8010ff */
[----:B------:R-:W-:-:S03]  /*40f0*/  VIADD R41, R10, 0x20 ;  /* 0x000000200a297836 */ /* 0x000fc60000000000 */
[----:B------:R-:W-:Y:S01]  /*4100*/  LEA.HI.X R5, R5, UR7, R0, 0x2, P0 ;  /* 0x0000000705057c11 */ /* 0x000fe200080f1400 */
[C---:B------:R-:W-:Y:S01]  /*4110*/  VIADD R0, R8.reuse, 0xc0 ;  /* 0x000000c008007836 */ /* 0x040fe20000000000 */
[----:B------:R-:W0:Y:S02]  /*4120*/  LDS R2, [UR4+0x8400] ;  /* 0x00840004ff027984 */ /* 0x000e240008000800 */
[-C--:B0-----:R-:W-:Y:S01]  /*4130*/  ISETP.GE.AND P6, PT, R3, R2.reuse, PT ;  /* 0x000000020300720c */ /* 0x081fe20003fc6270 */
[C---:B------:R-:W-:Y:S01]  /*4140*/  VIADD R3, R8.reuse, 0x80 ;  /* 0x0000008008037836 */ /* 0x040fe20000000000 */
[-C--:B------:R-:W-:Y:S01]  /*4150*/  ISETP.GE.AND P5, PT, R41, R2.reuse, PT ;  /* 0x000000022900720c */ /* 0x080fe20003fa6270 */
[----:B------:R-:W-:Y:S01]  /*4160*/  VIADD R41, R8, 0xa0 ;  /* 0x000000a008297836 */ /* 0x000fe20000000000 */
[-C--:B------:R-:W-:Y:S01]  /*4170*/  ISETP.GE.AND P0, PT, R6, R2.reuse, PT ;  /* 0x000000020600720c */ /* 0x080fe20003f06270 */
[C---:B------:R-:W-:Y:S01]  /*4180*/  VIADD R6, R8.reuse, 0xe0 ;  /* 0x000000e008067836 */ /* 0x040fe20000000000 */
[-C--:B------:R-:W-:Y:S01]  /*4190*/  ISETP.GE.AND P3, PT, R3, R2.reuse, PT ;  /* 0x000000020300720c */ /* 0x080fe20003f66270 */
[----:B------:R-:W-:Y:S01]  /*41a0*/  VIADD R3, R8, 0x100 ;  /* 0x0000010008037836 */ /* 0x000fe20000000000 */
[-C--:B------:R-:W-:Y:S01]  /*41b0*/  ISETP.GE.AND P2, PT, R0, R2.reuse, PT ;  /* 0x000000020000720c */ /* 0x080fe20003f46270 */
[----:B------:R-:W-:Y:S01]  /*41c0*/  VIADD R0, R10, 0x40 ;  /* 0x000000400a007836 */ /* 0x000fe20000000000 */
[-C--:B------:R-:W-:Y:S01]  /*41d0*/  ISETP.GE.AND P4, PT, R41, R2.reuse, PT ;  /* 0x000000022900720c */ /* 0x080fe20003f86270 */
[----:B------:R-:W-:Y:S01]  /*41e0*/  VIADD R41, R8, 0x120 ;  /* 0x0000012008297836 */ /* 0x000fe20000000000 */
[-C--:B------:R-:W-:Y:S01]  /*41f0*/  ISETP.GE.AND P1, PT, R6, R2.reuse, PT ;  /* 0x000000020600720c */ /* 0x080fe20003f26270 */
[----:B------:R-:W-:Y:S01]  /*4200*/  @!P6 STG.E desc[UR8][R4.64], R45 ;  /* 0x0000002d0400e986 */ /* 0x000fe2000c101908 */
[----:B------:R-:W-:Y:S01]  /*4210*/  ISETP.GE.AND P6, PT, R3, R2, PT ;  /* 0x000000020300720c */ /* 0x000fe20003fc6270 */
[----:B------:R-:W-:-:S02]  /*4220*/  VIADD R3, R10, 0x140 ;  /* 0x000001400a037836 */ /* 0x000fc40000000000 */
[----:B------:R-:W-:Y:S01]  /*4230*/  @!P5 STG.E desc[UR8][R4.64+0x80], R47 ;  /* 0x0000802f0400d986 */ /* 0x000fe2000c101908 */
[-C--:B------:R-:W-:Y:S01]  /*4240*/  ISETP.GE.AND P5, PT, R41, R2.reuse, PT ;  /* 0x000000022900720c */ /* 0x080fe20003fa6270 */
[C---:B------:R-:W-:Y:S02]  /*4250*/  VIADD R41, R10.reuse, 0x160 ;  /* 0x000001600a297836 */ /* 0x040fe40000000000 */
[----:B------:R-:W-:Y:S01]  /*4260*/  @!P0 STG.E desc[UR8][R4.64+0x180], R49 ;  /* 0x0001803104008986 */ /* 0x000fe2000c101908 */
[-C--:B------:R-:W-:Y:S01]  /*4270*/  ISETP.GE.AND P0, PT, R3, R2.reuse, PT ;  /* 0x000000020300720c */ /* 0x080fe20003f06270 */
[C---:B------:R-:W-:Y:S02]  /*4280*/  VIADD R3, R10.reuse, 0x180 ;  /* 0x000001800a037836 */ /* 0x040fe40000000000 */
[----:B------:R-:W-:Y:S01]  /*4290*/  @!P3 STG.E desc[UR8][R4.64+0x200], R51 ;  /* 0x000200330400b986 */ /* 0x000fe2000c101908 */
[----:B------:R-:W-:Y:S01]  /*42a0*/  ISETP.GE.AND P3, PT, R41, R2, PT ;  /* 0x000000022900720c */ /* 0x000fe20003f66270 */
[----:B------:R-:W-:-:S02]  /*42b0*/  VIADD R41, R10, 0x1a0 ;  /* 0x000001a00a297836 */ /* 0x000fc40000000000 */
[----:B------:R-:W-:Y:S01]  /*42c0*/  @!P2 STG.E desc[UR8][R4.64+0x300], R43 ;  /* 0x0003002b0400a986 */ /* 0x000fe2000c101908 */
[-C--:B------:R-:W-:Y:S01]  /*42d0*/  ISETP.GE.AND P2, PT, R3, R2.reuse, PT ;  /* 0x000000020300720c */ /* 0x080fe20003f46270 */
[----:B------:R-:W-:Y:S02]  /*42e0*/  VIADD R3, R8, 0x1c0 ;  /* 0x000001c008037836 */ /* 0x000fe40000000000 */
[----:B------:R-:W-:Y:S01]  /*42f0*/  @!P4 STG.E desc[UR8][R4.64+0x280], R53 ;  /* 0x000280350400c986 */ /* 0x000fe2000c101908 */
[----:B------:R-:W-:-:S03]  /*4300*/  ISETP.GE.AND P4, PT, R0, R2, PT ;  /* 0x000000020000720c */ /* 0x000fc60003f86270 */
[----:B------:R0:W-:Y:S01]  /*4310*/  @!P1 STG.E desc[UR8][R4.64+0x380], R37 ;  /* 0x0003802504009986 */ /* 0x0001e2000c101908 */
[-C--:B------:R-:W-:Y:S01]  /*4320*/  ISETP.GE.AND P1, PT, R41, R2.reuse, PT ;  /* 0x000000022900720c */ /* 0x080fe20003f26270 */
[C---:B------:R-:W-:Y:S02]  /*4330*/  VIADD R41, R8.reuse, 0x1e0 ;  /* 0x000001e008297836 */ /* 0x040fe40000000000 */
[----:B------:R-:W-:Y:S01]  /*4340*/  @!P6 STG.E desc[UR8][R4.64+0x400], R35 ;  /* 0x000400230400e986 */ /* 0x000fe2000c101908 */
[-C--:B------:R-:W-:Y:S01]  /*4350*/  ISETP.GE.AND P6, PT, R3, R2.reuse, PT ;  /* 0x000000020300720c */ /* 0x080fe20003fc6270 */
[----:B------:R-:W-:Y:S02]  /*4360*/  VIADD R3, R8, 0x200 ;  /* 0x0000020008037836 */ /* 0x000fe40000000000 */
[----:B------:R1:W-:Y:S01]  /*4370*/  @!P5 STG.E desc[UR8][R4.64+0x480], R33 ;  /* 0x000480210400d986 */ /* 0x0003e2000c101908 */
[----:B------:R-:W-:Y:S01]  /*4380*/  ISETP.GE.AND P5, PT, R41, R2, PT ;  /* 0x000000022900720c */ /* 0x000fe20003fa6270 */
[----:B------:R-:W-:-:S02]  /*4390*/  VIADD R41, R10, 0x220 ;  /* 0x000002200a297836 */ /* 0x000fc40000000000 */
[----:B------:R2:W-:Y:S01]  /*43a0*/  @!P0 STG.E desc[UR8][R4.64+0x500], R31 ;  /* 0x0005001f04008986 */ /* 0x0005e2000c101908 */
[-C--:B------:R-:W-:Y:S01]  /*43b0*/  ISETP.GE.AND P0, PT, R3, R2.reuse, PT ;  /* 0x000000020300720c */ /* 0x080fe20003f06270 */
[----:B0-----:R-:W-:Y:S02]  /*43c0*/  VIADD R37, R10, 0x240 ;  /* 0x000002400a257836 */ /* 0x001fe40000000000 */
[C---:B------:R-:W-:Y:S01]  /*43d0*/  VIADD R3, R8.reuse, 0x260 ;  /* 0x0000026008037836 */ /* 0x040fe20000000000 */
[----:B------:R2:W-:Y:S01]  /*43e0*/  @!P4 STG.E desc[UR8][R4.64+0x100], R29 ;  /* 0x0001001d0400c986 */ /* 0x0005e2000c101908 */
[-C--:B------:R-:W-:Y:S01]  /*43f0*/  ISETP.GE.AND P4, PT, R41, R2.reuse, PT ;  /* 0x000000022900720c */ /* 0x080fe20003f86270 */
[----:B-1----:R-:W-:Y:S02]  /*4400*/  VIADD R33, R8, 0x280 ;  /* 0x0000028008217836 */ /* 0x002fe40000000000 */
        /* <DEDUP_REMOVED lines=17> */
.L_x_98:
[----:B------:R-:W-:Y:S01]  /*4520*/  BSSY B1, `(.L_x_125) ;  /* 0x0000006000017945 */ /* 0x000fe20003800000 */
[----:B------:R-:W-:Y:S01]  /*4530*/  PLOP3.LUT P0, PT, P0, PT, PT, 0x8, 0x80 ;  /* 0x000000000080781c */ /* 0x000fe2000070e170 */
[----:B------:R-:W-:-:S12]  /*4540*/  IMAD.MOV.U32 R21, RZ, RZ, -0x1 ;  /* 0xffffffffff157424 */ /* 0x000fd800078e00ff */
[----:B------:R-:W-:Y:S05]  /*4550*/  WARPSYNC.COLLECTIVE R21, `(.L_x_126) ;  /* 0x0000000015087348 */ /* 0x000fea0003c00000 */
[----:B------:R-:W-:Y:S01]  /*4560*/  VOTE.ANY P0, P0 ;  /* 0x0000000000ff7806 */ /* 0x000fe20000000100 */
[----:B------:R-:W-:-:S12]  /*4570*/  ENDCOLLECTIVE ;  /* 0x000000000000791b */ /* 0x000fd80003800000 */
.L_x_126:
[----:B------:R-:W-:Y:S05]  /*4580*/  BSYNC B1 ;  /* 0x0000000000017941 */ /* 0x000fea0003800000 */
.L_x_125:
[----:B------:R-:W-:Y:S05]  /*4590*/  BRA `(.L_x_127) ;  /* 0xffffffc800787947 */ /* 0x000fea000383ffff */
.L_x_100:
[----:B------:R-:W-:Y:S01]  /*45a0*/  BSSY B1, `(.L_x_128) ;  /* 0x0000006000017945 */ /* 0x000fe20003800000 */
[----:B------:R-:W-:Y:S01]  /*45b0*/  PLOP3.LUT P0, PT, P0, PT, PT, 0x8, 0x80 ;  /* 0x000000000080781c */ /* 0x000fe2000070e170 */
[----:B------:R-:W-:-:S12]  /*45c0*/  IMAD.MOV.U32 R21, RZ, RZ, -0x1 ;  /* 0xffffffffff157424 */ /* 0x000fd800078e00ff */
[----:B------:R-:W-:Y:S05]  /*45d0*/  WARPSYNC.COLLECTIVE R21, `(.L_x_129) ;  /* 0x0000000015087348 */ /* 0x000fea0003c00000 */
[----:B------:R-:W-:Y:S01]  /*45e0*/  VOTE.ANY P0, P0 ;  /* 0x0000000000ff7806 */ /* 0x000fe20000000100 */
[----:B------:R-:W-:-:S12]  /*45f0*/  ENDCOLLECTIVE ;  /* 0x000000000000791b */ /* 0x000fd80003800000 */
.L_x_129:
[----:B------:R-:W-:Y:S05]  /*4600*/  BSYNC B1 ;  /* 0x0000000000017941 */ /* 0x000fea0003800000 */
.L_x_128:
[----:B------:R-:W-:Y:S05]  /*4610*/  BRA `(.L_x_130) ;  /* 0xffffffc800cc7947 */ /* 0x000fea000383ffff */
.L_x_102:
[----:B------:R-:W0:Y:S01]  /*4620*/  S2R R30, SR_GEMASK ;  /* 0x00000000001e7919 */ /* 0x000e220000003c00 */
[----:B------:R-:W-:Y:S01]  /*4630*/  BSSY B1, `(.L_x_131) ;  /* 0x0000006000017945 */ /* 0x000fe20003800000 */
[----:B------:R-:W-:Y:S01]  /*4640*/  PLOP3.LUT P0, PT, P0, PT, PT, 0x8, 0x80 ;  /* 0x000000000080781c */ /* 0x000fe2000070e170 */
[----:B------:R-:W-:-:S12]  /*4650*/  IMAD.MOV.U32 R21, RZ, RZ, -0x1 ;  /* 0xffffffffff157424 */ /* 0x000fd800078e00ff */
[----:B0-----:R-:W-:Y:S05]  /*4660*/  WARPSYNC.COLLECTIVE R21, `(.L_x_132) ;  /* 0x0000000015087348 */ /* 0x001fea0003c00000 */
[----:B------:R-:W-:Y:S01]  /*4670*/  VOTE.ANY R21, PT, P0 ;  /* 0x0000000000157806 */ /* 0x000fe200000e0100 */
[----:B0-----:R-:W-:Y:S06]  /*4680*/  ENDCOLLECTIVE ;  /* 0x000000000000791b */ /* 0x001fec0003800000 */
.L_x_132:
[----:B------:R-:W-:Y:S05]  /*4690*/  BSYNC B1 ;  /* 0x0000000000017941 */ /* 0x000fea0003800000 */
.L_x_131:
[----:B------:R-:W-:Y:S01]  /*46a0*/  LOP3.LUT R21, R21, 0x80000000, R30, 0xec, !PT ;  /* 0x8000000015157812 */ /* 0x000fe200078eec1e */
[----:B------:R-:W-:Y:S02]  /*46b0*/  IMAD.MOV.U32 R17, RZ, RZ, 0x1 ;  /* 0x00000001ff117424 */ /* 0x000fe400078e00ff */
[----:B------:R-:W-:Y:S02]  /*46c0*/  VIADD R41, R39, 0x2 ;  /* 0x0000000227297836 */ /* 0x000fe40000000000 */
[----:B------:R-:W-:Y:S02]  /*46d0*/  VIADD R16, R21, 0xffffffff ;  /* 0xffffffff15107836 */ /* 0x000fe40000000000 */
[C---:B------:R-:W-:Y:S02]  /*46e0*/  VIADD R43, R39.reuse, 0x4 ;  /* 0x00000004272b7836 */ /* 0x040fe40000000000 */
[----:B------:R-:W-:Y:S01]  /*46f0*/  VIADD R44, R39, 0x8 ;  /* 0x00000008272c7836 */ /* 0x000fe20000000000 */
[----:B------:R-:W-:Y:S01]  /*4700*/  LOP3.LUT R28, R21, R16, RZ, 0xc, !PT ;  /* 0x00000010151c7212 */ /* 0x000fe200078e0cff */
[----:B------:R-:W-:-:S02]  /*4710*/  IMAD.MOV.U32 R16, RZ, RZ, R27 ;  /* 0x000000ffff107224 */ /* 0x000fc400078e001b */
[----:B------:R-:W-:Y:S01]  /*4720*/  IMAD.MOV.U32 R21, RZ, RZ, -0x1 ;  /* 0xffffffffff157424 */ /* 0x000fe200078e00ff */
[----:B------:R0:W1:Y:S01]  /*4730*/  POPC R20, R28 ;  /* 0x0000001c00147309 */ /* 0x0000620000000000 */
[----:B------:R-:W-:-:S07]  /*4740*/  VIADD R45, R39, 0x10 ;  /* 0x00000010272d7836 */ /* 0x000fce0000000000 */
[----:B01----:R-:W-:Y:S05]  /*4750*/  WARPSYNC.COLLECTIVE R21, `(.L_x_133) ;  /* 0x0000000015087348 */ /* 0x003fea0003c00000 */
[----:B-1----:R1:W2:Y:S02]  /*4760*/  SHFL.DOWN P3, R22, R16, R17, R20 ;  /* 0x0800001110167389 */ /* 0x0022a40000060014 */
[----:B012---:R-:W-:Y:S05]  /*4770*/  ENDCOLLECTIVE ;  /* 0x000000000000791b */ /* 0x007fea0003800000 */
.L_x_133:
[-C--:B------:R-:W-:Y:S02]  /*4780*/  ISETP.GE.AND P0, PT, R39, R20.reuse, PT ;  /* 0x000000142700720c */ /* 0x080fe40003f06270 */
[-C--:B------:R-:W-:Y:S01]  /*4790*/  ISETP.GT.AND P2, PT, R45, R20.reuse, PT ;  /* 0x000000142d00720c */ /* 0x080fe20003f44270 */
        /* <DEDUP_REMOVED lines=8> */
.L_x_134:
        /* <DEDUP_REMOVED lines=8> */
.L_x_135:
[----:B------:R-:W-:Y:S01]  /*48a0*/  IMAD.MOV.U32 R17, RZ, RZ, 0x8 ;  /* 0x00000008ff117424 */ /* 0x000fe200078e00ff */
[----:B------:R-:W-:Y:S02]  /*48b0*/  SEL R22, R22, RZ, !P0 ;  /* 0x000000ff16167207 */ /* 0x000fe40004000000 */
[----:B------:R-:W-:-:S03]  /*48c0*/  ISETP.GT.AND P0, PT, R44, R20, PT ;  /* 0x000000142c00720c */ /* 0x000fc60003f04270 */
[----:B------:R-:W-:Y:S02]  /*48d0*/  IMAD.IADD R27, R29, 0x1, R22 ;  /* 0x000000011d1b7824 */ /* 0x000fe400078e0216 */
[----:B------:R-:W0:Y:S02]  /*48e0*/  LDC.64 R28, c[0x0][0x390] ;  /* 0x0000e400ff1c7b82 */ /* 0x000e240000000a00 */
[----:B------:R-:W-:-:S07]  /*48f0*/  IMAD.MOV.U32 R16, RZ, RZ, R27 ;  /* 0x000000ffff107224 */ /* 0x000fce00078e001b */
[----:B0-----:R-:W-:Y:S05]  /*4900*/  WARPSYNC.COLLECTIVE R21, `(.L_x_136) ;  /* 0x0000000015087348 */ /* 0x001fea0003c00000 */
[----:B------:R1:W2:Y:S02]  /*4910*/  SHFL.DOWN P3, R22, R16, R17, R20 ;  /* 0x0800001110167389 */ /* 0x0002a40000060014 */
[----:B012---:R-:W-:Y:S05]  /*4920*/  ENDCOLLECTIVE ;  /* 0x000000000000791b */ /* 0x007fea0003800000 */
.L_x_136:
[----:B------:R-:W-:Y:S01]  /*4930*/  IMAD.MOV.U32 R17, RZ, RZ, 0x10 ;  /* 0x00000010ff117424 */ /* 0x000fe200078e00ff */
[----:B------:R-:W-:Y:S02]  /*4940*/  SEL R22, R22, RZ, !P0 ;  /* 0x000000ff16167207 */ /* 0x000fe40004000000 */
[----:B------:R-:W-:-:S03]  /*4950*/  ISETP.NE.AND P0, PT, R26, 0x65, PT ;  /* 0x000000651a00780c */ /* 0x000fc60003f05270 */
[----:B------:R-:W-:-:S04]  /*4960*/  IMAD.IADD R47, R27, 0x1, R22 ;  /* 0x000000011b2f7824 */ /* 0x000fc800078e0216 */
[----:B------:R-:W-:-:S07]  /*4970*/  IMAD.MOV.U32 R16, RZ, RZ, R47 ;  /* 0x000000ffff107224 */ /* 0x000fce00078e002f */
[----:B------:R-:W-:Y:S05]  /*4980*/  WARPSYNC.COLLECTIVE R21, `(.L_x_137) ;  /* 0x0000000015087348 */ /* 0x000fea0003c00000 */
[----:B------:R0:W1:Y:S02]  /*4990*/  SHFL.DOWN P3, R22, R16, R17, R20 ;  /* 0x0800001110167389 */ /* 0x0000640000060014 */
[----:B01----:R-:W-:Y:S05]  /*49a0*/  ENDCOLLECTIVE ;  /* 0x000000000000791b */ /* 0x003fea0003800000 */
.L_x_137:
[----:B------:R-:W-:Y:S05]  /*49b0*/  WARPSYNC.COLLECTIVE R21, `(.L_x_138) ;  /* 0x0000000015087348 */ /* 0x000fea0003c00000 */
[----:B------:R-:W-:Y:S01]  /*49c0*/  VOTE.ALL P0, P0 ;  /* 0x0000000000ff7806 */ /* 0x000fe20000000000 */
[----:B------:R-:W-:-:S12]  /*49d0*/  ENDCOLLECTIVE ;  /* 0x000000000000791b */ /* 0x000fd80003800000 */
.L_x_138:
[----:B------:R-:W-:Y:S02]  /*49e0*/  IADD3 R28, P3, PT, R28, 0x100, RZ ;  /* 0x000001001c1c7810 */ /* 0x000fe40007f7e0ff */
[----:B------:R-:W-:-:S03]  /*49f0*/  SEL R22, R22, RZ, !P2 ;  /* 0x000000ff16167207 */ /* 0x000fc60005000000 */
[----:B------:R-:W-:Y:S02]  /*4a00*/  IMAD.X R3, RZ, RZ, R29, P3 ;  /* 0x000000ffff037224 */ /* 0x000fe400018e061d */
[----:B------:R-:W-:Y:S01]  /*4a10*/  IMAD.IADD R46, R47, 0x1, R22 ;  /* 0x000000012f2e7824 */ /* 0x000fe200078e0216 */
[----:B------:R-:W-:Y:S06]  /*4a20*/  BRA `(.L_x_139) ;  /* 0xffffffc800647947 */ /* 0x000fec000383ffff */
.L_x_104:
[----:B------:R-:W-:Y:S01]  /*4a30*/  BSSY B1, `(.L_x_140) ;  /* 0x0000006000017945 */ /* 0x000fe20003800000 */
[----:B------:R-:W-:Y:S01]  /*4a40*/  PLOP3.LUT P0, PT, P0, PT, PT, 0x8, 0x80 ;  /* 0x000000000080781c */ /* 0x000fe2000070e170 */
[----:B------:R-:W-:-:S12]  /*4a50*/  IMAD.MOV.U32 R21, RZ, RZ, -0x1 ;  /* 0xffffffffff157424 */ /* 0x000fd800078e00ff */
[----:B------:R-:W-:Y:S05]  /*4a60*/  WARPSYNC.COLLECTIVE R21, `(.L_x_141) ;  /* 0x0000000015087348 */ /* 0x000fea0003c00000 */
[----:B------:R-:W-:Y:S01]  /*4a70*/  VOTE.ANY P0, P0 ;  /* 0x0000000000ff7806 */ /* 0x000fe20000000100 */
[----:B------:R-:W-:-:S12]  /*4a80*/  ENDCOLLECTIVE ;  /* 0x000000000000791b */ /* 0x000fd80003800000 */
.L_x_141:
[----:B------:R-:W-:Y:S05]  /*4a90*/  BSYNC B1 ;  /* 0x0000000000017941 */ /* 0x000fea0003800000 */
.L_x_140:
[----:B------:R-:W-:Y:S05]  /*4aa0*/  BRA `(.L_x_142) ;  /* 0xffffffc800747947 */ /* 0x000fea000383ffff */
.L_x_106:
[----:B------:R-:W-:Y:S01]  /*4ab0*/  BSSY B1, `(.L_x_143) ;  /* 0x0000006000017945 */ /* 0x000fe20003800000 */
[----:B------:R-:W-:Y:S01]  /*4ac0*/  PLOP3.LUT P0, PT, P0, PT, PT, 0x8, 0x80 ;  /* 0x000000000080781c */ /* 0x000fe2000070e170 */
[----:B------:R-:W-:-:S12]  /*4ad0*/  IMAD.MOV.U32 R21, RZ, RZ, -0x1 ;  /* 0xffffffffff157424 */ /* 0x000fd800078e00ff */
[----:B------:R-:W-:Y:S05]  /*4ae0*/  WARPSYNC.COLLECTIVE R21, `(.L_x_144) ;  /* 0x0000000015087348 */ /* 0x000fea0003c00000 */
[----:B------:R-:W-:Y:S01]  /*4af0*/  VOTE.ANY P0, P0 ;  /* 0x0000000000ff7806 */ /* 0x000fe20000000100 */
[----:B------:R-:W-:-:S12]  /*4b00*/  ENDCOLLECTIVE ;  /* 0x000000000000791b */ /* 0x000fd80003800000 */
.L_x_144:
[----:B------:R-:W-:Y:S05]  /*4b10*/  BSYNC B1 ;  /* 0x0000000000017941 */ /* 0x000fea0003800000 */
.L_x_143:
[----:B------:R-:W-:Y:S05]  /*4b20*/  BRA `(.L_x_145) ;  /* 0xffffffc800c87947 */ /* 0x000fea000383ffff */
.L_x_108:
[----:B------:R-:W-:Y:S01]  /*4b30*/  BSSY B1, `(.L_x_146) ;  /* 0x0000006000017945 */ /* 0x000fe20003800000 */
[----:B------:R-:W-:Y:S01]  /*4b40*/  PLOP3.LUT P0, PT, P0, PT, PT, 0x8, 0x80 ;  /* 0x000000000080781c */ /* 0x000fe2000070e170 */
[----:B------:R-:W-:-:S12]  /*4b50*/  IMAD.MOV.U32 R21, RZ, RZ, -0x1 ;  /* 0xffffffffff157424 */ /* 0x000fd800078e00ff */
[----:B------:R-:W-:Y:S05]  /*4b60*/  WARPSYNC.COLLECTIVE R21, `(.L_x_147) ;  /* 0x0000000015087348 */ /* 0x000fea0003c00000 */
[----:B------:R-:W-:Y:S01]  /*4b70*/  VOTE.ANY R21, PT, P0 ;  /* 0x0000000000157806 */ /* 0x000fe200000e0100 */
[----:B------:R-:W-:Y:S06]  /*4b80*/  ENDCOLLECTIVE ;  /* 0x000000000000791b */ /* 0x000fec0003800000 */
.L_x_147:
[----:B------:R-:W-:Y:S05]  /*4b90*/  BSYNC B1 ;  /* 0x0000000000017941 */ /* 0x000fea0003800000 */
.L_x_146:
        /* <DEDUP_REMOVED lines=11> */
.L_x_148:
        /* <DEDUP_REMOVED lines=9> */
.L_x_149:
        /* <DEDUP_REMOVED lines=8> */
.L_x_150:
        /* <DEDUP_REMOVED lines=8> */
.L_x_151:
        /* <DEDUP_REMOVED lines=8> */
.L_x_152:
[----:B------:R-:W-:Y:S02]  /*4e60*/  SEL R22, R22, RZ, !P0 ;  /* 0x000000ff16167207 */ /* 0x000fe40004000000 */
[----:B------:R-:W-:Y:S02]  /*4e70*/  ISETP.NE.AND P0, PT, R26, 0x65, PT ;  /* 0x000000651a00780c */ /* 0x000fe40003f05270 */
[----:B------:R-:W-:-:S11]  /*4e80*/  IADD3 R46, PT, PT, R47, R22, R46 ;  /* 0x000000162f2e7210 */ /* 0x000fd60007ffe02e */
[----:B------:R-:W-:Y:S05]  /*4e90*/  WARPSYNC.COLLECTIVE R21, `(.L_x_153) ;  /* 0x0000000015087348 */ /* 0x000fea0003c00000 */
[----:B------:R-:W-:Y:S01]  /*4ea0*/  VOTE.ALL P0, P0 ;  /* 0x0000000000ff7806 */ /* 0x000fe20000000000 */
[----:B------:R-:W-:-:S12]  /*4eb0*/  ENDCOLLECTIVE ;  /* 0x000000000000791b */ /* 0x000fd80003800000 */
.L_x_153:
[----:B------:R-:W-:Y:S05]  /*4ec0*/  BRA `(.L_x_154) ;  /* 0xffffffc800607947 */ /* 0x000fea000383ffff */
.L_x_113:
[----:B------:R-:W-:Y:S01]  /*4ed0*/  BSSY B0, `(.L_x_155) ;  /* 0x0000006000007945 */ /* 0x000fe20003800000 */
[----:B------:R-:W-:Y:S01]  /*4ee0*/  PLOP3.LUT P0, PT, P0, PT, PT, 0x8, 0x80 ;  /* 0x000000000080781c */ /* 0x000fe2000070e170 */
[----:B------:R-:W-:-:S12]  /*4ef0*/  IMAD.MOV.U32 R21, RZ, RZ, -0x1 ;  /* 0xffffffffff157424 */ /* 0x000fd800078e00ff */
[----:B------:R-:W-:Y:S05]  /*4f00*/  WARPSYNC.COLLECTIVE R21, `(.L_x_156) ;  /* 0x0000000015087348 */ /* 0x000fea0003c00000 */
[----:B------:R-:W-:Y:S01]  /*4f10*/  VOTE.ANY P0, P0 ;  /* 0x0000000000ff7806 */ /* 0x000fe20000000100 */
[----:B------:R-:W-:-:S12]  /*4f20*/  ENDCOLLECTIVE ;  /* 0x000000000000791b */ /* 0x000fd80003800000 */
.L_x_156:
[----:B------:R-:W-:Y:S05]  /*4f30*/  BSYNC B0 ;  /* 0x0000000000007941 */ /* 0x000fea0003800000 */
.L_x_155:
[----:B------:R-:W-:Y:S05]  /*4f40*/  BRA `(.L_x_157) ;  /* 0xffffffe000987947 */ /* 0x000fea000383ffff */
.L_x_115:
[----:B------:R-:W-:Y:S01]  /*4f50*/  BSSY B0, `(.L_x_158) ;  /* 0x0000006000007945 */ /* 0x000fe20003800000 */
[----:B------:R-:W-:Y:S01]  /*4f60*/  PLOP3.LUT P0, PT, P0, PT, PT, 0x8, 0x80 ;  /* 0x000000000080781c */ /* 0x000fe2000070e170 */
[----:B------:R-:W-:-:S12]  /*4f70*/  IMAD.MOV.U32 R21, RZ, RZ, -0x1 ;  /* 0xffffffffff157424 */ /* 0x000fd800078e00ff */
[----:B------:R-:W-:Y:S05]  /*4f80*/  WARPSYNC.COLLECTIVE R21, `(.L_x_159) ;  /* 0x0000000015087348 */ /* 0x000fea0003c00000 */
[----:B------:R-:W-:Y:S01]  /*4f90*/  VOTE.ANY P0, P0 ;  /* 0x0000000000ff7806 */ /* 0x000fe20000000100 */
[----:B------:R-:W-:-:S12]  /*4fa0*/  ENDCOLLECTIVE ;  /* 0x000000000000791b */ /* 0x000fd80003800000 */
.L_x_159:
[----:B------:R-:W-:Y:S05]  /*4fb0*/  BSYNC B0 ;  /* 0x0000000000007941 */ /* 0x000fea0003800000 */
.L_x_158:
[----:B------:R-:W-:Y:S05]  /*4fc0*/  BRA `(.L_x_160) ;  /* 0xffffffe000ec7947 */ /* 0x000fea000383ffff */
.L_x_117:
[----:B------:R-:W0:Y:S01]  /*4fd0*/  S2R R26, SR_GEMASK ;  /* 0x00000000001a7919 */ /* 0x000e220000003c00 */
[----:B------:R-:W-:Y:S01]  /*4fe0*/  BSSY B0, `(.L_x_161) ;  /* 0x0000006000007945 */ /* 0x000fe20003800000 */
[----:B------:R-:W-:Y:S01]  /*4ff0*/  PLOP3.LUT P0, PT, P0, PT, PT, 0x8, 0x80 ;  /* 0x000000000080781c */ /* 0x000fe2000070e170 */
[----:B------:R-:W-:-:S12]  /*5000*/  IMAD.MOV.U32 R21, RZ, RZ, -0x1 ;  /* 0xffffffffff157424 */ /* 0x000fd800078e00ff */
[----:B0-----:R-:W-:Y:S05]  /*5010*/  WARPSYNC.COLLECTIVE R21, `(.L_x_162) ;  /* 0x0000000015087348 */ /* 0x001fea0003c00000 */
[----:B------:R-:W-:Y:S01]  /*5020*/  VOTE.ANY R21, PT, P0 ;  /* 0x0000000000157806 */ /* 0x000fe200000e0100 */
[----:B0-----:R-:W-:Y:S06]  /*5030*/  ENDCOLLECTIVE ;  /* 0x000000000000791b */ /* 0x001fec0003800000 */
.L_x_162:
[----:B------:R-:W-:Y:S05]  /*5040*/  BSYNC B0 ;  /* 0x0000000000007941 */ /* 0x000fea0003800000 */
.L_x_161:
[----:B------:R-:W-:Y:S01]  /*5050*/  LOP3.LUT R21, R21, 0x80000000, R26, 0xec, !PT ;  /* 0x8000000015157812 */ /* 0x000fe200078eec1a */
[----:B------:R-:W-:-:S04]  /*5060*/  IMAD.MOV.U32 R17, RZ, RZ, 0x1 ;  /* 0x00000001ff117424 */ /* 0x000fc800078e00ff */
        /* <DEDUP_REMOVED lines=8> */
.L_x_163:
[----:B------:R-:W-:Y:S01]  /*50f0*/  ISETP.GE.AND P0, PT, R38, R20, PT ;  /* 0x000000142600720c */ /* 0x000fe20003f06270 */
[----:B------:R-:W-:-:S03]  /*5100*/  IMAD.MOV.U32 R17, RZ, RZ, 0x2 ;  /* 0x00000002ff117424 */ /* 0x000fc600078e00ff */
[----:B------:R-:W-:-:S05]  /*5110*/  SEL R22, R22, RZ, !P0 ;  /* 0x000000ff16167207 */ /* 0x000fca0004000000 */
[----:B------:R-:W-:Y:S02]  /*5120*/  IMAD.IADD R43, R22, 0x1, R19 ;  /* 0x00000001162b7824 */ /* 0x000fe400078e0213 */
[----:B------:R-:W-:Y:S02]  /*5130*/  VIADD R19, R38, 0x2 ;  /* 0x0000000226137836 */ /* 0x000fe40000000000 */
[----:B------:R-:W-:-:S03]  /*5140*/  IMAD.MOV.U32 R16, RZ, RZ, R43 ;  /* 0x000000ffff107224 */ /* 0x000fc600078e002b */
[----:B------:R-:W-:Y:S01]  /*5150*/  ISETP.GT.AND P0, PT, R19, R20, PT ;  /* 0x000000141300720c */ /* 0x000fe20003f04270 */
[----:B------:R-:W-:-:S12]  /*5160*/  VIADD R19, R38, 0x4 ;  /* 0x0000000426137836 */ /* 0x000fd80000000000 */
[----:B------:R-:W-:Y:S05]  /*5170*/  WARPSYNC.COLLECTIVE R21, `(.L_x_164) ;  /* 0x0000000015087348 */ /* 0x000fea0003c00000 */
[----:B------:R0:W1:Y:S02]  /*5180*/  SHFL.DOWN P3, R22, R16, R17, R20 ;  /* 0x0800001110167389 */ /* 0x0000640000060014 */
[----:B01----:R-:W-:Y:S05]  /*5190*/  ENDCOLLECTIVE ;  /* 0x000000000000791b */ /* 0x003fea0003800000 */
.L_x_164:
[----:B------:R-:W-:Y:S01]  /*51a0*/  IMAD.MOV.U32 R17, RZ, RZ, 0x4 ;  /* 0x00000004ff117424 */ /* 0x000fe200078e00ff */
[----:B------:R-:W-:Y:S02]  /*51b0*/  SEL R22, R22, RZ, !P0 ;  /* 0x000000ff16167207 */ /* 0x000fe40004000000 */
[----:B------:R-:W-:-:S03]  /*51c0*/  ISETP.GT.AND P0, PT, R19, R20, PT ;  /* 0x000000141300720c */ /* 0x000fc60003f04270 */
[----:B------:R-:W-:Y:S02]  /*51d0*/  IMAD.IADD R45, R43, 0x1, R22 ;  /* 0x000000012b2d7824 */ /* 0x000fe400078e0216 */
[----:B------:R-:W-:Y:S02]  /*51e0*/  VIADD R43, R38, 0x8 ;  /* 0x00000008262b7836 */ /* 0x000fe40000000000 */
[----:B------:R-:W-:-:S07]  /*51f0*/  IMAD.MOV.U32 R16, RZ, RZ, R45 ;  /* 0x000000ffff107224 */ /* 0x000fce00078e002d */
[----:B------:R-:W-:Y:S05]  /*5200*/  WARPSYNC.COLLECTIVE R21, `(.L_x_165) ;  /* 0x0000000015087348 */ /* 0x000fea0003c00000 */
[----:B------:R0:W1:Y:S02]  /*5210*/  SHFL.DOWN P3, R22, R16, R17, R20 ;  /* 0x0800001110167389 */ /* 0x0000640000060014 */
[----:B01----:R-:W-:Y:S05]  /*5220*/  ENDCOLLECTIVE ;  /* 0x000000000000791b */ /* 0x003fea0003800000 */
.L_x_165:
        /* <DEDUP_REMOVED lines=9> */
.L_x_166:
[----:B------:R-:W-:Y:S01]  /*52c0*/  IMAD.MOV.U32 R17, RZ, RZ, 0x10 ;  /* 0x00000010ff117424 */ /* 0x000fe200078e00ff */
[----:B------:R-:W-:Y:S02]  /*52d0*/  SEL R22, R22, RZ, !P0 ;  /* 0x000000ff16167207 */ /* 0x000fe40004000000 */
[----:B------:R-:W-:-:S03]  /*52e0*/  ISETP.NE.AND P0, PT, R18, 0x65, PT ;  /* 0x000000651200780c */ /* 0x000fc60003f05270 */
[----:B------:R-:W-:Y:S02]  /*52f0*/  IMAD.IADD R43, R19, 0x1, R22 ;  /* 0x00000001132b7824 */ /* 0x000fe400078e0216 */
[----:B------:R-:W-:Y:S02]  /*5300*/  VIADD R19, R38, 0x10 ;  /* 0x0000001026137836 */ /* 0x000fe40000000000 */
[----:B------:R-:W-:-:S03]  /*5310*/  IMAD.MOV.U32 R16, RZ, RZ, R43 ;  /* 0x000000ffff107224 */ /* 0x000fc600078e002b */
[----:B------:R-:W-:-:S13]  /*5320*/  ISETP.GT.AND P2, PT, R19, R20, PT ;  /* 0x000000141300720c */ /* 0x000fda0003f44270 */
[----:B------:R-:W-:Y:S05]  /*5330*/  WARPSYNC.COLLECTIVE R21, `(.L_x_167) ;  /* 0x0000000015087348 */ /* 0x000fea0003c00000 */
[----:B------:R0:W1:Y:S02]  /*5340*/  SHFL.DOWN P3, R22, R16, R17, R20 ;  /* 0x0800001110167389 */ /* 0x0000640000060014 */
[----:B01----:R-:W-:Y:S05]  /*5350*/  ENDCOLLECTIVE ;  /* 0x000000000000791b */ /* 0x003fea0003800000 */
.L_x_167:
[----:B------:R-:W-:Y:S05]  /*5360*/  WARPSYNC.COLLECTIVE R21, `(.L_x_168) ;  /* 0x0000000015087348 */ /* 0x000fea0003c00000 */
[----:B------:R-:W-:Y:S01]  /*5370*/  VOTE.ALL P0, P0 ;  /* 0x0000000000ff7806 */ /* 0x000fe20000000000 */
[----:B------:R-:W-:-:S12]  /*5380*/  ENDCOLLECTIVE ;  /* 0x000000000000791b */ /* 0x000fd80003800000 */
.L_x_168:
[----:B------:R-:W-:Y:S02]  /*5390*/  IADD3 R44, P3, PT, R44, 0x100, RZ ;  /* 0x000001002c2c7810 */ /* 0x000fe40007f7e0ff */
[----:B------:R-:W-:-:S03]  /*53a0*/  SEL R22, R22, RZ, !P2 ;  /* 0x000000ff16167207 */ /* 0x000fc60005000000 */
[----:B------:R-:W-:Y:S02]  /*53b0*/  IMAD.X R45, RZ, RZ, R45, P3 ;  /* 0x000000ffff2d7224 */ /* 0x000fe400018e062d */
[----:B------:R-:W-:Y:S01]  /*53c0*/  IMAD.IADD R46, R43, 0x1, R22 ;  /* 0x000000012b2e7824 */ /* 0x000fe200078e0216 */
[----:B------:R-:W-:Y:S06]  /*53d0*/  BRA `(.L_x_169) ;  /* 0xffffffe000847947 */ /* 0x000fec000383ffff */
.L_x_119:
[----:B------:R-:W-:Y:S01]  /*53e0*/  BSSY B0, `(.L_x_170) ;  /* 0x0000006000007945 */ /* 0x000fe20003800000 */
[----:B------:R-:W-:Y:S01]  /*53f0*/  PLOP3.LUT P0, PT, P0, PT, PT, 0x8, 0x80 ;  /* 0x000000000080781c */ /* 0x000fe2000070e170 */
[----:B------:R-:W-:-:S12]  /*5400*/  IMAD.MOV.U32 R21, RZ, RZ, -0x1 ;  /* 0xffffffffff157424 */ /* 0x000fd800078e00ff */
[----:B------:R-:W-:Y:S05]  /*5410*/  WARPSYNC.COLLECTIVE R21, `(.L_x_171) ;  /* 0x0000000015087348 */ /* 0x000fea0003c00000 */
[----:B------:R-:W-:Y:S01]  /*5420*/  VOTE.ANY P0, P0 ;  /* 0x0000000000ff7806 */ /* 0x000fe20000000100 */
[----:B------:R-:W-:-:S12]  /*5430*/  ENDCOLLECTIVE ;  /* 0x000000000000791b */ /* 0x000fd80003800000 */
.L_x_171:
[----:B------:R-:W-:Y:S05]  /*5440*/  BSYNC B0 ;  /* 0x0000000000007941 */ /* 0x000fea0003800000 */
.L_x_170:
[----:B------:R-:W-:Y:S05]  /*5450*/  BRA `(.L_x_172) ;  /* 0xffffffe0008c7947 */ /* 0x000fea000383ffff */
.L_x_121:
[----:B------:R-:W-:Y:S01]  /*5460*/  BSSY B0, `(.L_x_173) ;  /* 0x0000006000007945 */ /* 0x000fe20003800000 */
[----:B------:R-:W-:Y:S01]  /*5470*/  PLOP3.LUT P0, PT, P0, PT, PT, 0x8, 0x80 ;  /* 0x000000000080781c */ /* 0x000fe2000070e170 */
[----:B------:R-:W-:-:S12]  /*5480*/  IMAD.MOV.U32 R21, RZ, RZ, -0x1 ;  /* 0xffffffffff157424 */ /* 0x000fd800078e00ff */
[----:B------:R-:W-:Y:S05]  /*5490*/  WARPSYNC.COLLECTIVE R21, `(.L_x_174) ;  /* 0x0000000015087348 */ /* 0x000fea0003c00000 */
[----:B------:R-:W-:Y:S01]  /*54a0*/  VOTE.ANY P0, P0 ;  /* 0x0000000000ff7806 */ /* 0x000fe20000000100 */
[----:B------:R-:W-:-:S12]  /*54b0*/  ENDCOLLECTIVE ;  /* 0x000000000000791b */ /* 0x000fd80003800000 */
.L_x_174:
[----:B------:R-:W-:Y:S05]  /*54c0*/  BSYNC B0 ;  /* 0x0000000000007941 */ /* 0x000fea0003800000 */
.L_x_173:
[----:B------:R-:W-:Y:S05]  /*54d0*/  BRA `(.L_x_175) ;  /* 0xffffffe000e07947 */ /* 0x000fea000383ffff */
.L_x_123:
[----:B------:R-:W-:Y:S01]  /*54e0*/  BSSY B0, `(.L_x_176) ;  /* 0x0000006000007945 */ /* 0x000fe20003800000 */
[----:B------:R-:W-:Y:S01]  /*54f0*/  PLOP3.LUT P0, PT, P0, PT, PT, 0x8, 0x80 ;  /* 0x000000000080781c */ /* 0x000fe2000070e170 */
[----:B------:R-:W-:-:S12]  /*5500*/  IMAD.MOV.U32 R21, RZ, RZ, -0x1 ;  /* 0xffffffffff157424 */ /* 0x000fd800078e00ff */
[----:B------:R-:W-:Y:S05]  /*5510*/  WARPSYNC.COLLECTIVE R21, `(.L_x_177) ;  /* 0x0000000015087348 */ /* 0x000fea0003c00000 */
[----:B------:R-:W-:Y:S01]  /*5520*/  VOTE.ANY R21, PT, P0 ;  /* 0x0000000000157806 */ /* 0x000fe200000e0100 */
[----:B------:R-:W-:Y:S06]  /*5530*/  ENDCOLLECTIVE ;  /* 0x000000000000791b */ /* 0x000fec0003800000 */
.L_x_177:
[----:B------:R-:W-:Y:S05]  /*5540*/  BSYNC B0 ;  /* 0x0000000000007941 */ /* 0x000fea0003800000 */
.L_x_176:
        /* <DEDUP_REMOVED lines=11> */
.L_x_178:
        /* <DEDUP_REMOVED lines=11> */
.L_x_179:
        /* <DEDUP_REMOVED lines=9> */
.L_x_180:
        /* <DEDUP_REMOVED lines=8> */
.L_x_181:
        /* <DEDUP_REMOVED lines=9> */
.L_x_182:
[----:B------:R-:W-:Y:S02]  /*5850*/  SEL R22, R22, RZ, !P0 ;  /* 0x000000ff16167207 */ /* 0x000fe40004000000 */
[----:B------:R-:W-:Y:S02]  /*5860*/  ISETP.NE.AND P0, PT, R18, 0x65, PT ;  /* 0x000000651200780c */ /* 0x000fe40003f05270 */
[----:B------:R-:W-:-:S11]  /*5870*/  IADD3 R46, PT, PT, R47, R22, R46 ;  /* 0x000000162f2e7210 */ /* 0x000fd60007ffe02e */
[----:B------:R-:W-:Y:S05]  /*5880*/  WARPSYNC.COLLECTIVE R21, `(.L_x_183) ;  /* 0x0000000015087348 */ /* 0x000fea0003c00000 */
[----:B------:R-:W-:Y:S01]  /*5890*/  VOTE.ALL P0, P0 ;  /* 0x0000000000ff7806 */ /* 0x000fe20000000000 */
[----:B------:R-:W-:-:S12]  /*58a0*/  ENDCOLLECTIVE ;  /* 0x000000000000791b */ /* 0x000fd80003800000 */
.L_x_183:
[----:B------:R-:W-:Y:S05]  /*58b0*/  BRA `(.L_x_184) ;  /* 0xffffffe000787947 */ /* 0x000fea000383ffff */
.L_x_185:
        /* <DEDUP_REMOVED lines=12> */
.L_x_194:


//--------------------- .text._ZN3cub18CUB_300001_SM_10006detail4scan20DeviceScanInitKernelINS0_13ScanTileStateIiLb1EEEEEvT_i --------------------------
	.section	.text._ZN3cub18CUB_300001_SM_10006detail4scan20DeviceScanInitKernelINS0_13ScanTileStateIiLb1EEEEEvT_i,"ax",@progbits
	.align	128
        .global         _ZN3cub18CUB_300001_SM_10006detail4scan20DeviceScanInitKernelINS0_13ScanTileStateIiLb1EEEEEvT_i
        .type           _ZN3cub18CUB_300001_SM_10006detail4scan20DeviceScanInitKernelINS0_13ScanTileStateIiLb1EEEEEvT_i,@function
        .size           _ZN3cub18CUB_300001_SM_10006detail4scan20DeviceScanInitKernelINS0_13ScanTileStateIiLb1EEEEEvT_i,(.L_x_195 - _ZN3cub18CUB_300001_SM_10006detail4scan20DeviceScanInitKernelINS0_13ScanTileStateIiLb1EEEEEvT_i)
        .other          _ZN3cub18CUB_300001_SM_10006detail4scan20DeviceScanInitKernelINS0_13ScanTileStateIiLb1EEEEEvT_i,@"STO_CUDA_ENTRY STV_DEFAULT"
_ZN3cub18CUB_300001_SM_10006detail4scan20DeviceScanInitKernelINS0_13ScanTileStateIiLb1EEEEEvT_i:
.text._ZN3cub18CUB_300001_SM_10006detail4scan20DeviceScanInitKernelINS0_13ScanTileStateIiLb1EEEEEvT_i:
[----:B------:R-:W-:Y:S01]  /*0000*/  LDC R1, c[0x0][0x37c] ;  /* 0x0000df00ff017b82 */ /* 0x000fe20000000800 */
[----:B------:R-:W0:Y:S07]  /*0010*/  S2R R0, SR_TID.X ;  /* 0x0000000000007919 */ /* 0x000e2e0000002100 */
[----:B------:R-:W1:Y:S01]  /*0020*/  S2UR UR6, SR_CTAID.X ;  /* 0x00000000000679c3 */ /* 0x000e620000002500 */
[----:B------:R-:W2:Y:S07]  /*0030*/  LDCU UR4, c[0x0][0x388] ;  /* 0x00007100ff0477ac */ /* 0x000eae0008000800 */
[----:B------:R-:W1:Y:S01]  /*0040*/  LDC R5, c[0x0][0x360] ;  /* 0x0000d800ff057b82 */ /* 0x000e620000000800 */
[----:B0-----:R-:W-:Y:S01]  /*0050*/  ISETP.GT.U32.AND P0, PT, R0, 0x1f, PT ;  /* 0x0000001f0000780c */ /* 0x001fe20003f04070 */
[----:B-1----:R-:W-:-:S03]  /*0060*/  IMAD R5, R5, UR6, R0 ;  /* 0x0000000605057c24 */ /* 0x002fc6000f8e0200 */
[----:B------:R-:W-:Y:S02]  /*0070*/  ISETP.NE.OR P0, PT, RZ, UR6, P0 ;  /* 0x00000006ff007c0c */ /* 0x000fe40008705670 */
[----:B--2---:R-:W-:Y:S01]  /*0080*/  ISETP.GE.AND P1, PT, R5, UR4, PT ;  /* 0x0000000405007c0c */ /* 0x004fe2000bf26270 */
[----:B------:R-:W0:-:S12]  /*0090*/  LDCU.64 UR4, c[0x0][0x358] ;  /* 0x00006b00ff0477ac */ /* 0x000e180008000a00 */
[----:B------:R-:W1:Y:S01]  /*00a0*/  @!P1 LDC.64 R2, c[0x0][0x380] ;  /* 0x0000e000ff029b82 */ /* 0x000e620000000a00 */
[----:B------:R-:W-:Y:S01]  /*00b0*/  @!P1 MOV R4, 0x63 ;  /* 0x0000006300049802 */ /* 0x000fe20000000f00 */
[----:B-1----:R-:W-:-:S04]  /*00c0*/  @!P1 IMAD.WIDE R2, R5, 0x8, R2 ;  /* 0x0000000805029825 */ /* 0x002fc800078e0202 */
[----:B------:R-:W-:-:S05]  /*00d0*/  HFMA2 R5, -RZ, RZ, 0, 0 ;  /* 0x00000000ff057431 */ /* 0x000fca00000001ff */
[----:B0-----:R0:W-:Y:S01]  /*00e0*/  @!P1 STG.E.64 desc[UR4][R2.64+0x100], R4 ;  /* 0x0001000402009986 */ /* 0x0011e2000c101b04 */
[----:B------:R-:W-:Y:S05]  /*00f0*/  @P0 EXIT ;  /* 0x000000000000094d */ /* 0x000fea0003800000 */
[----:B0-----:R-:W0:Y:S02]  /*0100*/  LDC.64 R2, c[0x0][0x380] ;  /* 0x0000e000ff027b82 */ /* 0x001e240000000a00 */
[----:B0-----:R-:W-:-:S05]  /*0110*/  IMAD.WIDE.U32 R2, R0, 0x8, R2 ;  /* 0x0000000800027825 */ /* 0x001fca00078e0002 */
[----:B------:R-:W-:Y:S01]  /*0120*/  STG.E.64 desc[UR4][R2.64], RZ ;  /* 0x000000ff02007986 */ /* 0x000fe2000c101b04 */
[----:B------:R-:W-:Y:S05]  /*0130*/  EXIT ;  /* 0x000000000000794d */ /* 0x000fea0003800000 */
.L_x_186:
        /* <DEDUP_REMOVED lines=12> */
.L_x_195:


//--------------------- .text._ZN3cub18CUB_300001_SM_10006detail8for_each13static_kernelINS2_12policy_hub_t12policy_500_tEmN6thrust24THRUST_300001_SM_1000_NS8cuda_cub20__uninitialized_fill7functorINS7_10device_ptrIiEEiEEEEvT0_T1_ --------------------------
	.section	.text._ZN3cub18CUB_300001_SM_10006detail8for_each13static_kernelINS2_12policy_hub_t12policy_500_tEmN6thrust24THRUST_300001_SM_1000_NS8cuda_cub20__uninitialized_fill7functorINS7_10device_ptrIiEEiEEEEvT0_T1_,"ax",@progbits
	.align	128
        .global         _ZN3cub18CUB_300001_SM_10006detail8for_each13static_kernelINS2_12policy_hub_t12policy_500_tEmN6thrust24THRUST_300001_SM_1000_NS8cuda_cub20__uninitialized_fill7functorINS7_10device_ptrIiEEiEEEEvT0_T1_
        .type           _ZN3cub18CUB_300001_SM_10006detail8for_each13static_kernelINS2_12policy_hub_t12policy_500_tEmN6thrust24THRUST_300001_SM_1000_NS8cuda_cub20__uninitialized_fill7functorINS7_10device_ptrIiEEiEEEEvT0_T1_,@function
        .size           _ZN3cub18CUB_300001_SM_10006detail8for_each13static_kernelINS2_12policy_hub_t12policy_500_tEmN6thrust24THRUST_300001_SM_1000_NS8cuda_cub20__uninitialized_fill7functorINS7_10device_ptrIiEEiEEEEvT0_T1_,(.L_x_196 - _ZN3cub18CUB_300001_SM_10006detail8for_each13static_kernelINS2_12policy_hub_t12policy_500_tEmN6thrust24THRUST_300001_SM_1000_NS8cuda_cub20__uninitialized_fill7functorINS7_10device_ptrIiEEiEEEEvT0_T1_)
        .other          _ZN3cub18CUB_300001_SM_10006detail8for_each13static_kernelINS2_12policy_hub_t12policy_500_tEmN6thrust24THRUST_300001_SM_1000_NS8cuda_cub20__uninitialized_fill7functorINS7_10device_ptrIiEEiEEEEvT0_T1_,@"STO_CUDA_ENTRY STV_DEFAULT"
_ZN3cub18CUB_300001_SM_10006detail8for_each13static_kernelINS2_12policy_hub_t12policy_500_tEmN6thrust24THRUST_300001_SM_1000_NS8cuda_cub20__uninitialized_fill7functorINS7_10device_ptrIiEEiEEEEvT0_T1_:
.text._ZN3cub18CUB_300001_SM_10006detail8for_each13static_kernelINS2_12policy_hub_t12policy_500_tEmN6thrust24THRUST_300001_SM_1000_NS8cuda_cub20__uninitialized_fill7functorINS7_10device_ptrIiEEiEEEEvT0_T1_:
[----:B------:R-:W-:Y:S08]  /*0000*/  LDC R1, c[0x0][0x37c] ;  /* 0x0000df00ff017b82 */ /* 0x000ff00000000800 */
[----:B------:R-:W0:Y:S01]  /*0010*/  S2UR UR4, SR_CTAID.X ;  /* 0x00000000000479c3 */ /* 0x000e220000002500 */
[----:B------:R-:W1:Y:S01]  /*0020*/  LDCU.64 UR6, c[0x0][0x380] ;  /* 0x00007000ff0677ac */ /* 0x000e620008000a00 */
[----:B------:R-:W2:Y:S01]  /*0030*/  LDCU.64 UR8, c[0x0][0x358] ;  /* 0x00006b00ff0877ac */ /* 0x000ea20008000a00 */
[----:B0-----:R-:W-:-:S04]  /*0040*/  UIMAD.WIDE.U32 UR4, UR4, 0x200, URZ ;  /* 0x00000200040478a5 */ /* 0x001fc8000f8e00ff */
[----:B-1----:R-:W-:-:S04]  /*0050*/  UIADD3 UR6, UP0, UPT, -UR4, UR6, URZ ;  /* 0x0000000604067290 */ /* 0x002fc8000ff1e1ff */
[----:B------:R-:W-:Y:S02]  /*0060*/  UIADD3.X UR7, UPT, UPT, ~UR5, UR7, URZ, UP0, !UPT ;  /* 0x0000000705077290 */ /* 0x000fe400087fe5ff */
[----:B------:R-:W-:-:S04]  /*0070*/  UISETP.GE.U32.AND UP0, UPT, UR6, 0x200, UPT ;  /* 0x000002000600788c */ /* 0x000fc8000bf06070 */
[----:B------:R-:W-:-:S09]  /*0080*/  UISETP.GE.U32.AND.EX UP0, UPT, UR7, URZ, UPT, UP0 ;  /* 0x000000ff0700728c */ /* 0x000fd2000bf06100 */
[----:B--2---:R-:W-:Y:S05]  /*0090*/  BRA.U !UP0, `(.L_x_187) ;  /* 0x0000000108287547 */ /* 0x004fea000b800000 */
[----:B------:R-:W0:Y:S01]  /*00a0*/  S2R R0, SR_TID.X ;  /* 0x0000000000007919 */ /* 0x000e220000002100 */
[----:B------:R-:W1:Y:S01]  /*00b0*/  LDCU.64 UR6, c[0x0][0x388] ;  /* 0x00007100ff0677ac */ /* 0x000e620008000a00 */
[----:B------:R-:W2:Y:S01]  /*00c0*/  LDC R5, c[0x0][0x390] ;  /* 0x0000e400ff057b82 */ /* 0x000ea20000000800 */
[----:B0-----:R-:W-:-:S05]  /*00d0*/  IADD3 R0, P0, PT, R0, UR4, RZ ;  /* 0x0000000400007c10 */ /* 0x001fca000ff1e0ff */
[----:B------:R-:W-:Y:S01]  /*00e0*/  IMAD.X R3, RZ, RZ, UR5, P0 ;  /* 0x00000005ff037e24 */ /* 0x000fe200080e06ff */
[----:B-1----:R-:W-:-:S04]  /*00f0*/  LEA R2, P0, R0, UR6, 0x2 ;  /* 0x0000000600027c11 */ /* 0x002fc8000f8010ff */
[----:B------:R-:W-:-:S05]  /*0100*/  LEA.HI.X R3, R0, UR7, R3, 0x2, P0 ;  /* 0x0000000700037c11 */ /* 0x000fca00080f1403 */
[----:B--2---:R-:W-:Y:S04]  /*0110*/  STG.E desc[UR8][R2.64], R5 ;  /* 0x0000000502007986 */ /* 0x004fe8000c101908 */
[----:B------:R-:W-:Y:S01]  /*0120*/  STG.E desc[UR8][R2.64+0x400], R5 ;  /* 0x0004000502007986 */ /* 0x000fe2000c101908 */
[----:B------:R-:W-:Y:S05]  /*0130*/  EXIT ;  /* 0x000000000000794d */ /* 0x000fea0003800000 */
.L_x_187:
[----:B------:R-:W0:Y:S01]  /*0140*/  S2R R0, SR_TID.X ;  /* 0x0000000000007919 */ /* 0x000e220000002100 */
[----:B------:R-:W-:Y:S01]  /*0150*/  IMAD.U32 R2, RZ, RZ, UR7 ;  /* 0x00000007ff027e24 */ /* 0x000fe2000f8e00ff */
[----:B------:R-:W1:Y:S01]  /*0160*/  LDCU.64 UR10, c[0x0][0x388] ;  /* 0x00007100ff0a77ac */ /* 0x000e620008000a00 */
[----:B------:R-:W-:Y:S01]  /*0170*/  IMAD.U32 R4, RZ, RZ, UR7 ;  /* 0x00000007ff047e24 */ /* 0x000fe2000f8e00ff */
[----:B0-----:R-:W-:-:S04]  /*0180*/  ISETP.LT.U32.AND P0, PT, R0, UR6, PT ;  /* 0x0000000600007c0c */ /* 0x001fc8000bf01070 */
[----:B------:R-:W-:Y:S01]  /*0190*/  ISETP.GT.U32.AND.EX P0, PT, R2, RZ, PT, P0 ;  /* 0x000000ff0200720c */ /* 0x000fe20003f04100 */
[C---:B------:R-:W-:Y:S01]  /*01a0*/  VIADD R2, R0.reuse, 0x100 ;  /* 0x0000010000027836 */ /* 0x040fe20000000000 */
[----:B------:R-:W-:-:S04]  /*01b0*/  IADD3 R0, P2, PT, R0, UR4, RZ ;  /* 0x0000000400007c10 */ /* 0x000fc8000ff5e0ff */
[----:B------:R-:W-:Y:S01]  /*01c0*/  ISETP.LT.U32.AND P1, PT, R2, UR6, PT ;  /* 0x0000000602007c0c */ /* 0x000fe2000bf21070 */
[----:B------:R-:W-:Y:S01]  /*01d0*/  IMAD.X R3, RZ, RZ, UR5, P2 ;  /* 0x00000005ff037e24 */ /* 0x000fe200090e06ff */
[----:B-1----:R-:W-:Y:S02]  /*01e0*/  LEA R2, P2, R0, UR10, 0x2 ;  /* 0x0000000a00027c11 */ /* 0x002fe4000f8410ff */
[----:B------:R-:W-:Y:S02]  /*01f0*/  ISETP.GT.U32.AND.EX P1, PT, R4, RZ, PT, P1 ;  /* 0x000000ff0400720c */ /* 0x000fe40003f24110 */
[----:B------:R-:W-:Y:S01]  /*0200*/  LEA.HI.X R3, R0, UR11, R3, 0x2, P2 ;  /* 0x0000000b00037c11 */ /* 0x000fe200090f1403 */
[----:B------:R-:W0:Y:S04]  /*0210*/  @P0 LDC R5, c[0x0][0x390] ;  /* 0x0000e400ff050b82 */ /* 0x000e280000000800 */
[----:B0-----:R0:W-:Y:S06]  /*0220*/  @P0 STG.E desc[UR8][R2.64], R5 ;  /* 0x0000000502000986 */ /* 0x0011ec000c101908 */
[----:B------:R-:W-:Y:S05]  /*0230*/  @!P1 EXIT ;  /* 0x000000000000994d */ /* 0x000fea0003800000 */
[----:B0-----:R-:W0:Y:S02]  /*0240*/  LDC R5, c[0x0][0x390] ;  /* 0x0000e400ff057b82 */ /* 0x001e240000000800 */
[----:B0-----:R-:W-:Y:S01]  /*0250*/  STG.E desc[UR8][R2.64+0x400], R5 ;  /* 0x0004000502007986 */ /* 0x001fe2000c101908 */
[----:B------:R-:W-:Y:S05]  /*0260*/  EXIT ;  /* 0x000000000000794d */ /* 0x000fea0003800000 */
.L_x_188:
        /* <DEDUP_REMOVED lines=9> */
.L_x_196:


//--------------------- .text._ZN3cub18CUB_300001_SM_10006detail11EmptyKernelIvEEvv --------------------------
	.section	.text._ZN3cub18CUB_300001_SM_10006detail11EmptyKernelIvEEvv,"ax",@progbits
	.align	128
        .global         _ZN3cub18CUB_300001_SM_10006detail11EmptyKernelIvEEvv
        .type           _ZN3cub18CUB_300001_SM_10006detail11EmptyKernelIvEEvv,@function
        .size           _ZN3cub18CUB_300001_SM_10006detail11EmptyKernelIvEEvv,(.L_x_197 - _ZN3cub18CUB_300001_SM_10006detail11EmptyKernelIvEEvv)
        .other          _ZN3cub18CUB_300001_SM_10006detail11EmptyKernelIvEEvv,@"STO_CUDA_ENTRY STV_DEFAULT"
_ZN3cub18CUB_300001_SM_10006detail11EmptyKernelIvEEvv:
.text._ZN3cub18CUB_300001_SM_10006detail11EmptyKernelIvEEvv:
[----:B------:R-:W-:Y:S01]  /*0000*/  LDC R1, c[0x0][0x37c] ;  /* 0x0000df00ff017b82 */ /* 0x000fe20000000800 */
[----:B------:R-:W-:Y:S05]  /*0010*/  EXIT ;  /* 0x000000000000794d */ /* 0x000fea0003800000 */
.L_x_189:
        /* <DEDUP_REMOVED lines=14> */
.L_x_197:


//--------------------- .text._Z3subIiiEvPT_PKT0_S4_lll --------------------------
	.section	.text._Z3subIiiEvPT_PKT0_S4_lll,"ax",@progbits
	.align	128
        .global         _Z3subIiiEvPT_PKT0_S4_lll
        .type           _Z3subIiiEvPT_PKT0_S4_lll,@function
        .size           _Z3subIiiEvPT_PKT0_S4_lll,(.L_x_198 - _Z3subIiiEvPT_PKT0_S4_lll)
        .other          _Z3subIiiEvPT_PKT0_S4_lll,@"STO_CUDA_ENTRY STV_DEFAULT"
_Z3subIiiEvPT_PKT0_S4_lll:
.text._Z3subIiiEvPT_PKT0_S4_lll:
[----:B------:R-:W0:Y:S01]  /*0000*/  LDC R1, c[0x0][0x37c] ;  /* 0x0000df00ff017b82 */ /* 0x000e220000000800 */
[----:B------:R-:W1:Y:S07]  /*0010*/  S2R R17, SR_TID.X ;  /* 0x0000000000117919 */ /* 0x000e6e0000002100 */
[----:B------:R-:W1:Y:S01]  /*0020*/  S2UR UR4, SR_CTAID.X ;  /* 0x00000000000479c3 */ /* 0x000e620000002500 */
[----:B------:R-:W2:Y:S07]  /*0030*/  LDCU.64 UR6, c[0x0][0x3a8] ;  /* 0x00007500ff0677ac */ /* 0x000eae0008000a00 */
[----:B------:R-:W1:Y:S02]  /*0040*/  LDC R0, c[0x0][0x360] ;  /* 0x0000d800ff007b82 */ /* 0x000e640000000800 */
[----:B-1----:R-:W-:-:S05]  /*0050*/  IMAD R17, R0, UR4, R17 ;  /* 0x0000000400117c24 */ /* 0x002fca000f8e0211 */
[----:B--2---:R-:W-:Y:S02]  /*0060*/  ISETP.GE.U32.AND P0, PT, R17, UR6, PT ;  /* 0x0000000611007c0c */ /* 0x004fe4000bf06070 */
[----:B------:R-:W-:-:S04]  /*0070*/  SHF.R.S32.HI R16, RZ, 0x1f, R17 ;  /* 0x0000001fff107819 */ /* 0x000fc80000011411 */
[----:B------:R-:W-:-:S13]  /*0080*/  ISETP.GE.AND.EX P0, PT, R16, UR7, PT, P0 ;  /* 0x0000000710007c0c */ /* 0x000fda000bf06300 */
[----:B0-----:R-:W-:Y:S05]  /*0090*/  @P0 EXIT ;  /* 0x000000000000094d */ /* 0x001fea0003800000 */
[----:B------:R-:W0:Y:S01]  /*00a0*/  LDCU.64 UR6, c[0x0][0x3a0] ;  /* 0x00007400ff0677ac */ /* 0x000e220008000a00 */
[----:B------:R-:W1:Y:S01]  /*00b0*/  LDCU.128 UR8, c[0x0][0x390] ;  /* 0x00007200ff0877ac */ /* 0x000e620008000c00 */
[----:B------:R-:W2:Y:S01]  /*00c0*/  LDCU.64 UR4, c[0x0][0x388] ;  /* 0x00007100ff0477ac */ /* 0x000ea20008000a00 */
[----:B------:R-:W3:Y:S01]  /*00d0*/  LDCU.64 UR36, c[0x0][0x358] ;  /* 0x00006b00ff2477ac */ /* 0x000ee20008000a00 */
[C---:B0-----:R-:W-:Y:S02]  /*00e0*/  IADD3 R0, P1, PT, R17.reuse, UR6, RZ ;  /* 0x0000000611007c10 */ /* 0x041fe4000ff3e0ff */
[----:B-1----:R-:W-:Y:S02]  /*00f0*/  IADD3 R3, P0, PT, R17, UR10, RZ ;  /* 0x0000000a11037c10 */ /* 0x002fe4000ff1e0ff */
[C---:B------:R-:W-:Y:S02]  /*0100*/  IADD3.X R5, PT, PT, R16.reuse, UR7, RZ, P1, !PT ;  /* 0x0000000710057c10 */ /* 0x040fe40008ffe4ff */
[----:B------:R-:W-:-:S02]  /*0110*/  IADD3.X R6, PT, PT, R16, UR11, RZ, P0, !PT ;  /* 0x0000000b10067c10 */ /* 0x000fc400087fe4ff */
[C---:B--2---:R-:W-:Y:S02]  /*0120*/  LEA R2, P0, R3.reuse, UR4, 0x2 ;  /* 0x0000000403027c11 */ /* 0x044fe4000f8010ff */
[C---:B------:R-:W-:Y:S02]  /*0130*/  LEA R4, P1, R0.reuse, UR8, 0x2 ;  /* 0x0000000800047c11 */ /* 0x040fe4000f8210ff */
[----:B------:R-:W-:Y:S02]  /*0140*/  LEA.HI.X R3, R3, UR5, R6, 0x2, P0 ;  /* 0x0000000503037c11 */ /* 0x000fe400080f1406 */
[----:B------:R-:W-:-:S03]  /*0150*/  LEA.HI.X R5, R0, UR9, R5, 0x2, P1 ;  /* 0x0000000900057c11 */ /* 0x000fc600088f1405 */
[----:B---3--:R-:W2:Y:S04]  /*0160*/  LDG.E R18, desc[UR36][R2.64] ;  /* 0x0000002402127981 */ /* 0x008ea8000c1e1900 */
[----:B------:R-:W2:Y:S01]  /*0170*/  LDG.E R19, desc[UR36][R4.64] ;  /* 0x0000002404137981 */ /* 0x000ea2000c1e1900 */
[----:B------:R-:W-:Y:S01]  /*0180*/  BSSY.RECONVERGENT B6, `(.L_x_190) ;  /* 0x0000013000067945 */ /* 0x000fe20003800200 */
[----:B--2---:R-:W-:-:S13]  /*0190*/  ISETP.GE.AND P0, PT, R19, R18, PT ;  /* 0x000000121300720c */ /* 0x004fda0003f06270 */
[----:B------:R-:W-:Y:S05]  /*01a0*/  @P0 BRA `(.L_x_191) ;  /* 0x0000000000400947 */ /* 0x000fea0003800000 */
[----:B------:R-:W-:Y:S01]  /*01b0*/  MOV R2, 0x170 ;  /* 0x0000017000027802 */ /* 0x000fe20000000f00 */
[----:B------:R-:W0:Y:S01]  /*01c0*/  LDCU.64 UR4, c[0x4][0x160] ;  /* 0x01002c00ff0477ac */ /* 0x000e220008000a00 */
[----:B------:R-:W-:Y:S02]  /*01d0*/  IMAD.MOV.U32 R8, RZ, RZ, 0x10 ;  /* 0x00000010ff087424 */ /* 0x000fe400078e00ff */
[----:B------:R-:W-:Y:S01]  /*01e0*/  IMAD.MOV.U32 R12, RZ, RZ, 0x1 ;  /* 0x00000001ff0c7424 */ /* 0x000fe200078e00ff */
[----:B------:R-:W1:Y:S01]  /*01f0*/  LDCU.64 UR6, c[0x4][0x168] ;  /* 0x01002d00ff0677ac */ /* 0x000e620008000a00 */
[----:B------:R-:W2:Y:S01]  /*0200*/  LDC.64 R2, c[0x4][R2] ;  /* 0x0100000002027b82 */ /* 0x000ea20000000a00 */
[----:B------:R-:W-:Y:S01]  /*0210*/  IMAD.MOV.U32 R13, RZ, RZ, RZ ;  /* 0x000000ffff0d7224 */ /* 0x000fe200078e00ff */
[----:B------:R-:W3:Y:S01]  /*0220*/  LDCU.64 UR8, c[0x4][URZ] ;  /* 0x01000000ff0877ac */ /* 0x000ee20008000a00 */
[----:B0-----:R-:W-:Y:S02]  /*0230*/  IMAD.U32 R4, RZ, RZ, UR4 ;  /* 0x00000004ff047e24 */ /* 0x001fe4000f8e00ff */
[----:B------:R-:W-:-:S02]  /*0240*/  IMAD.U32 R5, RZ, RZ, UR5 ;  /* 0x00000005ff057e24 */ /* 0x000fc4000f8e00ff */
[----:B-1----:R-:W-:Y:S02]  /*0250*/  IMAD.U32 R6, RZ, RZ, UR6 ;  /* 0x00000006ff067e24 */ /* 0x002fe4000f8e00ff */
[----:B------:R-:W-:Y:S02]  /*0260*/  IMAD.U32 R7, RZ, RZ, UR7 ;  /* 0x00000007ff077e24 */ /* 0x000fe4000f8e00ff */
[----:B---3--:R-:W-:Y:S02]  /*0270*/  IMAD.U32 R10, RZ, RZ, UR8 ;  /* 0x00000008ff0a7e24 */ /* 0x008fe4000f8e00ff */
[----:B------:R-:W-:-:S07]  /*0280*/  IMAD.U32 R11, RZ, RZ, UR9 ;  /* 0x00000009ff0b7e24 */ /* 0x000fce000f8e00ff */
[----:B------:R-:W-:-:S07]  /*0290*/  LEPC R20, `(.L_x_191) ;  /* 0x000000001014794e */ /* 0x000fce0000000000 */
[----:B--2---:R-:W-:Y:S05]  /*02a0*/  CALL.ABS.NOINC R2 ;  /* 0x0000000002007343 */ /* 0x004fea0003c00000 */
.L_x_191:
[----:B------:R-:W-:Y:S05]  /*02b0*/  BSYNC.RECONVERGENT B6 ;  /* 0x0000000000067941 */ /* 0x000fea0003800200 */
.L_x_190:
[----:B------:R-:W0:Y:S01]  /*02c0*/  LDCU.64 UR4, c[0x0][0x380] ;  /* 0x00007000ff0477ac */ /* 0x000e220008000a00 */
[----:B------:R-:W-:Y:S01]  /*02d0*/  IMAD.IADD R19, R19, 0x1, -R18 ;  /* 0x0000000113137824 */ /* 0x000fe200078e0a12 */
[----:B0-----:R-:W-:-:S04]  /*02e0*/  LEA R2, P0, R17, UR4, 0x2 ;  /* 0x0000000411027c11 */ /* 0x001fc8000f8010ff */
[----:B------:R-:W-:-:S05]  /*02f0*/  LEA.HI.X R3, R17, UR5, R16, 0x2, P0 ;  /* 0x0000000511037c11 */ /* 0x000fca00080f1410 */
[----:B------:R-:W-:Y:S01]  /*0300*/  STG.E desc[UR36][R2.64], R19 ;  /* 0x0000001302007986 */ /* 0x000fe2000c101924 */
[----:B------:R-:W-:Y:S05]  /*0310*/  EXIT ;  /* 0x000000000000794d */ /* 0x000fea0003800000 */
.L_x_192:
        /* <DEDUP_REMOVED lines=14> */
.L_x_198:


//--------------------- .nv.global.init           --------------------------
	.section	.nv.global.init,"aw",@progbits
.nv.global.init:
	.type		$str,@object
	.size		$str,($str$1 - $str)
$str:
        /*0000*/ 	.byte	0x73, 0x74, 0x61, 0x72, 0x74, 0x20, 0x3c, 0x3d, 0x20, 0x73, 0x74, 0x6f, 0x70, 0x00
	.type		$str$1,@object
	.size		$str$1,(__unnamed_1 - $str$1)
$str$1:
        /*000e*/ 	.byte	0x2f, 0x74, 0x6d, 0x70, 0x2f, 0x73, 0x61, 0x73, 0x73, 0x5f, 0x63, 0x75, 0x5f, 0x63, 0x37, 0x79
        /*001e*/ 	.byte	0x63, 0x75, 0x70, 0x73, 0x39, 0x2f, 0x6b, 0x2e, 0x63, 0x75, 0x00
	.type		__unnamed_1,@object
	.size		__unnamed_1,(.L_0 - __unnamed_1)
__unnamed_1:
        /*0029*/ 	.byte	0x76, 0x6f, 0x69, 0x64, 0x20, 0x73, 0x75, 0x62, 0x28, 0x54, 0x20, 0x2a, 0x2c, 0x20, 0x63, 0x6f
        /*0039*/ 	.byte	0x6e, 0x73, 0x74, 0x20, 0x43, 0x20, 0x2a, 0x2c, 0x20, 0x63, 0x6f, 0x6e, 0x73, 0x74, 0x20, 0x43
        /*0049*/ 	.byte	0x20, 0x2a, 0x2c, 0x20, 0x73, 0x69, 0x67, 0x6e, 0x65, 0x64, 0x20, 0x6c, 0x6f, 0x6e, 0x67, 0x2c
        /*0059*/ 	.byte	0x20, 0x73, 0x69, 0x67, 0x6e, 0x65, 0x64, 0x20, 0x6c, 0x6f, 0x6e, 0x67, 0x2c, 0x20, 0x73, 0x69
        /*0069*/ 	.byte	0x67, 0x6e, 0x65, 0x64, 0x20, 0x6c, 0x6f, 0x6e, 0x67, 0x29, 0x20, 0x5b, 0x77, 0x69, 0x74, 0x68
        /*0079*/ 	.byte	0x20, 0x54, 0x20, 0x3d, 0x20, 0x69, 0x6e, 0x74, 0x3b, 0x20, 0x43, 0x20, 0x3d, 0x20, 0x69, 0x6e
        /*0089*/ 	.byte	0x74, 0x5d, 0x00
.L_0:


//--------------------- .nv.shared._ZN3cub18CUB_300001_SM_10006detail4scan16DeviceScanKernelINS2_10policy_hubIiiimN4cuda3std3__44plusIvEEE10Policy1000EN6thrust24THRUST_300001_SM_1000_NS6detail15normal_iteratorINSD_10device_ptrIiEEEESI_NS0_13ScanTileStateIiLb1EEES9_NS1_10InputValueIiPiEEmiLb0EiEEvT0_T1_T2_iT3_T4_T5_ --------------------------
	.section	.nv.shared._ZN3cub18CUB_300001_SM_10006detail4scan16DeviceScanKernelINS2_10policy_hubIiiimN4cuda3std3__44plusIvEEE10Policy1000EN6thrust24THRUST_300001_SM_1000_NS6detail15normal_iteratorINSD_10device_ptrIiEEEESI_NS0_13ScanTileStateIiLb1EEES9_NS1_10InputValueIiPiEEmiLb0EiEEvT0_T1_T2_iT3_T4_T5_,"aw",@nobits
	.sectionflags	@""
	.align	16
.nv.shared._ZN3cub18CUB_300001_SM_10006detail4scan16DeviceScanKernelINS2_10policy_hubIiiimN4cuda3std3__44plusIvEEE10Policy1000EN6thrust24THRUST_300001_SM_1000_NS6detail15normal_iteratorINSD_10device_ptrIiEEEESI_NS0_13ScanTileStateIiLb1EEES9_NS1_10InputValueIiPiEEmiLb0EiEEvT0_T1_T2_iT3_T4_T5_:
	.zero		32656


//--------------------- .nv.shared.reserved.0     --------------------------
	.section	.nv.shared.reserved.0,"aw",@nobits
	.weak		__nv_reservedSMEM_offset_0_alias
	.size		__nv_reservedSMEM_offset_0_alias, 0, 64
	.other		__nv_reservedSMEM_offset_0_alias,@"STO_CUDA_RESERVED_SHARED STV_DEFAULT"
__nv_reservedSMEM_offset_0_alias:
	.zero		0
	.zero		64


//--------------------- .nv.global                --------------------------
	.section	.nv.global,"aw",@nobits
.nv.global:
	.type		_ZN30_INTERNAL_fbe4a547_4_k_cu_main6thrust24THRUST_300001_SM_1000_NS3seqE,@object
	.size		_ZN30_INTERNAL_fbe4a547_4_k_cu_main6thrust24THRUST_300001_SM_1000_NS3seqE,(_ZN30_INTERNAL_fbe4a547_4_k_cu_main4cuda3std3__48in_placeE - _ZN30_INTERNAL_fbe4a547_4_k_cu_main6thrust24THRUST_300001_SM_1000_NS3seqE)
_ZN30_INTERNAL_fbe4a547_4_k_cu_main6thrust24THRUST_300001_SM_1000_NS3seqE:
	.zero		1
	.type		_ZN30_INTERNAL_fbe4a547_4_k_cu_main4cuda3std3__48in_placeE,@object
	.size		_ZN30_INTERNAL_fbe4a547_4_k_cu_main4cuda3std3__48in_placeE,(_ZN30_INTERNAL_fbe4a547_4_k_cu_main4cuda3std6ranges3__45__cpo4sizeE - _ZN30_INTERNAL_fbe4a547_4_k_cu_main4cuda3std3__48in_placeE)
_ZN30_INTERNAL_fbe4a547_4_k_cu_main4cuda3std3__48in_placeE:
	.zero		1
	.type		_ZN30_INTERNAL_fbe4a547_4_k_cu_main4cuda3std6ranges3__45__cpo4sizeE,@object
	.size		_ZN30_INTERNAL_fbe4a547_4_k_cu_main4cuda3std6ranges3__45__cpo4sizeE,(_ZN30_INTERNAL_fbe4a547_4_k_cu_main6thrust24THRUST_300001_SM_1000_NS12placeholders2_3E - _ZN30_INTERNAL_fbe4a547_4_k_cu_main4cuda3std6ranges3__45__cpo4sizeE)
_ZN30_INTERNAL_fbe4a547_4_k_cu_main4cuda3std6ranges3__45__cpo4sizeE:
	.zero		1
	.type		_ZN30_INTERNAL_fbe4a547_4_k_cu_main6thrust24THRUST_300001_SM_1000_NS12placeholders2_3E,@object
	.size		_ZN30_INTERNAL_fbe4a547_4_k_cu_main6thrust24THRUST_300001_SM_1000_NS12placeholders2_3E,(_ZN30_INTERNAL_fbe4a547_4_k_cu_main4cuda3std3__45__cpo6cbeginE - _ZN30_INTERNAL_fbe4a547_4_k_cu_main6thrust24THRUST_300001_SM_1000_NS12placeholders2_3E)
_ZN30_INTERNAL_fbe4a547_4_k_cu_main6thrust24THRUST_300001_SM_1000_NS12placeholders2_3E:
	.zero		1
	.type		_ZN30_INTERNAL_fbe4a547_4_k_cu_main4cuda3std3__45__cpo6cbeginE,@object
	.size		_ZN30_INTERNAL_fbe4a547_4_k_cu_main4cuda3std3__45__cpo6cbeginE,(_ZN30_INTERNAL_fbe4a547_4_k_cu_main4cuda3std6ranges3__45__cpo6cbeginE - _ZN30_INTERNAL_fbe4a547_4_k_cu_main4cuda3std3__45__cpo6cbeginE)
_ZN30_INTERNAL_fbe4a547_4_k_cu_main4cuda3std3__45__cpo6cbeginE:
	.zero		1
	.type		_ZN30_INTERNAL_fbe4a547_4_k_cu_main4cuda3std6ranges3__45__cpo6cbeginE,@object
	.size		_ZN30_INTERNAL_fbe4a547_4_k_cu_main4cuda3std6ranges3__45__cpo6cbeginE,(_ZN30_INTERNAL_fbe4a547_4_k_cu_main6thrust24THRUST_300001_SM_1000_NS12placeholders2_7E - _ZN30_INTERNAL_fbe4a547_4_k_cu_main4cuda3std6ranges3__45__cpo6cbeginE)
_ZN30_INTERNAL_fbe4a547_4_k_cu_main4cuda3std6ranges3__45__cpo6cbeginE:
	.zero		1
	.type		_ZN30_INTERNAL_fbe4a547_4_k_cu_main6thrust24THRUST_300001_SM_1000_NS12placeholders2_7E,@object
	.size		_ZN30_INTERNAL_fbe4a547_4_k_cu_main6thrust24THRUST_300001_SM_1000_NS12placeholders2_7E,(_ZN30_INTERNAL_fbe4a547_4_k_cu_main4cuda3std3__45__cpo7crbeginE - _ZN30_INTERNAL_fbe4a547_4_k_cu_main6thrust24THRUST_300001_SM_1000_NS12placeholders2_7E)
_ZN30_INTERNAL_fbe4a547_4_k_cu_main6thrust24THRUST_300001_SM_1000_NS12placeholders2_7E:
	.zero		1
	.type		_ZN30_INTERNAL_fbe4a547_4_k_cu_main4cuda3std3__45__cpo7crbeginE,@object
	.size		_ZN30_INTERNAL_fbe4a547_4_k_cu_main4cuda3std3__45__cpo7crbeginE,(_ZN30_INTERNAL_fbe4a547_4_k_cu_main4cuda3std6ranges3__45__cpo4nextE - _ZN30_INTERNAL_fbe4a547_4_k_cu_main4cuda3std3__45__cpo7crbeginE)
_ZN30_INTERNAL_fbe4a547_4_k_cu_main4cuda3std3__45__cpo7crbeginE:
	.zero		1
	.type		_ZN30_INTERNAL_fbe4a547_4_k_cu_main4cuda3std6ranges3__45__cpo4nextE,@object
	.size		_ZN30_INTERNAL_fbe4a547_4_k_cu_main4cuda3std6ranges3__45__cpo4nextE,(_ZN30_INTERNAL_fbe4a547_4_k_cu_main4cuda3std6ranges3__45__cpo4swapE - _ZN30_INTERNAL_fbe4a547_4_k_cu_main4cuda3std6ranges3__45__cpo4nextE)
_ZN30_INTERNAL_fbe4a547_4_k_cu_main4cuda3std6ranges3__45__cpo4nextE:
	.zero		1
	.type		_ZN30_INTERNAL_fbe4a547_4_k_cu_main4cuda3std6ranges3__45__cpo4swapE,@object
	.size		_ZN30_INTERNAL_fbe4a547_4_k_cu_main4cuda3std6ranges3__45__cpo4swapE,(_ZN30_INTERNAL_fbe4a547_4_k_cu_main6thrust24THRUST_300001_SM_1000_NS8cuda_cub10par_nosyncE - _ZN30_INTERNAL_fbe4a547_4_k_cu_main4cuda3std6ranges3__45__cpo4swapE)
_ZN30_INTERNAL_fbe4a547_4_k_cu_main4cuda3std6ranges3__45__cpo4swapE:
	.zero		1
	.type		_ZN30_INTERNAL_fbe4a547_4_k_cu_main6thrust24THRUST_300001_SM_1000_NS8cuda_cub10par_nosyncE,@object
	.size		_ZN30_INTERNAL_fbe4a547_4_k_cu_main6thrust24THRUST_300001_SM_1000_NS8cuda_cub10par_nosyncE,(_ZN30_INTERNAL_fbe4a547_4_k_cu_main6thrust24THRUST_300001_SM_1000_NS12placeholders2_9E - _ZN30_INTERNAL_fbe4a547_4_k_cu_main6thrust24THRUST_300001_SM_1000_NS8cuda_cub10par_nosyncE)
_ZN30_INTERNAL_fbe4a547_4_k_cu_main6thrust24THRUST_300001_SM_1000_NS8cuda_cub10par_nosyncE:
	.zero		1
	.type		_ZN30_INTERNAL_fbe4a547_4_k_cu_main6thrust24THRUST_300001_SM_1000_NS12placeholders2_9E,@object
	.size		_ZN30_INTERNAL_fbe4a547_4_k_cu_main6thrust24THRUST_300001_SM_1000_NS12placeholders2_9E,(_ZN30_INTERNAL_fbe4a547_4_k_cu_main4cuda3std3__432_GLOBAL__N__fbe4a547_4_k_cu_main6ignoreE - _ZN30_INTERNAL_fbe4a547_4_k_cu_main6thrust24THRUST_300001_SM_1000_NS12placeholders2_9E)
_ZN30_INTERNAL_fbe4a547_4_k_cu_main6thrust24THRUST_300001_SM_1000_NS12placeholders2_9E:
	.zero		1
	.type		_ZN30_INTERNAL_fbe4a547_4_k_cu_main4cuda3std3__432_GLOBAL__N__fbe4a547_4_k_cu_main6ignoreE,@object
	.size		_ZN30_INTERNAL_fbe4a547_4_k_cu_main4cuda3std3__432_GLOBAL__N__fbe4a547_4_k_cu_main6ignoreE,(_ZN30_INTERNAL_fbe4a547_4_k_cu_main4cuda3std6ranges3__45__cpo4dataE - _ZN30_INTERNAL_fbe4a547_4_k_cu_main4cuda3std3__432_GLOBAL__N__fbe4a547_4_k_cu_main6ignoreE)
_ZN30_INTERNAL_fbe4a547_4_k_cu_main4cuda3std3__432_GLOBAL__N__fbe4a547_4_k_cu_main6ignoreE:
	.zero		1
	.type		_ZN30_INTERNAL_fbe4a547_4_k_cu_main4cuda3std6ranges3__45__cpo4dataE,@object
	.size		_ZN30_INTERNAL_fbe4a547_4_k_cu_main4cuda3std6ranges3__45__cpo4dataE,(_ZN30_INTERNAL_fbe4a547_4_k_cu_main6thrust24THRUST_300001_SM_1000_NS12placeholders2_1E - _ZN30_INTERNAL_fbe4a547_4_k_cu_main4cuda3std6ranges3__45__cpo4dataE)
_ZN30_INTERNAL_fbe4a547_4_k_cu_main4cuda3std6ranges3__45__cpo4dataE:
	.zero		1
	.type		_ZN30_INTERNAL_fbe4a547_4_k_cu_main6thrust24THRUST_300001_SM_1000_NS12placeholders2_1E,@object
	.size		_ZN30_INTERNAL_fbe4a547_4_k_cu_main6thrust24THRUST_300001_SM_1000_NS12placeholders2_1E,(_ZN30_INTERNAL_fbe4a547_4_k_cu_main4cuda3std3__45__cpo5beginE - _ZN30_INTERNAL_fbe4a547_4_k_cu_main6thrust24THRUST_300001_SM_1000_NS12placeholders2_1E)
_ZN30_INTERNAL_fbe4a547_4_k_cu_main6thrust24THRUST_300001_SM_1000_NS12placeholders2_1E:
	.zero		1
	.type		_ZN30_INTERNAL_fbe4a547_4_k_cu_main4cuda3std3__45__cpo5beginE,@object
	.size		_ZN30_INTERNAL_fbe4a547_4_k_cu_main4cuda3std3__45__cpo5beginE,(_ZN30_INTERNAL_fbe4a547_4_k_cu_main4cuda3std6ranges3__45__cpo5beginE - _ZN30_INTERNAL_fbe4a547_4_k_cu_main4cuda3std3__45__cpo5beginE)
_ZN30_INTERNAL_fbe4a547_4_k_cu_main4cuda3std3__45__cpo5beginE:
	.zero		1
	.type		_ZN30_INTERNAL_fbe4a547_4_k_cu_main4cuda3std6ranges3__45__cpo5beginE,@object
	.size		_ZN30_INTERNAL_fbe4a547_4_k_cu_main4cuda3std6ranges3__45__cpo5beginE,(_ZN30_INTERNAL_fbe4a547_4_k_cu_main6thrust24THRUST_300001_SM_1000_NS12placeholders2_5E - _ZN30_INTERNAL_fbe4a547_4_k_cu_main4cuda3std6ranges3__45__cpo5beginE)
_ZN30_INTERNAL_fbe4a547_4_k_cu_main4cuda3std6ranges3__45__cpo5beginE:
	.zero		1
	.type		_ZN30_INTERNAL_fbe4a547_4_k_cu_main6thrust24THRUST_300001_SM_1000_NS12placeholders2_5E,@object
	.size		_ZN30_INTERNAL_fbe4a547_4_k_cu_main6thrust24THRUST_300001_SM_1000_NS12placeholders2_5E,(_ZN30_INTERNAL_fbe4a547_4_k_cu_main4cuda3std3__45__cpo6rbeginE - _ZN30_INTERNAL_fbe4a547_4_k_cu_main6thrust24THRUST_300001_SM_1000_NS12placeholders2_5E)
_ZN30_INTERNAL_fbe4a547_4_k_cu_main6thrust24THRUST_300001_SM_1000_NS12placeholders2_5E:
	.zero		1
	.type		_ZN30_INTERNAL_fbe4a547_4_k_cu_main4cuda3std3__45__cpo6rbeginE,@object
	.size		_ZN30_INTERNAL_fbe4a547_4_k_cu_main4cuda3std3__45__cpo6rbeginE,(_ZN30_INTERNAL_fbe4a547_4_k_cu_main4cuda3std6ranges3__45__cpo7advanceE - _ZN30_INTERNAL_fbe4a547_4_k_cu_main4cuda3std3__45__cpo6rbeginE)
_ZN30_INTERNAL_fbe4a547_4_k_cu_main4cuda3std3__45__cpo6rbeginE:
	.zero		1
	.type		_ZN30_INTERNAL_fbe4a547_4_k_cu_main4cuda3std6ranges3__45__cpo7advanceE,@object
	.size		_ZN30_INTERNAL_fbe4a547_4_k_cu_main4cuda3std6ranges3__45__cpo7advanceE,(_ZN30_INTERNAL_fbe4a547_4_k_cu_main4cuda3std3__47nulloptE - _ZN30_INTERNAL_fbe4a547_4_k_cu_main4cuda3std6ranges3__45__cpo7advanceE)
_ZN30_INTERNAL_fbe4a547_4_k_cu_main4cuda3std6ranges3__45__cpo7advanceE:
	.zero		1
	.type		_ZN30_INTERNAL_fbe4a547_4_k_cu_main4cuda3std3__47nulloptE,@object
	.size		_ZN30_INTERNAL_fbe4a547_4_k_cu_main4cuda3std3__47nulloptE,(_ZN30_INTERNAL_fbe4a547_4_k_cu_main4cuda3std6ranges3__45__cpo8distanceE - _ZN30_INTERNAL_fbe4a547_4_k_cu_main4cuda3std3__47nulloptE)
_ZN30_INTERNAL_fbe4a547_4_k_cu_main4cuda3std3__47nulloptE:
	.zero		1
	.type		_ZN30_INTERNAL_fbe4a547_4_k_cu_main4cuda3std6ranges3__45__cpo8distanceE,@object
	.size		_ZN30_INTERNAL_fbe4a547_4_k_cu_main4cuda3std6ranges3__45__cpo8distanceE,(_ZN30_INTERNAL_fbe4a547_4_k_cu_main6thrust24THRUST_300001_SM_1000_NS12placeholders3_10E - _ZN30_INTERNAL_fbe4a547_4_k_cu_main4cuda3std6ranges3__45__cpo8distanceE)
_ZN30_INTERNAL_fbe4a547_4_k_cu_main4cuda3std6ranges3__45__cpo8distanceE:
	.zero		1
	.type		_ZN30_INTERNAL_fbe4a547_4_k_cu_main6thrust24THRUST_300001_SM_1000_NS12placeholders3_10E,@object
	.size		_ZN30_INTERNAL_fbe4a547_4_k_cu_main6thrust24THRUST_300001_SM_1000_NS12placeholders3_10E,(_ZN30_INTERNAL_fbe4a547_4_k_cu_main4cuda3std3__419piecewise_constructE - _ZN30_INTERNAL_fbe4a547_4_k_cu_main6thrust24THRUST_300001_SM_1000_NS12placeholders3_10E)
_ZN30_INTERNAL_fbe4a547_4_k_cu_main6thrust24THRUST_300001_SM_1000_NS12placeholders3_10E:
	.zero		1
	.type		_ZN30_INTERNAL_fbe4a547_4_k_cu_main4cuda3std3__419piecewise_constructE,@object
	.size		_ZN30_INTERNAL_fbe4a547_4_k_cu_main4cuda3std3__419piecewise_constructE,(_ZN30_INTERNAL_fbe4a547_4_k_cu_main4cuda3std6ranges3__45__cpo5cdataE - _ZN30_INTERNAL_fbe4a547_4_k_cu_main4cuda3std3__419piecewise_constructE)
_ZN30_INTERNAL_fbe4a547_4_k_cu_main4cuda3std3__419piecewise_constructE:
	.zero		1
	.type		_ZN30_INTERNAL_fbe4a547_4_k_cu_main4cuda3std6ranges3__45__cpo5cdataE,@object
	.size		_ZN30_INTERNAL_fbe4a547_4_k_cu_main4cuda3std6ranges3__45__cpo5cdataE,(_ZN30_INTERNAL_fbe4a547_4_k_cu_main6thrust24THRUST_300001_SM_1000_NS12placeholders2_2E - _ZN30_INTERNAL_fbe4a547_4_k_cu_main4cuda3std6ranges3__45__cpo5cdataE)
_ZN30_INTERNAL_fbe4a547_4_k_cu_main4cuda3std6ranges3__45__cpo5cdataE:
	.zero		1
	.type		_ZN30_INTERNAL_fbe4a547_4_k_cu_main6thrust24THRUST_300001_SM_1000_NS12placeholders2_2E,@object
	.size		_ZN30_INTERNAL_fbe4a547_4_k_cu_main6thrust24THRUST_300001_SM_1000_NS12placeholders2_2E,(_ZN30_INTERNAL_fbe4a547_4_k_cu_main4cuda3std3__45__cpo3endE - _ZN30_INTERNAL_fbe4a547_4_k_cu_main6thrust24THRUST_300001_SM_1000_NS12placeholders2_2E)
_ZN30_INTERNAL_fbe4a547_4_k_cu_main6thrust24THRUST_300001_SM_1000_NS12placeholders2_2E:
	.zero		1
	.type		_ZN30_INTERNAL_fbe4a547_4_k_cu_main4cuda3std3__45__cpo3endE,@object
	.size		_ZN30_INTERNAL_fbe4a547_4_k_cu_main4cuda3std3__45__cpo3endE,(_ZN30_INTERNAL_fbe4a547_4_k_cu_main4cuda3std6ranges3__45__cpo3endE - _ZN30_INTERNAL_fbe4a547_4_k_cu_main4cuda3std3__45__cpo3endE)
_ZN30_INTERNAL_fbe4a547_4_k_cu_main4cuda3std3__45__cpo3endE:
	.zero		1
	.type		_ZN30_INTERNAL_fbe4a547_4_k_cu_main4cuda3std6ranges3__45__cpo3endE,@object
	.size		_ZN30_INTERNAL_fbe4a547_4_k_cu_main4cuda3std6ranges3__45__cpo3endE,(_ZN30_INTERNAL_fbe4a547_4_k_cu_main6thrust24THRUST_300001_SM_1000_NS12placeholders2_6E - _ZN30_INTERNAL_fbe4a547_4_k_cu_main4cuda3std6ranges3__45__cpo3endE)
_ZN30_INTERNAL_fbe4a547_4_k_cu_main4cuda3std6ranges3__45__cpo3endE:
	.zero		1
	.type		_ZN30_INTERNAL_fbe4a547_4_k_cu_main6thrust24THRUST_300001_SM_1000_NS12placeholders2_6E,@object
	.size		_ZN30_INTERNAL_fbe4a547_4_k_cu_main6thrust24THRUST_300001_SM_1000_NS12placeholders2_6E,(_ZN30_INTERNAL_fbe4a547_4_k_cu_main4cuda3std3__45__cpo4rendE - _ZN30_INTERNAL_fbe4a547_4_k_cu_main6thrust24THRUST_300001_SM_1000_NS12placeholders2_6E)
_ZN30_INTERNAL_fbe4a547_4_k_cu_main6thrust24THRUST_300001_SM_1000_NS12placeholders2_6E:
	.zero		1
	.type		_ZN30_INTERNAL_fbe4a547_4_k_cu_main4cuda3std3__45__cpo4rendE,@object
	.size		_ZN30_INTERNAL_fbe4a547_4_k_cu_main4cuda3std3__45__cpo4rendE,(_ZN30_INTERNAL_fbe4a547_4_k_cu_main4cuda3std6ranges3__45__cpo9iter_swapE - _ZN30_INTERNAL_fbe4a547_4_k_cu_main4cuda3std3__45__cpo4rendE)
_ZN30_INTERNAL_fbe4a547_4_k_cu_main4cuda3std3__45__cpo4rendE:
	.zero		1
	.type		_ZN30_INTERNAL_fbe4a547_4_k_cu_main4cuda3std6ranges3__45__cpo9iter_swapE,@object
	.size		_ZN30_INTERNAL_fbe4a547_4_k_cu_main4cuda3std6ranges3__45__cpo9iter_swapE,(_ZN30_INTERNAL_fbe4a547_4_k_cu_main4cuda3std3__48unexpectE - _ZN30_INTERNAL_fbe4a547_4_k_cu_main4cuda3std6ranges3__45__cpo9iter_swapE)
_ZN30_INTERNAL_fbe4a547_4_k_cu_main4cuda3std6ranges3__45__cpo9iter_swapE:
	.zero		1
	.type		_ZN30_INTERNAL_fbe4a547_4_k_cu_main4cuda3std3__48unexpectE,@object
	.size		_ZN30_INTERNAL_fbe4a547_4_k_cu_main4cuda3std3__48unexpectE,(_ZN30_INTERNAL_fbe4a547_4_k_cu_main6thrust24THRUST_300001_SM_1000_NS8cuda_cub3parE - _ZN30_INTERNAL_fbe4a547_4_k_cu_main4cuda3std3__48unexpectE)
_ZN30_INTERNAL_fbe4a547_4_k_cu_main4cuda3std3__48unexpectE:
	.zero		1
	.type		_ZN30_INTERNAL_fbe4a547_4_k_cu_main6thrust24THRUST_300001_SM_1000_NS8cuda_cub3parE,@object
	.size		_ZN30_INTERNAL_fbe4a547_4_k_cu_main6thrust24THRUST_300001_SM_1000_NS8cuda_cub3parE,(_ZN30_INTERNAL_fbe4a547_4_k_cu_main6thrust24THRUST_300001_SM_1000_NS12placeholders2_4E - _ZN30_INTERNAL_fbe4a547_4_k_cu_main6thrust24THRUST_300001_SM_1000_NS8cuda_cub3parE)
_ZN30_INTERNAL_fbe4a547_4_k_cu_main6thrust24THRUST_300001_SM_1000_NS8cuda_cub3parE:
	.zero		1
	.type		_ZN30_INTERNAL_fbe4a547_4_k_cu_main6thrust24THRUST_300001_SM_1000_NS12placeholders2_4E,@object
	.size		_ZN30_INTERNAL_fbe4a547_4_k_cu_main6thrust24THRUST_300001_SM_1000_NS12placeholders2_4E,(_ZN30_INTERNAL_fbe4a547_4_k_cu_main4cuda3std3__45__cpo4cendE - _ZN30_INTERNAL_fbe4a547_4_k_cu_main6thrust24THRUST_300001_SM_1000_NS12placeholders2_4E)
_ZN30_INTERNAL_fbe4a547_4_k_cu_main6thrust24THRUST_300001_SM_1000_NS12placeholders2_4E:
	.zero		1
	.type		_ZN30_INTERNAL_fbe4a547_4_k_cu_main4cuda3std3__45__cpo4cendE,@object
	.size		_ZN30_INTERNAL_fbe4a547_4_k_cu_main4cuda3std3__45__cpo4cendE,(_ZN30_INTERNAL_fbe4a547_4_k_cu_main4cuda3std6ranges3__45__cpo4cendE - _ZN30_INTERNAL_fbe4a547_4_k_cu_main4cuda3std3__45__cpo4cendE)
_ZN30_INTERNAL_fbe4a547_4_k_cu_main4cuda3std3__45__cpo4cendE:
	.zero		1
	.type		_ZN30_INTERNAL_fbe4a547_4_k_cu_main4cuda3std6ranges3__45__cpo4cendE,@object
	.size		_ZN30_INTERNAL_fbe4a547_4_k_cu_main4cuda3std6ranges3__45__cpo4cendE,(_ZN30_INTERNAL_fbe4a547_4_k_cu_main4cuda3std3__420unreachable_sentinelE - _ZN30_INTERNAL_fbe4a547_4_k_cu_main4cuda3std6ranges3__45__cpo4cendE)
_ZN30_INTERNAL_fbe4a547_4_k_cu_main4cuda3std6ranges3__45__cpo4cendE:
	.zero		1
	.type		_ZN30_INTERNAL_fbe4a547_4_k_cu_main4cuda3std3__420unreachable_sentinelE,@object
	.size		_ZN30_INTERNAL_fbe4a547_4_k_cu_main4cuda3std3__420unreachable_sentinelE,(_ZN30_INTERNAL_fbe4a547_4_k_cu_main4cuda3std6ranges3__45__cpo5ssizeE - _ZN30_INTERNAL_fbe4a547_4_k_cu_main4cuda3std3__420unreachable_sentinelE)
_ZN30_INTERNAL_fbe4a547_4_k_cu_main4cuda3std3__420unreachable_sentinelE:
	.zero		1
	.type		_ZN30_INTERNAL_fbe4a547_4_k_cu_main4cuda3std6ranges3__45__cpo5ssizeE,@object
	.size		_ZN30_INTERNAL_fbe4a547_4_k_cu_main4cuda3std6ranges3__45__cpo5ssizeE,(_ZN30_INTERNAL_fbe4a547_4_k_cu_main6thrust24THRUST_300001_SM_1000_NS12placeholders2_8E - _ZN30_INTERNAL_fbe4a547_4_k_cu_main4cuda3std6ranges3__45__cpo5ssizeE)
_ZN30_INTERNAL_fbe4a547_4_k_cu_main4cuda3std6ranges3__45__cpo5ssizeE:
	.zero		1
	.type		_ZN30_INTERNAL_fbe4a547_4_k_cu_main6thrust24THRUST_300001_SM_1000_NS12placeholders2_8E,@object
	.size		_ZN30_INTERNAL_fbe4a547_4_k_cu_main6thrust24THRUST_300001_SM_1000_NS12placeholders2_8E,(_ZN30_INTERNAL_fbe4a547_4_k_cu_main4cuda3std3__45__cpo5crendE - _ZN30_INTERNAL_fbe4a547_4_k_cu_main6thrust24THRUST_300001_SM_1000_NS12placeholders2_8E)
_ZN30_INTERNAL_fbe4a547_4_k_cu_main6thrust24THRUST_300001_SM_1000_NS12placeholders2_8E:
	.zero		1
	.type		_ZN30_INTERNAL_fbe4a547_4_k_cu_main4cuda3std3__45__cpo5crendE,@object
	.size		_ZN30_INTERNAL_fbe4a547_4_k_cu_main4cuda3std3__45__cpo5crendE,(_ZN30_INTERNAL_fbe4a547_4_k_cu_main4cuda3std6ranges3__45__cpo4prevE - _ZN30_INTERNAL_fbe4a547_4_k_cu_main4cuda3std3__45__cpo5crendE)
_ZN30_INTERNAL_fbe4a547_4_k_cu_main4cuda3std3__45__cpo5crendE:
	.zero		1
	.type		_ZN30_INTERNAL_fbe4a547_4_k_cu_main4cuda3std6ranges3__45__cpo4prevE,@object
	.size		_ZN30_INTERNAL_fbe4a547_4_k_cu_main4cuda3std6ranges3__45__cpo4prevE,(_ZN30_INTERNAL_fbe4a547_4_k_cu_main4cuda3std6ranges3__45__cpo9iter_moveE - _ZN30_INTERNAL_fbe4a547_4_k_cu_main4cuda3std6ranges3__45__cpo4prevE)
_ZN30_INTERNAL_fbe4a547_4_k_cu_main4cuda3std6ranges3__45__cpo4prevE:
	.zero		1
	.type		_ZN30_INTERNAL_fbe4a547_4_k_cu_main4cuda3std6ranges3__45__cpo9iter_moveE,@object
	.size		_ZN30_INTERNAL_fbe4a547_4_k_cu_main4cuda3std6ranges3__45__cpo9iter_moveE,(_ZN30_INTERNAL_fbe4a547_4_k_cu_main6thrust24THRUST_300001_SM_1000_NS6system6detail10sequential3seqE - _ZN30_INTERNAL_fbe4a547_4_k_cu_main4cuda3std6ranges3__45__cpo9iter_moveE)
_ZN30_INTERNAL_fbe4a547_4_k_cu_main4cuda3std6ranges3__45__cpo9iter_moveE:
	.zero		1
	.type		_ZN30_INTERNAL_fbe4a547_4_k_cu_main6thrust24THRUST_300001_SM_1000_NS6system6detail10sequential3seqE,@object
	.size		_ZN30_INTERNAL_fbe4a547_4_k_cu_main6thrust24THRUST_300001_SM_1000_NS6system6detail10sequential3seqE,(.L_32 - _ZN30_INTERNAL_fbe4a547_4_k_cu_main6thrust24THRUST_300001_SM_1000_NS6system6detail10sequential3seqE)
_ZN30_INTERNAL_fbe4a547_4_k_cu_main6thrust24THRUST_300001_SM_1000_NS6system6detail10sequential3seqE:
	.zero		1
.L_32:


//--------------------- .nv.shared._ZN3cub18CUB_300001_SM_10006detail4scan16DeviceScanKernelINS2_10policy_hubIiiijN4cuda3std3__44plusIvEEE10Policy1000EN6thrust24THRUST_300001_SM_1000_NS6detail15normal_iteratorINSD_10device_ptrIiEEEESI_NS0_13ScanTileStateIiLb1EEES9_NS1_10InputValueIiPiEEjiLb0EiEEvT0_T1_T2_iT3_T4_T5_ --------------------------
	.section	.nv.shared._ZN3cub18CUB_300001_SM_10006detail4scan16DeviceScanKernelINS2_10policy_hubIiiijN4cuda3std3__44plusIvEEE10Policy1000EN6thrust24THRUST_300001_SM_1000_NS6detail15normal_iteratorINSD_10device_ptrIiEEEESI_NS0_13ScanTileStateIiLb1EEES9_NS1_10InputValueIiPiEEjiLb0EiEEvT0_T1_T2_iT3_T4_T5_,"aw",@nobits
	.sectionflags	@""
	.align	16
.nv.shared._ZN3cub18CUB_300001_SM_10006detail4scan16DeviceScanKernelINS2_10policy_hubIiiijN4cuda3std3__44plusIvEEE10Policy1000EN6thrust24THRUST_300001_SM_1000_NS6detail15normal_iteratorINSD_10device_ptrIiEEEESI_NS0_13ScanTileStateIiLb1EEES9_NS1_10InputValueIiPiEEjiLb0EiEEvT0_T1_T2_iT3_T4_T5_:
	.zero		34832


//--------------------- .nv.constant0._ZN3cub18CUB_300001_SM_10006detail4scan16DeviceScanKernelINS2_10policy_hubIiiimN4cuda3std3__44plusIvEEE10Policy1000EN6thrust24THRUST_300001_SM_1000_NS6detail15normal_iteratorINSD_10device_ptrIiEEEESI_NS0_13ScanTileStateIiLb1EEES9_NS1_10InputValueIiPiEEmiLb0EiEEvT0_T1_T2_iT3_T4_T5_ --------------------------
	.section	.nv.constant0._ZN3cub18CUB_300001_SM_10006detail4scan16DeviceScanKernelINS2_10policy_hubIiiimN4cuda3std3__44plusIvEEE10Policy1000EN6thrust24THRUST_300001_SM_1000_NS6detail15normal_iteratorINSD_10device_ptrIiEEEESI_NS0_13ScanTileStateIiLb1EEES9_NS1_10InputValueIiPiEEmiLb0EiEEvT0_T1_T2_iT3_T4_T5_,"a",@progbits
	.sectionflags	@""
	.align	4
.nv.constant0._ZN3cub18CUB_300001_SM_10006detail4scan16DeviceScanKernelINS2_10policy_hubIiiimN4cuda3std3__44plusIvEEE10Policy1000EN6thrust24THRUST_300001_SM_1000_NS6detail15normal_iteratorINSD_10device_ptrIiEEEESI_NS0_13ScanTileStateIiLb1EEES9_NS1_10InputValueIiPiEEmiLb0EiEEvT0_T1_T2_iT3_T4_T5_:
	.zero		952


//--------------------- .nv.constant0._ZN3cub18CUB_300001_SM_10006detail4scan16DeviceScanKernelINS2_10policy_hubIiiijN4cuda3std3__44plusIvEEE10Policy1000EN6thrust24THRUST_300001_SM_1000_NS6detail15normal_iteratorINSD_10device_ptrIiEEEESI_NS0_13ScanTileStateIiLb1EEES9_NS1_10InputValueIiPiEEjiLb0EiEEvT0_T1_T2_iT3_T4_T5_ --------------------------
	.section	.nv.constant0._ZN3cub18CUB_300001_SM_10006detail4scan16DeviceScanKernelINS2_10policy_hubIiiijN4cuda3std3__44plusIvEEE10Policy1000EN6thrust24THRUST_300001_SM_1000_NS6detail15normal_iteratorINSD_10device_ptrIiEEEESI_NS0_13ScanTileStateIiLb1EEES9_NS1_10InputValueIiPiEEjiLb0EiEEvT0_T1_T2_iT3_T4_T5_,"a",@progbits
	.sectionflags	@""
	.align	4
.nv.constant0._ZN3cub18CUB_300001_SM_10006detail4scan16DeviceScanKernelINS2_10policy_hubIiiijN4cuda3std3__44plusIvEEE10Policy1000EN6thrust24THRUST_300001_SM_1000_NS6detail15normal_iteratorINSD_10device_ptrIiEEEESI_NS0_13ScanTileStateIiLb1EEES9_NS1_10InputValueIiPiEEjiLb0EiEEvT0_T1_T2_iT3_T4_T5_:
	.zero		948


//--------------------- .nv.constant0._ZN3cub18CUB_300001_SM_10006detail4scan20DeviceScanInitKernelINS0_13ScanTileStateIiLb1EEEEEvT_i --------------------------
	.section	.nv.constant0._ZN3cub18CUB_300001_SM_10006detail4scan20DeviceScanInitKernelINS0_13ScanTileStateIiLb1EEEEEvT_i,"a",@progbits
	.sectionflags	@""
	.align	4
.nv.constant0._ZN3cub18CUB_300001_SM_10006detail4scan20DeviceScanInitKernelINS0_13ScanTileStateIiLb1EEEEEvT_i:
	.zero		908


//--------------------- .nv.constant0._ZN3cub18CUB_300001_SM_10006detail8for_each13static_kernelINS2_12policy_hub_t12policy_500_tEmN6thrust24THRUST_300001_SM_1000_NS8cuda_cub20__uninitialized_fill7functorINS7_10device_ptrIiEEiEEEEvT0_T1_ --------------------------
	.section	.nv.constant0._ZN3cub18CUB_300001_SM_10006detail8for_each13static_kernelINS2_12policy_hub_t12policy_500_tEmN6thrust24THRUST_300001_SM_1000_NS8cuda_cub20__uninitialized_fill7functorINS7_10device_ptrIiEEiEEEEvT0_T1_,"a",@progbits
	.sectionflags	@""
	.align	4
.nv.constant0._ZN3cub18CUB_300001_SM_10006detail8for_each13static_kernelINS2_12policy_hub_t12policy_500_tEmN6thrust24THRUST_300001_SM_1000_NS8cuda_cub20__uninitialized_fill7functorINS7_10device_ptrIiEEiEEEEvT0_T1_:
	.zero		920


//--------------------- .nv.constant0._ZN3cub18CUB_300001_SM_10006detail11EmptyKernelIvEEvv --------------------------
	.section	.nv.constant0._ZN3cub18CUB_300001_SM_10006detail11EmptyKernelIvEEvv,"a",@progbits
	.sectionflags	@""
	.align	4
.nv.constant0._ZN3cub18CUB_300001_SM_10006detail11EmptyKernelIvEEvv:
	.zero		896


//--------------------- .nv.constant0._Z3subIiiEvPT_PKT0_S4_lll --------------------------
	.section	.nv.constant0._Z3subIiiEvPT_PKT0_S4_lll,"a",@progbits
	.sectionflags	@""
	.align	4
.nv.constant0._Z3subIiiEvPT_PKT0_S4_lll:
	.zero		944


//--------------------- SYMBOLS --------------------------

	.type		.nv.reservedSmem.offset0,@object
	.size		.nv.reservedSmem.offset0,0x4
	.type		.nv.reservedSmem.cap,@object
	.size		.nv.reservedSmem.cap,0x4
	.type		__assertfail,@function
